def matmul_kernel(
    a_ptr,
    b_ptr,
    c_ptr,
    M,
    N,
    K,
    stride_am,
    stride_ak,
    stride_bk,
    stride_bn,
    stride_cm,
    stride_cn,
    BLOCK_M: tl.constexpr,
    BLOCK_N: tl.constexpr,
    BLOCK_K: tl.constexpr,
    GROUP_M: tl.constexpr,
):
    pid = tl.program_id(axis=0)
    num_pid_m = tl.cdiv(M, BLOCK_M)
    num_pid_n = tl.cdiv(N, BLOCK_N)
    num_pid_in_group = GROUP_M * num_pid_n
    group_id = pid // num_pid_in_group
    first_pid_m = group_id * GROUP_M
    group_size_m = min(num_pid_m - first_pid_m, GROUP_M)
    pid_m = first_pid_m + ((pid % num_pid_in_group) % group_size_m)
    pid_n = (pid % num_pid_in_group) // group_size_m

    offs_am = (pid_m * BLOCK_M + tl.arange(0, BLOCK_M)) % M
    offs_bn = (pid_n * BLOCK_N + tl.arange(0, BLOCK_N)) % N
    offs_k = tl.arange(0, BLOCK_K)
    a_ptrs = a_ptr + offs_am[:, None] * stride_am + offs_k[None, :] * stride_ak
    b_ptrs = b_ptr + offs_k[:, None] * stride_bk + offs_bn[None, :] * stride_bn

    acc = tl.zeros((BLOCK_M, BLOCK_N), dtype=tl.float32)
    for kk in range(0, tl.cdiv(K, BLOCK_K)):
        a = tl.load(a_ptrs, mask=offs_k[None, :] < K - kk * BLOCK_K, other=0.0)
        b = tl.load(b_ptrs, mask=offs_k[:, None] < K - kk * BLOCK_K, other=0.0)
        acc = tl.dot(a, b, acc)
        a_ptrs += BLOCK_K * stride_ak
        b_ptrs += BLOCK_K * stride_bk

    c = acc.to(c_ptr.dtype.element_ty)
    offs_cm = pid_m * BLOCK_M + tl.arange(0, BLOCK_M)
    offs_cn = pid_n * BLOCK_N + tl.arange(0, BLOCK_N)
    c_ptrs = c_ptr + offs_cm[:, None] * stride_cm + offs_cn[None, :] * stride_cn
    mask = (offs_cm[:, None] < M) & (offs_cn[None, :] < N)
    tl.store(c_ptrs, c, mask=mask)

# config = {"BLOCK_K": 128, "BLOCK_M": 256, "BLOCK_N": 256, "GROUP_M": 8, "arch": "sm_90", "dtype": "fp8e5m2", "num_ctas": 2, "num_stages": 3, "num_warps": 4}
# arch = sm_90


// ===== COMPILED SASS (sm_90a) =====

	.target	sm_90a

	.elftype	@"ET_EXEC"


//--------------------- .note.nv.tkinfo           --------------------------
	.section	.note.nv.tkinfo,"",@"SHT_NOTE"
	.sectionflags	@"SHF_NOTE_NV_TKINFO"
	.tkinfo
        /*0018*/ 	.word	0x00000002
        /*0030*/ 	.string	""
        /*0030*/ 	.string	"ptxas"
        /*0030*/ 	.string	"Cuda compilation tools, release 13.0, V13.0.88"
        /*0030*/ 	.string	"Build cuda_13.0.r13.0/compiler.36424714_0"
        /*0030*/ 	.string	"-v  -suppress-debug-info  -lineinfo  -arch sm_90a "



//--------------------- .note.nv.cuinfo           --------------------------
	.section	.note.nv.cuinfo,"",@"SHT_NOTE"
	.sectionflags	@"SHF_NOTE_NV_CUINFO"
        /*0018*/ 	.short	0x0002
        /*001a*/ 	.short	0x005a
        /*001c*/ 	.short	0x0082
	.zero		2


//--------------------- .nv.info                  --------------------------
	.section	.nv.info,"",@"SHT_CUDA_INFO"
	.align	4


	//----- nvinfo : EIATTR_REGCOUNT
	.align		4
        /*0000*/ 	.byte	0x04, 0x2f
        /*0002*/ 	.short	(.L_1 - .L_0)
	.align		4
.L_0:
        /*0004*/ 	.word	index@(matmul_kernel)
        /*0008*/ 	.word	0x000000ff


	//----- nvinfo : EIATTR_FRAME_SIZE
	.align		4
.L_1:
        /*000c*/ 	.byte	0x04, 0x11
        /*000e*/ 	.short	(.L_3 - .L_2)
	.align		4
.L_2:
        /*0010*/ 	.word	index@(matmul_kernel)
        /*0014*/ 	.word	0x000010b0


	//----- nvinfo : EIATTR_MIN_STACK_SIZE
	.align		4
.L_3:
        /*0018*/ 	.byte	0x04, 0x12
        /*001a*/ 	.short	(.L_5 - .L_4)
	.align		4
.L_4:
        /*001c*/ 	.word	index@(matmul_kernel)
        /*0020*/ 	.word	0x000010b0
.L_5:


//--------------------- .nv.compat                --------------------------
	.section	.nv.compat,"",@"SHT_CUDA_COMPAT_INFO"
	.align	4
        /*0000*/ 	.byte	0x02, 0x09, 0x01, 0x00, 0x02, 0x02, 0x04, 0x00, 0x02, 0x05, 0x05, 0x00, 0x03, 0x07, 0x01, 0x01
        /*0010*/ 	.byte	0x02, 0x03, 0x00, 0x00, 0x02, 0x06, 0x01, 0x00, 0x04, 0x0b, 0x08, 0x00, 0x00, 0x00, 0x00, 0x00
        /*0020*/ 	.byte	0x00, 0x00, 0x00, 0x00


//--------------------- .nv.info.matmul_kernel    --------------------------
	.section	.nv.info.matmul_kernel,"",@"SHT_CUDA_INFO"
	.sectionflags	@""
	.align	4


	//----- nvinfo : EIATTR_CUDA_API_VERSION
	.align		4
        /*0000*/ 	.byte	0x04, 0x37
        /*0002*/ 	.short	(.L_7 - .L_6)
.L_6:
        /*0004*/ 	.word	0x00000082


	//----- nvinfo : EIATTR_KPARAM_INFO
	.align		4
.L_7:
        /*0008*/ 	.byte	0x04, 0x17
        /*000a*/ 	.short	(.L_9 - .L_8)
.L_8:
        /*000c*/ 	.word	0x00000000
        /*0010*/ 	.short	0x000d
        /*0012*/ 	.short	0x0048
        /*0014*/ 	.byte	0x00, 0xf4, 0x21, 0x00


	//----- nvinfo : EIATTR_KPARAM_INFO
	.align		4
.L_9:
        /*0018*/ 	.byte	0x04, 0x17
        /*001a*/ 	.short	(.L_11 - .L_10)
.L_10:
        /*001c*/ 	.word	0x00000000
        /*0020*/ 	.short	0x000c
        /*0022*/ 	.short	0x0040
        /*0024*/ 	.byte	0x00, 0xf4, 0x21, 0x00


	//----- nvinfo : EIATTR_KPARAM_INFO
	.align		4
.L_11:
        /*0028*/ 	.byte	0x04, 0x17
        /*002a*/ 	.short	(.L_13 - .L_12)
.L_12:
        /*002c*/ 	.word	0x00000000
        /*0030*/ 	.short	0x000b
        /*0032*/ 	.short	0x0038
        /*0034*/ 	.byte	0x00, 0xf0, 0x11, 0x00


	//----- nvinfo : EIATTR_KPARAM_INFO
	.align		4
.L_13:
        /*0038*/ 	.byte	0x04, 0x17
        /*003a*/ 	.short	(.L_15 - .L_14)
.L_14:
        /*003c*/ 	.word	0x00000000
        /*0040*/ 	.short	0x000a
        /*0042*/ 	.short	0x0034
        /*0044*/ 	.byte	0x00, 0xf0, 0x11, 0x00


	//----- nvinfo : EIATTR_KPARAM_INFO
	.align		4
.L_15:
        /*0048*/ 	.byte	0x04, 0x17
        /*004a*/ 	.short	(.L_17 - .L_16)
.L_16:
        /*004c*/ 	.word	0x00000000
        /*0050*/ 	.short	0x0009
        /*0052*/ 	.short	0x0030
        /*0054*/ 	.byte	0x00, 0xf0, 0x11, 0x00


	//----- nvinfo : EIATTR_KPARAM_INFO
	.align		4
.L_17:
        /*0058*/ 	.byte	0x04, 0x17
        /*005a*/ 	.short	(.L_19 - .L_18)
.L_18:
        /*005c*/ 	.word	0x00000000
        /*0060*/ 	.short	0x0008
        /*0062*/ 	.short	0x002c
        /*0064*/ 	.byte	0x00, 0xf0, 0x11, 0x00


	//----- nvinfo : EIATTR_KPARAM_INFO
	.align		4
.L_19:
        /*0068*/ 	.byte	0x04, 0x17
        /*006a*/ 	.short	(.L_21 - .L_20)
.L_20:
        /*006c*/ 	.word	0x00000000
        /*0070*/ 	.short	0x0007
        /*0072*/ 	.short	0x0028
        /*0074*/ 	.byte	0x00, 0xf0, 0x11, 0x00


	//----- nvinfo : EIATTR_KPARAM_INFO
	.align		4
.L_21:
        /*0078*/ 	.byte	0x04, 0x17
        /*007a*/ 	.short	(.L_23 - .L_22)
.L_22:
        /*007c*/ 	.word	0x00000000
        /*0080*/ 	.short	0x0006
        /*0082*/ 	.short	0x0024
        /*0084*/ 	.byte	0x00, 0xf0, 0x11, 0x00


	//----- nvinfo : EIATTR_KPARAM_INFO
	.align		4
.L_23:
        /*0088*/ 	.byte	0x04, 0x17
        /*008a*/ 	.short	(.L_25 - .L_24)
.L_24:
        /*008c*/ 	.word	0x00000000
        /*0090*/ 	.short	0x0005
        /*0092*/ 	.short	0x0020
        /*0094*/ 	.byte	0x00, 0xf0, 0x11, 0x00


	//----- nvinfo : EIATTR_KPARAM_INFO
	.align		4
.L_25:
        /*0098*/ 	.byte	0x04, 0x17
        /*009a*/ 	.short	(.L_27 - .L_26)
.L_26:
        /*009c*/ 	.word	0x00000000
        /*00a0*/ 	.short	0x0004
        /*00a2*/ 	.short	0x001c
        /*00a4*/ 	.byte	0x00, 0xf0, 0x11, 0x00


	//----- nvinfo : EIATTR_KPARAM_INFO
	.align		4
.L_27:
        /*00a8*/ 	.byte	0x04, 0x17
        /*00aa*/ 	.short	(.L_29 - .L_28)
.L_28:
        /*00ac*/ 	.word	0x00000000
        /*00b0*/ 	.short	0x0003
        /*00b2*/ 	.short	0x0018
        /*00b4*/ 	.byte	0x00, 0xf0, 0x11, 0x00


	//----- nvinfo : EIATTR_KPARAM_INFO
	.align		4
.L_29:
        /*00b8*/ 	.byte	0x04, 0x17
        /*00ba*/ 	.short	(.L_31 - .L_30)
.L_30:
        /*00bc*/ 	.word	0x00000000
        /*00c0*/ 	.short	0x0002
        /*00c2*/ 	.short	0x0010
        /*00c4*/ 	.byte	0x00, 0xf4, 0x21, 0x00


	//----- nvinfo : EIATTR_KPARAM_INFO
	.align		4
.L_31:
        /*00c8*/ 	.byte	0x04, 0x17
        /*00ca*/ 	.short	(.L_33 - .L_32)
.L_32:
        /*00cc*/ 	.word	0x00000000
        /*00d0*/ 	.short	0x0001
        /*00d2*/ 	.short	0x0008
        /*00d4*/ 	.byte	0x00, 0xf4, 0x21, 0x00


	//----- nvinfo : EIATTR_KPARAM_INFO
	.align		4
.L_33:
        /*00d8*/ 	.byte	0x04, 0x17
        /*00da*/ 	.short	(.L_35 - .L_34)
.L_34:
        /*00dc*/ 	.word	0x00000000
        /*00e0*/ 	.short	0x0000
        /*00e2*/ 	.short	0x0000
        /*00e4*/ 	.byte	0x00, 0xf4, 0x21, 0x00


	//----- nvinfo : EIATTR_EXPLICIT_CLUSTER
	.align		4
.L_35:
        /*00e8*/ 	.byte	0x01, 0x3e
	.zero		2


	//----- nvinfo : EIATTR_CTA_PER_CLUSTER
	.align		4
        /*00ec*/ 	.byte	0x04, 0x3d
        /*00ee*/ 	.short	(.L_37 - .L_36)
.L_36:
        /*00f0*/ 	.word	0x00000002
        /*00f4*/ 	.word	0x00000001
        /*00f8*/ 	.word	0x00000001


	//----- nvinfo : EIATTR_SPARSE_MMA_MASK
	.align		4
.L_37:
        /*00fc*/ 	.byte	0x03, 0x50
        /*00fe*/ 	.short	0x0000


	//----- nvinfo : EIATTR_MAXREG_COUNT
	.align		4
        /*0100*/ 	.byte	0x03, 0x1b
        /*0102*/ 	.short	0x00ff


	//----- nvinfo : EIATTR_NUM_BARRIERS
	.align		4
        /*0104*/ 	.byte	0x02, 0x4c
        /*0106*/ 	.byte	0x01
	.zero		1


	//----- nvinfo : EIATTR_ANNOTATIONS
	.align		4
        /*0108*/ 	.byte	0x04, 0x55
        /*010a*/ 	.short	(.L_39 - .L_38)


	//   ....[0]....
.L_38:
        /*010c*/ 	.word	0x00000001
        /*0110*/ 	.byte	0x90, 0x05, 0x00, 0x00, 0x01, 0x00, 0x00, 0x00, 0xc0, 0x05, 0x00, 0x00, 0x01, 0x00, 0x00, 0x00
        /* <DEDUP_REMOVED lines=1957> */
        /*7b70*/ 	.byte	0x60, 0xe4, 0x02, 0x00


	//----- nvinfo : EIATTR_MERCURY_ISA_VERSION
	.align		4
.L_39:
        /*7b74*/ 	.byte	0x03, 0x5f
        /*7b76*/ 	.short	0x0101


	//----- nvinfo : EIATTR_EXIT_INSTR_OFFSETS
	.align		4
        /*7b78*/ 	.byte	0x04, 0x1c
        /*7b7a*/ 	.short	(.L_41 - .L_40)


	//   ....[0]....
.L_40:
        /*7b7c*/ 	.word	0x000374b0


	//   ....[1]....
        /*7b80*/ 	.word	0x000374d0


	//----- nvinfo : EIATTR_REQNTID
	.align		4
.L_41:
        /*7b84*/ 	.byte	0x04, 0x10
        /*7b86*/ 	.short	(.L_43 - .L_42)
.L_42:
        /*7b88*/ 	.word	0x00000080
        /*7b8c*/ 	.word	0x00000001
        /*7b90*/ 	.word	0x00000001


	//----- nvinfo : EIATTR_CBANK_PARAM_SIZE
	.align		4
.L_43:
        /*7b94*/ 	.byte	0x03, 0x19
        /*7b96*/ 	.short	0x0050


	//----- nvinfo : EIATTR_PARAM_CBANK
	.align		4
        /*7b98*/ 	.byte	0x04, 0x0a
        /*7b9a*/ 	.short	(.L_45 - .L_44)
	.align		4
.L_44:
        /*7b9c*/ 	.word	index@(.nv.constant0.matmul_kernel)
        /*7ba0*/ 	.short	0x0210
        /*7ba2*/ 	.short	0x0050


	//----- nvinfo : EIATTR_SW_WAR
	.align		4
.L_45:
        /*7ba4*/ 	.byte	0x04, 0x36
        /*7ba6*/ 	.short	(.L_47 - .L_46)
.L_46:
        /*7ba8*/ 	.word	0x00000008
.L_47:


//--------------------- .nv.callgraph             --------------------------
	.section	.nv.callgraph,"",@"SHT_CUDA_CALLGRAPH"
	.align	4
	.sectionentsize	8
	.align		4
        /*0000*/ 	.word	0x00000000
	.align		4
        /*0004*/ 	.word	0xffffffff
	.align		4
        /*0008*/ 	.word	0x00000000
	.align		4
        /*000c*/ 	.word	0xfffffffe
	.align		4
        /*0010*/ 	.word	0x00000000
	.align		4
        /*0014*/ 	.word	0xfffffffd
	.align		4
        /*0018*/ 	.word	0x00000000
	.align		4
        /*001c*/ 	.word	0xfffffffc


//--------------------- .text.matmul_kernel       --------------------------
	.section	.text.matmul_kernel,"ax",@progbits
	.align	128
        .global         matmul_kernel
        .type           matmul_kernel,@function
        .size           matmul_kernel,(.L_x_4 - matmul_kernel)
        .other          matmul_kernel,@"STO_CUDA_ENTRY STV_DEFAULT"
matmul_kernel:
.text.matmul_kernel:
[----:B------:R-:W0:Y:S08]  /*0000*/  LDC R1, c[0x0][0x28] ;  /* 0x00000a00ff017b82 */ /* 0x000e300000000800 */
[----:B------:R-:W1:Y:S01]  /*0010*/  LDC.64 R124, c[0x0][0x228] ;  /* 0x00008a00ff7c7b82 */ /* 0x000e620000000a00 */
[----:B------:R-:W2:Y:S01]  /*0020*/  S2R R10, SR_TID.X ;  /* 0x00000000000a7919 */ /* 0x000ea20000002100 */
[----:B0-----:R-:W-:Y:S01]  /*0030*/  VIADD R1, R1, 0xffffef50 ;  /* 0xffffef5001017836 */ /* 0x001fe20000000000 */
[----:B------:R-:W-:Y:S01]  /*0040*/  UMOV UR8, 0x400 ;  /* 0x0000040000087882 */ /* 0x000fe20000000000 */
[----:B------:R-:W-:-:S04]  /*0050*/  ULDC.64 UR16, c[0x0][0x208] ;  /* 0x0000820000107ab9 */ /* 0x000fc80000000a00 */
[----:B------:R-:W0:Y:S08]  /*0060*/  S2UR UR4, SR_CTAID.X ;  /* 0x00000000000479c3 */ /* 0x000e300000002500 */
[----:B------:R-:W3:Y:S01]  /*0070*/  S2UR UR6, SR_CgaCtaId ;  /* 0x00000000000679c3 */ /* 0x000ee20000008800 */
[----:B-1----:R-:W-:-:S05]  /*0080*/  VIADD R0, R125, 0xff ;  /* 0x000000ff7d007836 */ /* 0x002fca0000000000 */
[----:B------:R-:W-:Y:S02]  /*0090*/  SHF.R.S32.HI R3, RZ, 0x1f, R0 ;  /* 0x0000001fff037819 */ /* 0x000fe40000011400 */
[----:B0-----:R-:W-:Y:S01]  /*00a0*/  I2FP.F32.U32 R5, UR4 ;  /* 0x0000000400057c45 */ /* 0x001fe20008201000 */
[----:B------:R-:W-:Y:S01]  /*00b0*/  ULDC UR4, c[0x0][0x150] ;  /* 0x0000540000047ab9 */ /* 0x000fe20000000800 */
[----:B------:R-:W-:Y:S02]  /*00c0*/  LEA.HI R3, R3, R0, RZ, 0x8 ;  /* 0x0000000003037211 */ /* 0x000fe400078f40ff */
[----:B--2---:R-:W-:Y:S01]  /*00d0*/  LOP3.LUT R240, R10, 0x7f, RZ, 0xc0, !PT ;  /* 0x0000007f0af07812 */ /* 0x004fe200078ec0ff */
[----:B------:R-:W-:Y:S01]  /*00e0*/  FMUL R5, R5, UR4 ;  /* 0x0000000405057c20 */ /* 0x000fe20008400000 */
[----:B------:R-:W-:Y:S01]  /*00f0*/  SHF.R.S32.HI R3, RZ, 0x8, R3 ;  /* 0x00000008ff037819 */ /* 0x000fe20000011403 */
[----:B---3--:R-:W-:Y:S02]  /*0100*/  USHF.L.U32 UR5, UR6, 0x7, URZ ;  /* 0x0000000706057899 */ /* 0x008fe4000800063f */
[----:B------:R-:W-:-:S02]  /*0110*/  ULEA UR8, UR6, UR8, 0x18 ;  /* 0x0000000806087291 */ /* 0x000fc4000f8ec03f */
[----:B------:R-:W-:Y:S01]  /*0120*/  IMAD.SHL.U32 R4, R3, 0x8, RZ ;  /* 0x0000000803047824 */ /* 0x000fe200078e00ff */
[----:B------:R-:W0:Y:S01]  /*0130*/  F2I.U32.TRUNC.NTZ R5, R5 ;  /* 0x0000000500057305 */ /* 0x000e22000020f000 */
[----:B------:R-:W-:-:S03]  /*0140*/  ULOP3.LUT UR5, UR5, 0x80, URZ, 0xc0, !UPT ;  /* 0x0000008005057892 */ /* 0x000fc6000f8ec03f */
[----:B------:R-:W-:-:S04]  /*0150*/  IABS R7, R4 ;  /* 0x0000000400077213 */ /* 0x000fc80000000000 */
[----:B------:R-:W1:Y:S01]  /*0160*/  I2F.RP R0, R7 ;  /* 0x0000000700007306 */ /* 0x000e620000209400 */
[----:B0-----:R-:W-:-:S07]  /*0170*/  IABS R11, R5 ;  /* 0x00000005000b7213 */ /* 0x001fce0000000000 */
[----:B-1----:R-:W0:Y:S02]  /*0180*/  MUFU.RCP R0, R0 ;  /* 0x0000000000007308 */ /* 0x002e240000001000 */
[----:B0-----:R-:W-:Y:S01]  /*0190*/  VIADD R2, R0, 0xffffffe ;  /* 0x0ffffffe00027836 */ /* 0x001fe20000000000 */
[----:B------:R-:W-:-:S05]  /*01a0*/  IABS R0, R4 ;  /* 0x0000000400007213 */ /* 0x000fca0000000000 */
[----:B------:R0:W1:Y:S01]  /*01b0*/  F2I.FTZ.U32.TRUNC.NTZ R3, R2 ;  /* 0x0000000200037305 */ /* 0x000062000021f000 */
[----:B------:R-:W-:Y:S02]  /*01c0*/  IMAD.MOV R0, RZ, RZ, -R0 ;  /* 0x000000ffff007224 */ /* 0x000fe400078e0a00 */
[----:B0-----:R-:W-:Y:S02]  /*01d0*/  IMAD.MOV.U32 R2, RZ, RZ, RZ ;  /* 0x000000ffff027224 */ /* 0x001fe400078e00ff */
[----:B-1----:R-:W-:-:S04]  /*01e0*/  IMAD.MOV R6, RZ, RZ, -R3 ;  /* 0x000000ffff067224 */ /* 0x002fc800078e0a03 */
[----:B------:R-:W-:-:S04]  /*01f0*/  IMAD R9, R6, R7, RZ ;  /* 0x0000000706097224 */ /* 0x000fc800078e02ff */
[----:B------:R-:W-:-:S06]  /*0200*/  IMAD.HI.U32 R2, R3, R9, R2 ;  /* 0x0000000903027227 */ /* 0x000fcc00078e0002 */
[----:B------:R-:W-:-:S04]  /*0210*/  IMAD.HI.U32 R2, R2, R11, RZ ;  /* 0x0000000b02027227 */ /* 0x000fc800078e00ff */
[----:B------:R-:W-:-:S05]  /*0220*/  IMAD R0, R2, R0, R11 ;  /* 0x0000000002007224 */ /* 0x000fca00078e020b */
[----:B------:R-:W-:-:S13]  /*0230*/  ISETP.GT.U32.AND P1, PT, R7, R0, PT ;  /* 0x000000000700720c */ /* 0x000fda0003f24070 */
[----:B------:R-:W-:Y:S02]  /*0240*/  @!P1 IMAD.IADD R0, R0, 0x1, -R7 ;  /* 0x0000000100009824 */ /* 0x000fe400078e0a07 */
[----:B------:R-:W-:Y:S01]  /*0250*/  @!P1 VIADD R2, R2, 0x1 ;  /* 0x0000000102029836 */ /* 0x000fe20000000000 */
[----:B------:R-:W-:Y:S02]  /*0260*/  ISETP.NE.AND P1, PT, R4, RZ, PT ;  /* 0x000000ff0400720c */ /* 0x000fe40003f25270 */
[----:B------:R-:W-:Y:S02]  /*0270*/  ISETP.GE.U32.AND P0, PT, R0, R7, PT ;  /* 0x000000070000720c */ /* 0x000fe40003f06070 */
[----:B------:R-:W-:-:S04]  /*0280*/  LOP3.LUT R0, R5, R4, RZ, 0x3c, !PT ;  /* 0x0000000405007212 */ /* 0x000fc800078e3cff */
[----:B------:R-:W-:Y:S01]  /*0290*/  ISETP.GE.AND P2, PT, R0, RZ, PT ;  /* 0x000000ff0000720c */ /* 0x000fe20003f46270 */
[----:B------:R-:W-:-:S05]  /*02a0*/  VIADD R0, R124, 0xff ;  /* 0x000000ff7c007836 */ /* 0x000fca0000000000 */
[----:B------:R-:W-:Y:S01]  /*02b0*/  SHF.R.S32.HI R3, RZ, 0x1f, R0 ;  /* 0x0000001fff037819 */ /* 0x000fe20000011400 */
[----:B------:R-:W-:-:S03]  /*02c0*/  @P0 VIADD R2, R2, 0x1 ;  /* 0x0000000102020836 */ /* 0x000fc60000000000 */
[----:B------:R-:W-:-:S03]  /*02d0*/  LEA.HI R3, R3, R0, RZ, 0x8 ;  /* 0x0000000003037211 */ /* 0x000fc600078f40ff */
[----:B------:R-:W-:Y:S01]  /*02e0*/  @!P2 IMAD.MOV R2, RZ, RZ, -R2 ;  /* 0x000000ffff02a224 */ /* 0x000fe200078e0a02 */
[----:B------:R-:W-:-:S05]  /*02f0*/  @!P1 LOP3.LUT R2, RZ, R4, RZ, 0x33, !PT ;  /* 0x00000004ff029212 */ /* 0x000fca00078e33ff */
[----:B------:R-:W-:Y:S02]  /*0300*/  IMAD.SHL.U32 R6, R2, 0x8, RZ ;  /* 0x0000000802067824 */ /* 0x000fe400078e00ff */
[----:B------:R-:W-:-:S03]  /*0310*/  IMAD.MOV R2, RZ, RZ, -R2 ;  /* 0x000000ffff027224 */ /* 0x000fc600078e0a02 */
[----:B------:R-:W-:Y:S01]  /*0320*/  LEA.HI.SX32 R3, R3, -R6, 0x18 ;  /* 0x8000000603037211 */ /* 0x000fe200078fc2ff */
[----:B------:R-:W-:-:S03]  /*0330*/  IMAD R4, R4, R2, R5 ;  /* 0x0000000204047224 */ /* 0x000fc600078e0205 */
[----:B------:R-:W-:Y:S02]  /*0340*/  VIMNMX R11, R3, 0x8, PT ;  /* 0x00000008030b7848 */ /* 0x000fe40003fe0100 */
[----:B------:R-:W-:Y:S02]  /*0350*/  IABS R9, R4 ;  /* 0x0000000400097213 */ /* 0x000fe40000000000 */
[----:B------:R-:W-:-:S04]  /*0360*/  IABS R7, R11 ;  /* 0x0000000b00077213 */ /* 0x000fc80000000000 */
[----:B------:R-:W0:Y:S08]  /*0370*/  I2F.RP R0, R7 ;  /* 0x0000000700007306 */ /* 0x000e300000209400 */
[----:B0-----:R-:W0:Y:S02]  /*0380*/  MUFU.RCP R0, R0 ;  /* 0x0000000000007308 */ /* 0x001e240000001000 */
[----:B0-----:R-:W-:-:S06]  /*0390*/  VIADD R3, R0, 0xffffffe ;  /* 0x0ffffffe00037836 */ /* 0x001fcc0000000000 */
[----:B------:R-:W0:Y:S02]  /*03a0*/  F2I.FTZ.U32.TRUNC.NTZ R3, R3 ;  /* 0x0000000300037305 */ /* 0x000e24000021f000 */
[----:B0-----:R-:W-:-:S04]  /*03b0*/  IMAD.MOV R8, RZ, RZ, -R3 ;  /* 0x000000ffff087224 */ /* 0x001fc800078e0a03 */
[----:B------:R-:W-:Y:S01]  /*03c0*/  IMAD.MOV.U32 R2, RZ, RZ, R8 ;  /* 0x000000ffff027224 */ /* 0x000fe200078e0008 */
[----:B------:R-:W-:-:S03]  /*03d0*/  IABS R8, R11 ;  /* 0x0000000b00087213 */ /* 0x000fc60000000000 */
[----:B------:R-:W-:Y:S02]  /*03e0*/  IMAD R5, R2, R7, RZ ;  /* 0x0000000702057224 */ /* 0x000fe400078e02ff */
[----:B------:R-:W-:Y:S02]  /*03f0*/  IMAD.MOV.U32 R2, RZ, RZ, RZ ;  /* 0x000000ffff027224 */ /* 0x000fe400078e00ff */
[----:B------:R-:W-:Y:S02]  /*0400*/  IMAD.MOV R0, RZ, RZ, -R8 ;  /* 0x000000ffff007224 */ /* 0x000fe400078e0a08 */
[----:B------:R-:W-:Y:S02]  /*0410*/  IMAD.HI.U32 R2, R3, R5, R2 ;  /* 0x0000000503027227 */ /* 0x000fe400078e0002 */
[----:B------:R-:W0:Y:S04]  /*0420*/  LDC R3, c[0x0][0x230] ;  /* 0x00008c00ff037b82 */ /* 0x000e280000000800 */
[----:B------:R-:W-:-:S04]  /*0430*/  IMAD.HI.U32 R2, R2, R9, RZ ;  /* 0x0000000902027227 */ /* 0x000fc800078e00ff */
[----:B------:R-:W-:-:S05]  /*0440*/  IMAD R0, R2, R0, R9 ;  /* 0x0000000002007224 */ /* 0x000fca00078e0209 */
[----:B------:R-:W-:Y:S01]  /*0450*/  ISETP.GT.U32.AND P1, PT, R7, R0, PT ;  /* 0x000000000700720c */ /* 0x000fe20003f24070 */
[----:B0-----:R-:W-:-:S12]  /*0460*/  VIADD R12, R3, 0x7f ;  /* 0x0000007f030c7836 */ /* 0x001fd80000000000 */
[----:B------:R-:W-:Y:S02]  /*0470*/  @!P1 IMAD.IADD R0, R0, 0x1, -R7 ;  /* 0x0000000100009824 */ /* 0x000fe400078e0a07 */
[----:B------:R-:W-:Y:S01]  /*0480*/  @!P1 VIADD R2, R2, 0x1 ;  /* 0x0000000102029836 */ /* 0x000fe20000000000 */
[----:B------:R-:W-:Y:S02]  /*0490*/  ISETP.NE.AND P1, PT, R11, RZ, PT ;  /* 0x000000ff0b00720c */ /* 0x000fe40003f25270 */
[----:B------:R-:W-:Y:S02]  /*04a0*/  ISETP.GE.U32.AND P0, PT, R0, R7, PT ;  /* 0x000000070000720c */ /* 0x000fe40003f06070 */
[----:B------:R-:W-:-:S04]  /*04b0*/  LOP3.LUT R0, R4, R11, RZ, 0x3c, !PT ;  /* 0x0000000b04007212 */ /* 0x000fc800078e3cff */
[----:B------:R-:W-:-:S07]  /*04c0*/  ISETP.GE.AND P2, PT, R0, RZ, PT ;  /* 0x000000ff0000720c */ /* 0x000fce0003f46270 */
[----:B------:R-:W-:Y:S01]  /*04d0*/  @P0 VIADD R2, R2, 0x1 ;  /* 0x0000000102020836 */ /* 0x000fe20000000000 */
[----:B------:R-:W-:-:S05]  /*04e0*/  ISETP.GT.AND P0, PT, R12, 0x7f, PT ;  /* 0x0000007f0c00780c */ /* 0x000fca0003f04270 */
[----:B------:R-:W-:Y:S01]  /*04f0*/  @!P2 IMAD.MOV R2, RZ, RZ, -R2 ;  /* 0x000000ffff02a224 */ /* 0x000fe200078e0a02 */
[----:B------:R-:W-:-:S05]  /*0500*/  @!P1 LOP3.LUT R2, RZ, R11, RZ, 0x33, !PT ;  /* 0x0000000bff029212 */ /* 0x000fca00078e33ff */
[----:B------:R-:W-:-:S04]  /*0510*/  IMAD.MOV R0, RZ, RZ, -R2 ;  /* 0x000000ffff007224 */ /* 0x000fc800078e0a02 */
[----:B------:R-:W-:-:S04]  /*0520*/  IMAD R0, R11, R0, R4 ;  /* 0x000000000b007224 */ /* 0x000fc800078e0204 */
[----:B------:R-:W-:-:S05]  /*0530*/  IMAD.IADD R0, R6, 0x1, R0 ;  /* 0x0000000106007824 */ /* 0x000fca00078e0200 */
[----:B------:R-:W-:Y:S01]  /*0540*/  R2UR UR4, R0 ;  /* 0x00000000000472ca */ /* 0x000fe200000e0000 */
[----:B------:R-:W-:-:S04]  /*0550*/  IMAD.SHL.U32 R0, R2, 0x100, RZ ;  /* 0x0000010002007824 */ /* 0x000fc800078e00ff */
[C---:B------:R-:W-:Y:S02]  /*0560*/  VIADD R3, R0.reuse, 0x1 ;  /* 0x0000000100037836 */ /* 0x040fe40000000000 */
[C---:B------:R-:W-:Y:S02]  /*0570*/  VIADD R2, R0.reuse, 0x2 ;  /* 0x0000000200027836 */ /* 0x040fe40000000000 */
[C---:B------:R-:W-:Y:S01]  /*0580*/  VIADD R4, R0.reuse, 0x3 ;  /* 0x0000000300047836 */ /* 0x040fe20000000000 */
[----:B------:R0:W-:Y:S01]  /*0590*/  STL [R1+0x64], R3 ;  /* 0x0000640301007387 */ /* 0x0001e20000100800 */
[C---:B------:R-:W-:Y:S02]  /*05a0*/  VIADD R252, R0.reuse, 0xf ;  /* 0x0000000f00fc7836 */ /* 0x040fe40000000000 */
[----:B------:R-:W-:Y:S01]  /*05b0*/  ULEA UR4, UR4, UR5, 0x8 ;  /* 0x0000000504047291 */ /* 0x000fe2000f8e403f */
[----:B------:R1:W-:Y:S01]  /*05c0*/  STL [R1+0x60], R2 ;  /* 0x0000600201007387 */ /* 0x0003e20000100800 */
[----:B------:R-:W-:-:S02]  /*05d0*/  VIADD R248, R0, 0x10 ;  /* 0x0000001000f87836 */ /* 0x000fc40000000000 */
[----:B------:R-:W-:Y:S01]  /*05e0*/  VIADD R247, R0, 0x11 ;  /* 0x0000001100f77836 */ /* 0x000fe20000000000 */
[----:B------:R2:W-:Y:S01]  /*05f0*/  STL [R1+0x5c], R4 ;  /* 0x00005c0401007387 */ /* 0x0005e20000100800 */
[----:B------:R-:W-:Y:S02]  /*0600*/  VIADD R5, R240, UR4 ;  /* 0x00000004f0057c36 */ /* 0x000fe40008000000 */
[C---:B0-----:R-:W-:Y:S02]  /*0610*/  VIADD R3, R0.reuse, 0x4 ;  /* 0x0000000400037836 */ /* 0x041fe40000000000 */
[C---:B------:R-:W-:Y:S02]  /*0620*/  VIADD R249, R0.reuse, 0x12 ;  /* 0x0000001200f97836 */ /* 0x040fe40000000000 */
[C---:B-1----:R-:W-:Y:S01]  /*0630*/  VIADD R2, R0.reuse, 0x5 ;  /* 0x0000000500027836 */ /* 0x042fe20000000000 */
[----:B------:R0:W-:Y:S01]  /*0640*/  STL [R1+0x58], R3 ;  /* 0x0000580301007387 */ /* 0x0001e20000100800 */
[----:B------:R-:W-:-:S02]  /*0650*/  VIADD R246, R0, 0x13 ;  /* 0x0000001300f67836 */ /* 0x000fc40000000000 */
[C---:B--2---:R-:W-:Y:S01]  /*0660*/  VIADD R4, R0.reuse, 0x6 ;  /* 0x0000000600047836 */ /* 0x044fe20000000000 */
[----:B------:R1:W-:Y:S01]  /*0670*/  STL [R1+0x54], R2 ;  /* 0x0000540201007387 */ /* 0x0003e20000100800 */
[C---:B------:R-:W-:Y:S02]  /*0680*/  VIADD R245, R0.reuse, 0x14 ;  /* 0x0000001400f57836 */ /* 0x040fe40000000000 */
[C---:B------:R-:W-:Y:S01]  /*0690*/  VIADD R244, R0.reuse, 0x15 ;  /* 0x0000001500f47836 */ /* 0x040fe20000000000 */
[----:B------:R2:W-:Y:S01]  /*06a0*/  STL [R1+0x50], R4 ;  /* 0x0000500401007387 */ /* 0x0005e20000100800 */
[C---:B------:R-:W-:Y:S02]  /*06b0*/  VIADD R6, R0.reuse, 0x17 ;  /* 0x0000001700067836 */ /* 0x040fe40000000000 */
[C---:B0-----:R-:W-:Y:S02]  /*06c0*/  VIADD R3, R0.reuse, 0x7 ;  /* 0x0000000700037836 */ /* 0x041fe40000000000 */
[----:B------:R-:W-:-:S02]  /*06d0*/  VIADD R7, R0, 0x18 ;  /* 0x0000001800077836 */ /* 0x000fc40000000000 */
[C---:B-1----:R-:W-:Y:S01]  /*06e0*/  VIADD R2, R0.reuse, 0x8 ;  /* 0x0000000800027836 */ /* 0x042fe20000000000 */
[----:B------:R0:W-:Y:S01]  /*06f0*/  STL [R1+0x4c], R3 ;  /* 0x00004c0301007387 */ /* 0x0001e20000100800 */
[C---:B------:R-:W-:Y:S02]  /*0700*/  VIADD R8, R0.reuse, 0x19 ;  /* 0x0000001900087836 */ /* 0x040fe40000000000 */
[C---:B--2---:R-:W-:Y:S01]  /*0710*/  VIADD R4, R0.reuse, 0x9 ;  /* 0x0000000900047836 */ /* 0x044fe20000000000 */
[----:B------:R1:W-:Y:S01]  /*0720*/  STL [R1+0x48], R2 ;  /* 0x0000480201007387 */ /* 0x0003e20000100800 */
[C---:B------:R-:W-:Y:S02]  /*0730*/  VIADD R228, R0.reuse, 0x1a ;  /* 0x0000001a00e47836 */ /* 0x040fe40000000000 */
[C---:B------:R-:W-:Y:S01]  /*0740*/  VIADD R227, R0.reuse, 0x1b ;  /* 0x0000001b00e37836 */ /* 0x040fe20000000000 */
[----:B------:R2:W-:Y:S01]  /*0750*/  STL [R1+0x44], R4 ;  /* 0x0000440401007387 */ /* 0x0005e20000100800 */
[----:B------:R-:W-:-:S02]  /*0760*/  VIADD R226, R0, 0x1c ;  /* 0x0000001c00e27836 */ /* 0x000fc40000000000 */
[C---:B0-----:R-:W-:Y:S02]  /*0770*/  VIADD R3, R0.reuse, 0xa ;  /* 0x0000000a00037836 */ /* 0x041fe40000000000 */
[C---:B------:R-:W-:Y:S02]  /*0780*/  VIADD R224, R0.reuse, 0x1d ;  /* 0x0000001d00e07836 */ /* 0x040fe40000000000 */
[C---:B-1----:R-:W-:Y:S01]  /*0790*/  VIADD R2, R0.reuse, 0xb ;  /* 0x0000000b00027836 */ /* 0x042fe20000000000 */
[----:B------:R0:W-:Y:S01]  /*07a0*/  STL [R1+0x40], R3 ;  /* 0x0000400301007387 */ /* 0x0001e20000100800 */
[C---:B------:R-:W-:Y:S02]  /*07b0*/  VIADD R229, R0.reuse, 0x1e ;  /* 0x0000001e00e57836 */ /* 0x040fe40000000000 */
[C---:B--2---:R-:W-:Y:S01]  /*07c0*/  VIADD R4, R0.reuse, 0xc ;  /* 0x0000000c00047836 */ /* 0x044fe20000000000 */
[----:B------:R1:W-:Y:S01]  /*07d0*/  STL [R1+0x3c], R2 ;  /* 0x00003c0201007387 */ /* 0x0003e20000100800 */
[----:B------:R-:W-:-:S02]  /*07e0*/  VIADD R225, R0, 0x1f ;  /* 0x0000001f00e17836 */ /* 0x000fc40000000000 */
[C---:B------:R-:W-:Y:S01]  /*07f0*/  VIADD R223, R0.reuse, 0x20 ;  /* 0x0000002000df7836 */ /* 0x040fe20000000000 */
[----:B------:R-:W-:Y:S01]  /*0800*/  STL [R1+0x38], R4 ;  /* 0x0000380401007387 */ /* 0x000fe20000100800 */
[C---:B------:R-:W-:Y:S02]  /*0810*/  VIADD R230, R0.reuse, 0x21 ;  /* 0x0000002100e67836 */ /* 0x040fe40000000000 */
[C---:B0-----:R-:W-:Y:S02]  /*0820*/  VIADD R3, R0.reuse, 0xd ;  /* 0x0000000d00037836 */ /* 0x041fe40000000000 */
[C---:B------:R-:W-:Y:S02]  /*0830*/  VIADD R222, R0.reuse, 0x22 ;  /* 0x0000002200de7836 */ /* 0x040fe40000000000 */
[C---:B-1----:R-:W-:Y:S01]  /*0840*/  VIADD R2, R0.reuse, 0xe ;  /* 0x0000000e00027836 */ /* 0x042fe20000000000 */
[----:B------:R-:W-:Y:S01]  /*0850*/  STL [R1+0x24], R3 ;  /* 0x0000240301007387 */ /* 0x000fe20000100800 */
[----:B------:R-:W-:-:S02]  /*0860*/  VIADD R221, R0, 0x23 ;  /* 0x0000002300dd7836 */ /* 0x000fc40000000000 */
[C---:B------:R-:W-:Y:S01]  /*0870*/  VIADD R220, R0.reuse, 0x24 ;  /* 0x0000002400dc7836 */ /* 0x040fe20000000000 */
[----:B------:R0:W-:Y:S01]  /*0880*/  STL [R1+0x20], R2 ;  /* 0x0000200201007387 */ /* 0x0001e20000100800 */
[C---:B------:R-:W-:Y:S02]  /*0890*/  VIADD R219, R0.reuse, 0x25 ;  /* 0x0000002500db7836 */ /* 0x040fe40000000000 */
[C---:B------:R-:W-:Y:S01]  /*08a0*/  VIADD R216, R0.reuse, 0x26 ;  /* 0x0000002600d87836 */ /* 0x040fe20000000000 */
[----:B------:R1:W-:Y:S01]  /*08b0*/  STL [R1+0xe28], R5 ;  /* 0x000e280501007387 */ /* 0x0003e20000100800 */
[C---:B------:R-:W-:Y:S02]  /*08c0*/  VIADD R215, R0.reuse, 0x27 ;  /* 0x0000002700d77836 */ /* 0x040fe40000000000 */
[C---:B------:R-:W-:Y:S02]  /*08d0*/  VIADD R214, R0.reuse, 0x28 ;  /* 0x0000002800d67836 */ /* 0x040fe40000000000 */
[----:B------:R-:W-:-:S02]  /*08e0*/  VIADD R213, R0, 0x29 ;  /* 0x0000002900d57836 */ /* 0x000fc40000000000 */
[C---:B0-----:R-:W-:Y:S02]  /*08f0*/  VIADD R2, R0.reuse, 0x16 ;  /* 0x0000001600027836 */ /* 0x041fe40000000000 */
[C---:B------:R-:W-:Y:S02]  /*0900*/  VIADD R211, R0.reuse, 0x2a ;  /* 0x0000002a00d37836 */ /* 0x040fe40000000000 */
[C---:B------:R-:W-:Y:S02]  /*0910*/  VIADD R212, R0.reuse, 0x2b ;  /* 0x0000002b00d47836 */ /* 0x040fe40000000000 */
[C---:B------:R-:W-:Y:S02]  /*0920*/  VIADD R210, R0.reuse, 0x2c ;  /* 0x0000002c00d27836 */ /* 0x040fe40000000000 */
[C---:B------:R-:W-:Y:S02]  /*0930*/  VIADD R208, R0.reuse, 0x2d ;  /* 0x0000002d00d07836 */ /* 0x040fe40000000000 */
[----:B------:R-:W-:-:S02]  /*0940*/  VIADD R209, R0, 0x2e ;  /* 0x0000002e00d17836 */ /* 0x000fc40000000000 */
[C---:B------:R-:W-:Y:S02]  /*0950*/  VIADD R207, R0.reuse, 0x2f ;  /* 0x0000002f00cf7836 */ /* 0x040fe40000000000 */
        /* <DEDUP_REMOVED lines=207> */
[----:B------:R-:W-:Y:S01]  /*1650*/  VIADD R243, R0, 0xff ;  /* 0x000000ff00f37836 */ /* 0x000fe20000000000 */
[----:B-1----:R-:W-:Y:S06]  /*1660*/  @P0 BRA `(.L_x_0) ;  /* 0x0000000c000c0947 */ /* 0x002fec0003800000 */
[----:B------:R-:W-:Y:S01]  /*1670*/  IMAD.SHL.U32 R2, R10, 0x10, RZ ;  /* 0x000000100a027824 */ /* 0x000fe200078e00ff */
[----:B------:R1:W-:Y:S01]  /*1680*/  STL [R1], RZ ;  /* 0x000000ff01007387 */ /* 0x0003e20000100800 */
[----:B------:R-:W-:Y:S02]  /*1690*/  CS2R R24, SRZ ;  /* 0x0000000000187805 */ /* 0x000fe4000001ff00 */
[----:B------:R-:W-:Y:S02]  /*16a0*/  CS2R R26, SRZ ;  /* 0x00000000001a7805 */ /* 0x000fe4000001ff00 */
[----:B------:R-:W-:Y:S01]  /*16b0*/  CS2R R28, SRZ ;  /* 0x00000000001c7805 */ /* 0x000fe2000001ff00 */
[----:B------:R1:W-:Y:S01]  /*16c0*/  STL [R1+0xe24], R2 ;  /* 0x000e240201007387 */ /* 0x0003e20000100800 */
[----:B------:R-:W-:Y:S02]  /*16d0*/  CS2R R30, SRZ ;  /* 0x00000000001e7805 */ /* 0x000fe4000001ff00 */
[----:B------:R-:W-:-:S02]  /*16e0*/  CS2R R32, SRZ ;  /* 0x0000000000207805 */ /* 0x000fc4000001ff00 */
[----:B------:R-:W-:Y:S01]  /*16f0*/  CS2R R34, SRZ ;  /* 0x0000000000227805 */ /* 0x000fe2000001ff00 */
[----:B------:R1:W-:Y:S01]  /*1700*/  STL [R1+0x4], RZ ;  /* 0x000004ff01007387 */ /* 0x0003e20000100800 */
[----:B------:R-:W-:Y:S02]  /*1710*/  CS2R R36, SRZ ;  /* 0x0000000000247805 */ /* 0x000fe4000001ff00 */
[----:B------:R-:W-:Y:S02]  /*1720*/  CS2R R38, SRZ ;  /* 0x0000000000267805 */ /* 0x000fe4000001ff00 */
[----:B------:R-:W-:Y:S01]  /*1730*/  CS2R R40, SRZ ;  /* 0x0000000000287805 */ /* 0x000fe2000001ff00 */
[----:B------:R1:W-:Y:S01]  /*1740*/  STL [R1+0x8], RZ ;  /* 0x000008ff01007387 */ /* 0x0003e20000100800 */
        /* <DEDUP_REMOVED lines=72> */
[----:B------:R-:W-:-:S03]  /*1bd0*/  CS2R R150, SRZ ;  /* 0x0000000000967805 */ /* 0x000fc6000001ff00 */
[----:B------:R1:W-:Y:S04]  /*1be0*/  STL [R1+0x54], RZ ;  /* 0x000054ff01007387 */ /* 0x0003e80000100800 */
        /* <DEDUP_REMOVED lines=105> */
[----:B------:R1:W-:Y:S01]  /*2280*/  STL [R1+0x1fc], RZ ;  /* 0x0001fcff01007387 */ /* 0x0003e20000100800 */
[----:B------:R-:W-:Y:S05]  /*2290*/  BRA `(.L_x_1) ;  /* 0x000002b000587947 */ /* 0x000fea0003800000 */
.L_x_0:
[----:B------:R-:W-:Y:S01]  /*22a0*/  IABS R240, R124 ;  /* 0x0000007c00f07213 */ /* 0x000fe20000000000 */
[----:B------:R0:W-:Y:S01]  /*22b0*/  STL [R1+0xe68], R125 ;  /* 0x000e687d01007387 */ /* 0x0001e20000100800 */
[----:B------:R-:W-:Y:S01]  /*22c0*/  IABS R3, R125 ;  /* 0x0000007d00037213 */ /* 0x000fe20000000000 */
[----:B------:R-:W-:Y:S01]  /*22d0*/  ULDC UR9, c[0x0][0x23c] ;  /* 0x00008f0000097ab9 */ /* 0x000fe20000000800 */
[----:B------:R-:W1:Y:S01]  /*22e0*/  I2F.RP R4, R240 ;  /* 0x000000f000047306 */ /* 0x000e620000209400 */
[----:B------:R-:W-:Y:S01]  /*22f0*/  IABS R251, R242 ;  /* 0x000000f200fb7213 */ /* 0x000fe20000000000 */
[----:B------:R-:W-:Y:S01]  /*2300*/  ULDC.64 UR4, c[0x0][0x218] ;  /* 0x0000860000047ab9 */ /* 0x000fe20000000a00 */
[----:B------:R-:W-:Y:S01]  /*2310*/  ISETP.GE.AND P2, PT, R243, RZ, PT ;  /* 0x000000fff300720c */ /* 0x000fe20003f46270 */
[----:B------:R-:W-:Y:S01]  /*2320*/  ULDC.64 UR6, c[0x0][0x210] ;  /* 0x0000840000067ab9 */ /* 0x000fe20000000a00 */
[----:B------:R-:W-:Y:S01]  /*2330*/  ISETP.GE.AND P6, PT, R241, RZ, PT ;  /* 0x000000fff100720c */ /* 0x000fe20003fc6270 */
[----:B0-----:R-:W-:-:S02]  /*2340*/  IMAD.MOV.U32 R125, RZ, RZ, R5 ;  /* 0x000000ffff7d7224 */ /* 0x001fc400078e0005 */
[----:B------:R-:W0:Y:S01]  /*2350*/  I2F.RP R10, R3 ;  /* 0x00000003000a7306 */ /* 0x000e220000209400 */
[----:B------:R-:W-:-:S07]  /*2360*/  ISETP.GE.AND P3, PT, R242, RZ, PT ;  /* 0x000000fff200720c */ /* 0x000fce0003f66270 */
[----:B-1----:R-:W1:Y:S08]  /*2370*/  MUFU.RCP R4, R4 ;  /* 0x0000000400047308 */ /* 0x002e700000001000 */
[----:B0-----:R-:W0:Y:S01]  /*2380*/  MUFU.RCP R10, R10 ;  /* 0x0000000a000a7308 */ /* 0x001e220000001000 */
[----:B-1----:R-:W-:-:S07]  /*2390*/  VIADD R4, R4, 0xffffffe ;  /* 0x0ffffffe04047836 */ /* 0x002fce0000000000 */
[----:B------:R-:W1:Y:S01]  /*23a0*/  F2I.FTZ.U32.TRUNC.NTZ R5, R4 ;  /* 0x0000000400057305 */ /* 0x000e62000021f000 */
[----:B0-----:R-:W-:-:S07]  /*23b0*/  VIADD R10, R10, 0xffffffe ;  /* 0x0ffffffe0a0a7836 */ /* 0x001fce0000000000 */
[----:B------:R0:W2:Y:S01]  /*23c0*/  F2I.FTZ.U32.TRUNC.NTZ R11, R10 ;  /* 0x0000000a000b7305 */ /* 0x0000a2000021f000 */
[----:B-1----:R-:W-:Y:S01]  /*23d0*/  IMAD.MOV R4, RZ, RZ, -R5 ;  /* 0x000000ffff047224 */ /* 0x002fe200078e0a05 */
[----:B0-----:R-:W-:-:S03]  /*23e0*/  IABS R10, R125 ;  /* 0x0000007d000a7213 */ /* 0x001fc60000000000 */
[----:B------:R-:W-:Y:S02]  /*23f0*/  IMAD R250, R4, R240, RZ ;  /* 0x000000f004fa7224 */ /* 0x000fe400078e02ff */
[----:B------:R-:W-:-:S04]  /*2400*/  IMAD.MOV.U32 R4, RZ, RZ, RZ ;  /* 0x000000ffff047224 */ /* 0x000fc800078e00ff */
[----:B------:R-:W-:-:S04]  /*2410*/  IMAD.HI.U32 R250, R5, R250, R4 ;  /* 0x000000fa05fa7227 */ /* 0x000fc800078e0004 */
[----:B--2---:R-:W-:Y:S02]  /*2420*/  IMAD.MOV R4, RZ, RZ, -R11 ;  /* 0x000000ffff047224 */ /* 0x004fe400078e0a0b */
[----:B------:R-:W-:-:S04]  /*2430*/  IMAD.HI.U32 R250, R250, R10, RZ ;  /* 0x0000000afafa7227 */ /* 0x000fc800078e00ff */
[----:B------:R-:W-:Y:S02]  /*2440*/  IMAD.MOV R250, RZ, RZ, -R250 ;  /* 0x000000fffffa7224 */ /* 0x000fe400078e0afa */
[----:B------:R-:W-:Y:S02]  /*2450*/  IMAD R5, R4, R3, RZ ;  /* 0x0000000304057224 */ /* 0x000fe400078e02ff */
[----:B------:R-:W-:Y:S01]  /*2460*/  IMAD R4, R240, R250, R10 ;  /* 0x000000faf0047224 */ /* 0x000fe200078e020a */
[----:B------:R-:W-:Y:S01]  /*2470*/  IABS R250, R243 ;  /* 0x000000f300fa7213 */ /* 0x000fe20000000000 */
[----:B------:R-:W-:-:S03]  /*2480*/  IMAD.MOV.U32 R10, RZ, RZ, RZ ;  /* 0x000000ffff0a7224 */ /* 0x000fc600078e00ff */
[----:B------:R-:W-:Y:S01]  /*2490*/  ISETP.GT.U32.AND P0, PT, R240, R4, PT ;  /* 0x00000004f000720c */ /* 0x000fe20003f04070 */
[----:B------:R-:W-:Y:S01]  /*24a0*/  IMAD.HI.U32 R5, R11, R5, R10 ;  /* 0x000000050b057227 */ /* 0x000fe200078e000a */
[----:B------:R-:W-:-:S03]  /*24b0*/  IABS R10, R241 ;  /* 0x000000f1000a7213 */ /* 0x000fc60000000000 */
[----:B------:R-:W-:Y:S02]  /*24c0*/  IMAD.MOV.U32 R241, RZ, RZ, R251 ;  /* 0x000000fffff17224 */ /* 0x000fe400078e00fb */
[----:B------:R-:W-:-:S04]  /*24d0*/  IMAD.HI.U32 R11, R5, R250, RZ ;  /* 0x000000fa050b7227 */ /* 0x000fc800078e00ff */
[----:B------:R-:W-:Y:S02]  /*24e0*/  IMAD.MOV R11, RZ, RZ, -R11 ;  /* 0x000000ffff0b7224 */ /* 0x000fe400078e0a0b */
[----:B------:R-:W-:Y:S01]  /*24f0*/  @!P0 IMAD.IADD R4, R4, 0x1, -R240 ;  /* 0x0000000104048824 */ /* 0x000fe200078e0af0 */
[----:B------:R-:W-:Y:S01]  /*2500*/  ISETP.GE.AND P0, PT, R125, RZ, PT ;  /* 0x000000ff7d00720c */ /* 0x000fe20003f06270 */
[----:B------:R-:W-:Y:S01]  /*2510*/  IMAD R11, R3, R11, R250 ;  /* 0x0000000b030b7224 */ /* 0x000fe200078e02fa */
[----:B------:R-:W-:Y:S01]  /*2520*/  IABS R250, R239 ;  /* 0x000000ef00fa7213 */ /* 0x000fe20000000000 */
[----:B------:R-:W-:Y:S01]  /*2530*/  IMAD.HI.U32 R243, R5, R10, RZ ;  /* 0x0000000a05f37227 */ /* 0x000fe200078e00ff */
[----:B------:R-:W-:Y:S02]  /*2540*/  ISETP.GT.U32.AND P1, PT, R240, R4, PT ;  /* 0x00000004f000720c */ /* 0x000fe40003f24070 */
[----:B------:R-:W-:Y:S01]  /*2550*/  ISETP.GT.U32.AND P4, PT, R3, R11, PT ;  /* 0x0000000b0300720c */ /* 0x000fe20003f84070 */
[----:B------:R-:W-:-:S02]  /*2560*/  IMAD.MOV R251, RZ, RZ, -R243 ;  /* 0x000000fffffb7224 */ /* 0x000fc400078e0af3 */
[----:B------:R-:W-:-:S04]  /*2570*/  IMAD.HI.U32 R242, R5, R241, RZ ;  /* 0x000000f105f27227 */ /* 0x000fc800078e00ff */
[----:B------:R-:W-:Y:S02]  /*2580*/  IMAD R10, R3, R251, R10 ;  /* 0x000000fb030a7224 */ /* 0x000fe400078e020a */
[----:B------:R-:W-:Y:S02]  /*2590*/  IMAD.MOV R242, RZ, RZ, -R242 ;  /* 0x000000fffff27224 */ /* 0x000fe400078e0af2 */
[----:B------:R-:W-:Y:S01]  /*25a0*/  @!P1 IMAD.IADD R4, R4, 0x1, -R240 ;  /* 0x0000000104049824 */ /* 0x000fe200078e0af0 */
[----:B------:R-:W-:Y:S01]  /*25b0*/  ISETP.NE.AND P1, PT, R124, RZ, PT ;  /* 0x000000ff7c00720c */ /* 0x000fe20003f25270 */
[----:B------:R-:W-:Y:S01]  /*25c0*/  @!P4 IMAD.IADD R11, R11, 0x1, -R3 ;  /* 0x000000010b0bc824 */ /* 0x000fe200078e0a03 */
[C---:B------:R-:W-:Y:S01]  /*25d0*/  ISETP.GT.U32.AND P4, PT, R3.reuse, R10, PT ;  /* 0x0000000a0300720c */ /* 0x040fe20003f84070 */
[----:B------:R-:W-:Y:S02]  /*25e0*/  IMAD.MOV.U32 R243, RZ, RZ, R250 ;  /* 0x000000fffff37224 */ /* 0x000fe400078e00fa */
[C---:B------:R-:W-:Y:S01]  /*25f0*/  IMAD R242, R3.reuse, R242, R241 ;  /* 0x000000f203f27224 */ /* 0x040fe200078e02f1 */
[----:B------:R-:W-:Y:S01]  /*2600*/  ISETP.GT.U32.AND P5, PT, R3, R11, PT ;  /* 0x0000000b0300720c */ /* 0x000fe20003fa4070 */
[----:B------:R-:W-:Y:S01]  /*2610*/  @!P0 IMAD.MOV R4, RZ, RZ, -R4 ;  /* 0x000000ffff048224 */ /* 0x000fe200078e0a04 */
[----:B------:R-:W-:Y:S01]  /*2620*/  ISETP.GE.AND P0, PT, R239, RZ, PT ;  /* 0x000000ffef00720c */ /* 0x000fe20003f06270 */
[----:B------:R-:W-:Y:S01]  /*2630*/  IMAD.HI.U32 R240, R5, R243, RZ ;  /* 0x000000f305f07227 */ /* 0x000fe200078e00ff */
[----:B------:R-:W-:-:S02]  /*2640*/  IABS R239, R236 ;  /* 0x000000ec00ef7213 */ /* 0x000fc40000000000 */
[----:B------:R-:W-:Y:S01]  /*2650*/  IABS R241, R9 ;  /* 0x0000000900f17213 */ /* 0x000fe20000000000 */
[----:B------:R-:W-:Y:S01]  /*2660*/  IMAD.MOV R240, RZ, RZ, -R240 ;  /* 0x000000fffff07224 */ /* 0x000fe200078e0af0 */
[----:B------:R-:W-:Y:S01]  /*2670*/  @!P1 LOP3.LUT R4, RZ, R124, RZ, 0x33, !PT ;  /* 0x0000007cff049212 */ /* 0x000fe200078e33ff */
[--C-:B------:R-:W-:Y:S01]  /*2680*/  @!P4 IMAD.IADD R10, R10, 0x1, -R3.reuse ;  /* 0x000000010a0ac824 */ /* 0x100fe200078e0a03 */
[----:B------:R-:W-:Y:S01]  /*2690*/  ISETP.GT.U32.AND P1, PT, R3, R242, PT ;  /* 0x000000f20300720c */ /* 0x000fe20003f24070 */
[----:B------:R-:W-:Y:S01]  /*26a0*/  IMAD.HI.U32 R250, R5, R239, RZ ;  /* 0x000000ef05fa7227 */ /* 0x000fe200078e00ff */
[----:B------:R-:W-:Y:S01]  /*26b0*/  IABS R124, R186 ;  /* 0x000000ba007c7213 */ /* 0x000fe20000000000 */
[----:B------:R0:W-:Y:S01]  /*26c0*/  STL [R1+0xe4c], R4 ;  /* 0x000e4c0401007387 */ /* 0x0001e20000100800 */
[----:B------:R-:W-:Y:S01]  /*26d0*/  ISETP.GT.U32.AND P4, PT, R3, R10, PT ;  /* 0x0000000a0300720c */ /* 0x000fe20003f84070 */
[----:B------:R-:W-:Y:S02]  /*26e0*/  @!P5 IMAD.IADD R11, R11, 0x1, -R3 ;  /* 0x000000010b0bd824 */ /* 0x000fe400078e0a03 */
[----:B------:R-:W-:Y:S01]  /*26f0*/  IMAD R240, R3, R240, R243 ;  /* 0x000000f003f07224 */ /* 0x000fe200078e02f3 */
[----:B------:R-:W-:Y:S01]  /*2700*/  IABS R243, R235 ;  /* 0x000000eb00f37213 */ /* 0x000fe20000000000 */
[----:B------:R-:W-:-:S02]  /*2710*/  IMAD.MOV.U32 R125, RZ, RZ, R11 ;  /* 0x000000ffff7d7224 */ /* 0x000fc400078e000b */
[----:B------:R-:W-:Y:S01]  /*2720*/  IMAD.MOV R11, RZ, RZ, -R250 ;  /* 0x000000ffff0b7224 */ /* 0x000fe200078e0afa */
[----:B------:R-:W-:Y:S01]  /*2730*/  ISETP.GT.U32.AND P5, PT, R3, R240, PT ;  /* 0x000000f00300720c */ /* 0x000fe20003fa4070 */
[----:B------:R-:W-:-:S04]  /*2740*/  IMAD.HI.U32 R250, R5, R241, RZ ;  /* 0x000000f105fa7227 */ /* 0x000fc800078e00ff */
[----:B------:R-:W-:Y:S02]  /*2750*/  IMAD.MOV R250, RZ, RZ, -R250 ;  /* 0x000000fffffa7224 */ /* 0x000fe400078e0afa */
[--C-:B------:R-:W-:Y:S02]  /*2760*/  @!P4 IMAD.IADD R10, R10, 0x1, -R3.reuse ;  /* 0x000000010a0ac824 */ /* 0x100fe400078e0a03 */
[----:B------:R-:W-:Y:S02]  /*2770*/  @!P1 IMAD.IADD R242, R242, 0x1, -R3 ;  /* 0x00000001f2f29824 */ /* 0x000fe400078e0a03 */
[----:B------:R-:W-:Y:S01]  /*2780*/  @!P2 IMAD.MOV R125, RZ, RZ, -R125 ;  /* 0x000000ffff7da224 */ /* 0x000fe200078e0a7d */
[----:B------:R-:W-:Y:S01]  /*2790*/  ISETP.GE.AND P2, PT, R236, RZ, PT ;  /* 0x000000ffec00720c */ /* 0x000fe20003f46270 */
[C---:B------:R-:W-:Y:S01]  /*27a0*/  IMAD R239, R3.reuse, R11, R239 ;  /* 0x0000000b03ef7224 */ /* 0x040fe200078e02ef */
[C---:B------:R-:W-:Y:S01]  /*27b0*/  ISETP.GT.U32.AND P1, PT, R3.reuse, R242, PT ;  /* 0x000000f20300720c */ /* 0x040fe20003f24070 */
[C---:B------:R-:W-:Y:S01]  /*27c0*/  IMAD R236, R3.reuse, R250, R241 ;  /* 0x000000fa03ec7224 */ /* 0x040fe200078e02f1 */
[----:B------:R-:W-:Y:S01]  /*27d0*/  STL [R1+0x1c], R125 ;  /* 0x00001c7d01007387 */ /* 0x000fe20000100800 */
[----:B0-----:R-:W-:Y:S01]  /*27e0*/  IMAD.MOV.U32 R4, RZ, RZ, R10 ;  /* 0x000000ffff047224 */ /* 0x001fe200078e000a */
[C---:B------:R-:W-:Y:S01]  /*27f0*/  ISETP.GT.U32.AND P4, PT, R3.reuse, R239, PT ;  /* 0x000000ef0300720c */ /* 0x040fe20003f84070 */
[----:B------:R-:W-:Y:S01]  /*2800*/  @!P5 IMAD.IADD R240, R240, 0x1, -R3 ;  /* 0x00000001f0f0d824 */ /* 0x000fe200078e0a03 */
[----:B------:R-:W-:Y:S01]  /*2810*/  IABS R10, R180 ;  /* 0x000000b4000a7213 */ /* 0x000fe20000000000 */
[----:B------:R-:W-:Y:S01]  /*2820*/  @!P6 IMAD.MOV R4, RZ, RZ, -R4 ;  /* 0x000000ffff04e224 */ /* 0x000fe200078e0a04 */
[C---:B------:R-:W-:Y:S01]  /*2830*/  ISETP.GT.U32.AND P6, PT, R3.reuse, R236, PT ;  /* 0x000000ec0300720c */ /* 0x040fe20003fc4070 */
[----:B------:R-:W-:Y:S01]  /*2840*/  IMAD.MOV.U32 R11, RZ, RZ, R243 ;  /* 0x000000ffff0b7224 */ /* 0x000fe200078e00f3 */
[----:B------:R-:W-:Y:S01]  /*2850*/  ISETP.GT.U32.AND P5, PT, R3, R240, PT ;  /* 0x000000f00300720c */ /* 0x000fe20003fa4070 */
[C---:B------:R-:W-:Y:S01]  /*2860*/  IMAD.HI.U32 R243, R5.reuse, R124, RZ ;  /* 0x0000007c05f37227 */ /* 0x040fe200078e00ff */
[----:B------:R0:W-:Y:S03]  /*2870*/  STL [R1+0x18], R4 ;  /* 0x0000180401007387 */ /* 0x0001e60000100800 */
[----:B------:R-:W-:-:S04]  /*2880*/  IMAD.HI.U32 R241, R5, R11, RZ ;  /* 0x0000000b05f17227 */ /* 0x000fc800078e00ff */
[--C-:B------:R-:W-:Y:S02]  /*2890*/  @!P1 IMAD.IADD R242, R242, 0x1, -R3.reuse ;  /* 0x00000001f2f29824 */ /* 0x100fe400078e0a03 */
[----:B------:R-:W-:Y:S02]  /*28a0*/  @!P4 IMAD.IADD R239, R239, 0x1, -R3 ;  /* 0x00000001efefc824 */ /* 0x000fe400078e0a03 */
[----:B------:R-:W-:Y:S02]  /*28b0*/  IMAD.MOV R241, RZ, RZ, -R241 ;  /* 0x000000fffff17224 */ /* 0x000fe400078e0af1 */
[----:B0-----:R-:W-:Y:S01]  /*28c0*/  IMAD.MOV.U32 R4, RZ, RZ, R242 ;  /* 0x000000ffff047224 */ /* 0x001fe200078e00f2 */
[----:B------:R-:W-:Y:S01]  /*28d0*/  ISETP.GT.U32.AND P4, PT, R3, R239, PT ;  /* 0x000000ef0300720c */ /* 0x000fe20003f84070 */
[----:B------:R-:W-:Y:S01]  /*28e0*/  @!P6 IMAD.IADD R236, R236, 0x1, -R3 ;  /* 0x00000001ecece824 */ /* 0x000fe200078e0a03 */
[----:B------:R-:W-:Y:S01]  /*28f0*/  ISETP.GE.AND P6, PT, R9, RZ, PT ;  /* 0x000000ff0900720c */ /* 0x000fe20003fc6270 */
[----:B------:R-:W-:-:S02]  /*2900*/  IMAD.MOV R243, RZ, RZ, -R243 ;  /* 0x000000fffff37224 */ /* 0x000fc400078e0af3 */
[C---:B------:R-:W-:Y:S01]  /*2910*/  IMAD R11, R3.reuse, R241, R11 ;  /* 0x000000f1030b7224 */ /* 0x040fe200078e020b */
[----:B------:R-:W-:Y:S01]  /*2920*/  IABS R241, R17 ;  /* 0x0000001100f17213 */ /* 0x000fe20000000000 */
[----:B------:R-:W-:Y:S01]  /*2930*/  @!P3 IMAD.MOV R4, RZ, RZ, -R4 ;  /* 0x000000ffff04b224 */ /* 0x000fe200078e0a04 */
[C---:B------:R-:W-:Y:S01]  /*2940*/  ISETP.GT.U32.AND P3, PT, R3.reuse, R236, PT ;  /* 0x000000ec0300720c */ /* 0x040fe20003f64070 */
[----:B------:R-:W-:Y:S02]  /*2950*/  IMAD R124, R3, R243, R124 ;  /* 0x000000f3037c7224 */ /* 0x000fe400078e027c */
[----:B------:R-:W-:Y:S01]  /*2960*/  @!P5 IMAD.IADD R240, R240, 0x1, -R3 ;  /* 0x00000001f0f0d824 */ /* 0x000fe200078e0a03 */
[----:B------:R0:W-:Y:S01]  /*2970*/  STL [R1+0x14], R4 ;  /* 0x0000140401007387 */ /* 0x0001e20000100800 */
[----:B------:R-:W-:Y:S01]  /*2980*/  IMAD.HI.U32 R9, R5, R241, RZ ;  /* 0x000000f105097227 */ /* 0x000fe200078e00ff */
[C---:B------:R-:W-:Y:S02]  /*2990*/  ISETP.GT.U32.AND P1, PT, R3.reuse, R124, PT ;  /* 0x0000007c0300720c */ /* 0x040fe40003f24070 */
[----:B------:R-:W-:Y:S01]  /*29a0*/  ISETP.GT.U32.AND P5, PT, R3, R11, PT ;  /* 0x0000000b0300720c */ /* 0x000fe20003fa4070 */
[----:B------:R-:W-:-:S04]  /*29b0*/  IMAD.HI.U32 R242, R5, R10, RZ ;  /* 0x0000000a05f27227 */ /* 0x000fc800078e00ff */
[----:B------:R-:W-:Y:S02]  /*29c0*/  IMAD.MOV R9, RZ, RZ, -R9 ;  /* 0x000000ffff097224 */ /* 0x000fe400078e0a09 */
[----:B0-----:R-:W-:Y:S02]  /*29d0*/  IMAD.MOV.U32 R4, RZ, RZ, R240 ;  /* 0x000000ffff047224 */ /* 0x001fe400078e00f0 */
[----:B------:R-:W-:Y:S01]  /*29e0*/  @!P4 IMAD.IADD R239, R239, 0x1, -R3 ;  /* 0x00000001efefc824 */ /* 0x000fe200078e0a03 */
[----:B------:R-:W-:Y:S01]  /*29f0*/  ISETP.GE.AND P4, PT, R186, RZ, PT ;  /* 0x000000ffba00720c */ /* 0x000fe20003f86270 */
[----:B------:R-:W-:Y:S02]  /*2a00*/  @!P0 IMAD.MOV R4, RZ, RZ, -R4 ;  /* 0x000000ffff048224 */ /* 0x000fe400078e0a04 */
[----:B------:R-:W-:Y:S02]  /*2a10*/  IMAD.MOV R186, RZ, RZ, -R242 ;  /* 0x000000ffffba7224 */ /* 0x000fe400078e0af2 */
[----:B------:R-:W-:Y:S01]  /*2a20*/  IMAD R9, R3, R9, R241 ;  /* 0x0000000903097224 */ /* 0x000fe200078e02f1 */
[----:B------:R0:W-:Y:S01]  /*2a30*/  STL [R1+0x10], R4 ;  /* 0x0000100401007387 */ /* 0x0001e20000100800 */
[----:B------:R-:W-:-:S02]  /*2a40*/  @!P3 IMAD.IADD R236, R236, 0x1, -R3 ;  /* 0x00000001ececb824 */ /* 0x000fc400078e0a03 */
[C---:B------:R-:W-:Y:S01]  /*2a50*/  IMAD R10, R3.reuse, R186, R10 ;  /* 0x000000ba030a7224 */ /* 0x040fe200078e020a */
[----:B------:R-:W-:Y:S01]  /*2a60*/  ISETP.GT.U32.AND P3, PT, R3, R9, PT ;  /* 0x000000090300720c */ /* 0x000fe20003f64070 */
[--C-:B------:R-:W-:Y:S01]  /*2a70*/  @!P1 IMAD.IADD R124, R124, 0x1, -R3.reuse ;  /* 0x000000017c7c9824 */ /* 0x100fe200078e0a03 */
[----:B------:R-:W-:Y:S01]  /*2a80*/  IABS R186, R181 ;  /* 0x000000b500ba7213 */ /* 0x000fe20000000000 */
[----:B------:R-:W-:Y:S01]  /*2a90*/  @!P5 IMAD.IADD R11, R11, 0x1, -R3 ;  /* 0x000000010b0bd824 */ /* 0x000fe200078e0a03 */
[----:B------:R-:W-:Y:S01]  /*2aa0*/  ISETP.GE.AND P1, PT, R235, RZ, PT ;  /* 0x000000ffeb00720c */ /* 0x000fe20003f26270 */
[----:B------:R-:W-:Y:S01]  /*2ab0*/  IMAD.MOV.U32 R125, RZ, RZ, R239 ;  /* 0x000000ffff7d7224 */ /* 0x000fe200078e00ef */
[C---:B------:R-:W-:Y:S01]  /*2ac0*/  ISETP.GT.U32.AND P0, PT, R3.reuse, R124, PT ;  /* 0x0000007c0300720c */ /* 0x040fe20003f04070 */
[----:B0-----:R-:W-:Y:S01]  /*2ad0*/  IMAD.MOV.U32 R4, RZ, RZ, R236 ;  /* 0x000000ffff047224 */ /* 0x001fe200078e00ec */
[----:B------:R-:W-:Y:S01]  /*2ae0*/  ISETP.GT.U32.AND P5, PT, R3, R11, PT ;  /* 0x0000000b0300720c */ /* 0x000fe20003fa4070 */
[----:B------:R-:W-:Y:S01]  /*2af0*/  @!P2 IMAD.MOV R125, RZ, RZ, -R125 ;  /* 0x000000ffff7da224 */ /* 0x000fe200078e0a7d */
[----:B------:R-:W-:Y:S01]  /*2b00*/  ISETP.GE.AND P2, PT, R17, RZ, PT ;  /* 0x000000ff1100720c */ /* 0x000fe20003f46270 */
[----:B------:R-:W-:Y:S01]  /*2b10*/  @!P6 IMAD.MOV R4, RZ, RZ, -R4 ;  /* 0x000000ffff04e224 */ /* 0x000fe200078e0a04 */
[----:B------:R-:W-:Y:S01]  /*2b20*/  ISETP.GT.U32.AND P6, PT, R3, R10, PT ;  /* 0x0000000a0300720c */ /* 0x000fe20003fc4070 */
[----:B------:R-:W-:Y:S01]  /*2b30*/  @!P3 IMAD.IADD R9, R9, 0x1, -R3 ;  /* 0x000000010909b824 */ /* 0x000fe200078e0a03 */
[----:B------:R-:W-:Y:S01]  /*2b40*/  IABS R17, R182 ;  /* 0x000000b600117213 */ /* 0x000fe20000000000 */
[----:B------:R-:W-:Y:S01]  /*2b50*/  IMAD.HI.U32 R235, R5, R186, RZ ;  /* 0x000000ba05eb7227 */ /* 0x000fe200078e00ff */
[----:B------:R0:W-:Y:S01]  /*2b60*/  STL [R1+0xc], R125 ;  /* 0x00000c7d01007387 */ /* 0x0001e20000100800 */
[----:B------:R-:W-:-:S02]  /*2b70*/  ISETP.GE.AND P3, PT, R182, RZ, PT ;  /* 0x000000ffb600720c */ /* 0x000fc40003f66270 */
[--C-:B------:R-:W-:Y:S01]  /*2b80*/  @!P0 IMAD.IADD R124, R124, 0x1, -R3.reuse ;  /* 0x000000017c7c8824 */ /* 0x100fe200078e0a03 */
[----:B------:R-:W-:Y:S01]  /*2b90*/  ISETP.GE.AND P0, PT, R180, RZ, PT ;  /* 0x000000ffb400720c */ /* 0x000fe20003f06270 */
[----:B------:R-:W-:Y:S01]  /*2ba0*/  @!P5 IMAD.IADD R11, R11, 0x1, -R3 ;  /* 0x000000010b0bd824 */ /* 0x000fe200078e0a03 */
[----:B------:R-:W-:Y:S01]  /*2bb0*/  ISETP.GE.AND P5, PT, R181, RZ, PT ;  /* 0x000000ffb500720c */ /* 0x000fe20003fa6270 */
[----:B------:R-:W-:Y:S01]  /*2bc0*/  IMAD.MOV R235, RZ, RZ, -R235 ;  /* 0x000000ffffeb7224 */ /* 0x000fe200078e0aeb */
[----:B------:R-:W-:Y:S01]  /*2bd0*/  IABS R180, R12 ;  /* 0x0000000c00b47213 */ /* 0x000fe20000000000 */
[----:B------:R-:W-:Y:S01]  /*2be0*/  @!P6 IMAD.IADD R10, R10, 0x1, -R3 ;  /* 0x000000010a0ae824 */ /* 0x000fe200078e0a03 */
[----:B------:R-:W-:Y:S01]  /*2bf0*/  ISETP.GT.U32.AND P6, PT, R3, R9, PT ;  /* 0x000000090300720c */ /* 0x000fe20003fc4070 */
[----:B0-----:R-:W-:Y:S01]  /*2c00*/  IMAD.MOV.U32 R125, RZ, RZ, R124 ;  /* 0x000000ffff7d7224 */ /* 0x001fe200078e007c */
[----:B------:R0:W-:Y:S01]  /*2c10*/  STL [R1+0x8], R4 ;  /* 0x0000080401007387 */ /* 0x0001e20000100800 */
[----:B------:R-:W-:-:S04]  /*2c20*/  IMAD.HI.U32 R181, R5, R17, RZ ;  /* 0x0000001105b57227 */ /* 0x000fc800078e00ff */
[----:B------:R-:W-:Y:S01]  /*2c30*/  @!P4 IMAD.MOV R125, RZ, RZ, -R125 ;  /* 0x000000ffff7dc224 */ /* 0x000fe200078e0a7d */
[C---:B------:R-:W-:Y:S01]  /*2c40*/  ISETP.GT.U32.AND P4, PT, R3.reuse, R10, PT ;  /* 0x0000000a0300720c */ /* 0x040fe20003f84070 */
[----:B------:R-:W-:Y:S02]  /*2c50*/  IMAD.MOV R181, RZ, RZ, -R181 ;  /* 0x000000ffffb57224 */ /* 0x000fe400078e0ab5 */
[----:B0-----:R-:W-:Y:S01]  /*2c60*/  IMAD.MOV.U32 R4, RZ, RZ, R11 ;  /* 0x000000ffff047224 */ /* 0x001fe200078e000b */
[----:B------:R-:W-:Y:S01]  /*2c70*/  IABS R182, R13 ;  /* 0x0000000d00b67213 */ /* 0x000fe20000000000 */
[----:B------:R-:W-:Y:S01]  /*2c80*/  IMAD R11, R3, R235, R186 ;  /* 0x000000eb030b7224 */ /* 0x000fe200078e02ba */
[----:B------:R0:W-:Y:S01]  /*2c90*/  STL [R1+0x4], R125 ;  /* 0x0000047d01007387 */ /* 0x0001e20000100800 */
[----:B------:R-:W-:Y:S02]  /*2ca0*/  IMAD.MOV.U32 R124, RZ, RZ, R180 ;  /* 0x000000ffff7c7224 */ /* 0x000fe400078e00b4 */
[----:B------:R-:W-:Y:S01]  /*2cb0*/  @!P1 IMAD.MOV R4, RZ, RZ, -R4 ;  /* 0x000000ffff049224 */ /* 0x000fe200078e0a04 */
[----:B------:R-:W-:Y:S01]  /*2cc0*/  ISETP.GE.AND P1, PT, R12, RZ, PT ;  /* 0x000000ff0c00720c */ /* 0x000fe20003f26270 */
[----:B------:R-:W-:Y:S01]  /*2cd0*/  @!P6 IMAD.IADD R9, R9, 0x1, -R3 ;  /* 0x000000010909e824 */ /* 0x000fe200078e0a03 */
[C---:B------:R-:W-:Y:S01]  /*2ce0*/  ISETP.GT.U32.AND P6, PT, R3.reuse, R11, PT ;  /* 0x0000000b0300720c */ /* 0x040fe20003fc4070 */
[----:B------:R-:W-:-:S02]  /*2cf0*/  IMAD R12, R3, R181, R17 ;  /* 0x000000b5030c7224 */ /* 0x000fc400078e0211 */
[----:B------:R-:W-:-:S04]  /*2d00*/  IMAD.HI.U32 R181, R5, R124, RZ ;  /* 0x0000007c05b57227 */ /* 0x000fc800078e00ff */
[----:B------:R-:W-:Y:S01]  /*2d10*/  @!P4 IMAD.IADD R10, R10, 0x1, -R3 ;  /* 0x000000010a0ac824 */ /* 0x000fe200078e0a03 */
[----:B------:R-:W-:Y:S01]  /*2d20*/  IABS R186, R16 ;  /* 0x0000001000ba7213 */ /* 0x000fe20000000000 */
[----:B------:R-:W-:Y:S01]  /*2d30*/  IMAD.MOV R181, RZ, RZ, -R181 ;  /* 0x000000ffffb57224 */ /* 0x000fe200078e0ab5 */
[----:B------:R-:W-:Y:S01]  /*2d40*/  ISETP.GT.U32.AND P4, PT, R3, R12, PT ;  /* 0x0000000c0300720c */ /* 0x000fe20003f84070 */
[----:B------:R-:W-:Y:S01]  /*2d50*/  IMAD.HI.U32 R236, R5, R182, RZ ;  /* 0x000000b605ec7227 */ /* 0x000fe200078e00ff */
[----:B0-----:R-:W2:Y:S03]  /*2d60*/  LDL.LU R125, [R1+0x4c] ;  /* 0x00004c00017d7983 */ /* 0x001ea60000300800 */
[----:B------:R-:W-:Y:S02]  /*2d70*/  IMAD R124, R3, R181, R124 ;  /* 0x000000b5037c7224 */ /* 0x000fe400078e027c */
[----:B------:R-:W-:Y:S01]  /*2d80*/  @!P6 IMAD.IADD R11, R11, 0x1, -R3 ;  /* 0x000000010b0be824 */ /* 0x000fe200078e0a03 */
[----:B------:R-:W-:-:S05]  /*2d90*/  IABS R180, R28 ;  /* 0x0000001c00b47213 */ /* 0x000fca0000000000 */
[----:B------:R-:W-:Y:S01]  /*2da0*/  @!P4 IMAD.IADD R12, R12, 0x1, -R3 ;  /* 0x000000010c0cc824 */ /* 0x000fe200078e0a03 */
[C---:B------:R-:W-:Y:S02]  /*2db0*/  ISETP.GT.U32.AND P6, PT, R3.reuse, R124, PT ;  /* 0x0000007c0300720c */ /* 0x040fe40003fc4070 */
[----:B------:R-:W-:Y:S01]  /*2dc0*/  IABS R17, R22 ;  /* 0x0000001600117213 */ /* 0x000fe20000000000 */
[----:B------:R-:W-:Y:S01]  /*2dd0*/  @!P2 IMAD.MOV R9, RZ, RZ, -R9 ;  /* 0x000000ffff09a224 */ /* 0x000fe200078e0a09 */
[----:B------:R-:W-:Y:S01]  /*2de0*/  ISETP.GT.U32.AND P4, PT, R3, R11, PT ;  /* 0x0000000b0300720c */ /* 0x000fe20003f84070 */
[----:B------:R-:W-:Y:S01]  /*2df0*/  IMAD.HI.U32 R239, R5, R180, RZ ;  /* 0x000000b405ef7227 */ /* 0x000fe200078e00ff */
[----:B------:R-:W-:Y:S01]  /*2e00*/  ISETP.GT.U32.AND P2, PT, R3, R12, PT ;  /* 0x0000000c0300720c */ /* 0x000fe20003f44070 */
[----:B------:R0:W-:Y:S02]  /*2e10*/  STL [R1+0xe50], R4 ;  /* 0x000e500401007387 */ /* 0x0001e40000100800 */
[----:B------:R-:W-:-:S04]  /*2e20*/  IMAD.HI.U32 R235, R5, R186, RZ ;  /* 0x000000ba05eb7227 */ /* 0x000fc800078e00ff */
[----:B------:R-:W-:Y:S02]  /*2e30*/  @!P6 IMAD.IADD R124, R124, 0x1, -R3 ;  /* 0x000000017c7ce824 */ /* 0x000fe400078e0a03 */
[----:B------:R-:W-:Y:S01]  /*2e40*/  @!P0 IMAD.MOV R10, RZ, RZ, -R10 ;  /* 0x000000ffff0a8224 */ /* 0x000fe200078e0a0a */
[----:B------:R-:W-:Y:S01]  /*2e50*/  ISETP.GE.AND P0, PT, R16, RZ, PT ;  /* 0x000000ff1000720c */ /* 0x000fe20003f06270 */
[----:B------:R-:W-:Y:S01]  /*2e60*/  IMAD.HI.U32 R181, R5, R17, RZ ;  /* 0x0000001105b57227 */ /* 0x000fe200078e00ff */
[----:B------:R-:W-:Y:S01]  /*2e70*/  ISETP.GT.U32.AND P6, PT, R3, R124, PT ;  /* 0x0000007c0300720c */ /* 0x000fe20003fc4070 */
[----:B0-----:R-:W3:Y:S02]  /*2e80*/  LDL.LU R4, [R1+0x5c] ;  /* 0x00005c0001047983 */ /* 0x001ee40000300800 */
[----:B------:R-:W-:Y:S02]  /*2e90*/  IMAD.MOV R16, RZ, RZ, -R239 ;  /* 0x000000ffff107224 */ /* 0x000fe400078e0aef */
[----:B------:R-:W-:Y:S01]  /*2ea0*/  IMAD.MOV R235, RZ, RZ, -R235 ;  /* 0x000000ffffeb7224 */ /* 0x000fe200078e0aeb */
[----:B------:R0:W-:Y:S01]  /*2eb0*/  STL [R1+0xe54], R9 ;  /* 0x000e540901007387 */ /* 0x0001e20000100800 */
[----:B------:R-:W-:-:S02]  /*2ec0*/  IMAD.MOV R236, RZ, RZ, -R236 ;  /* 0x000000ffffec7224 */ /* 0x000fc400078e0aec */
[----:B------:R-:W-:Y:S02]  /*2ed0*/  IMAD.MOV R181, RZ, RZ, -R181 ;  /* 0x000000ffffb57224 */ /* 0x000fe400078e0ab5 */
[----:B------:R-:W-:Y:S02]  /*2ee0*/  IMAD R16, R3, R16, R180 ;  /* 0x0000001003107224 */ /* 0x000fe400078e02b4 */
[----:B------:R-:W-:Y:S02]  /*2ef0*/  @!P4 IMAD.IADD R11, R11, 0x1, -R3 ;  /* 0x000000010b0bc824 */ /* 0x000fe400078e0a03 */
[C---:B------:R-:W-:Y:S01]  /*2f00*/  IMAD R186, R3.reuse, R235, R186 ;  /* 0x000000eb03ba7224 */ /* 0x040fe200078e02ba */
[----:B0-----:R-:W4:Y:S01]  /*2f10*/  LDL.LU R9, [R1+0x54] ;  /* 0x0000540001097983 */ /* 0x001f220000300800 */
[C---:B------:R-:W-:Y:S02]  /*2f20*/  IMAD R182, R3.reuse, R236, R182 ;  /* 0x000000ec03b67224 */ /* 0x040fe400078e02b6 */
[----:B------:R-:W-:-:S02]  /*2f30*/  IMAD R17, R3, R181, R17 ;  /* 0x000000b503117224 */ /* 0x000fc400078e0211 */
[----:B------:R-:W-:Y:S01]  /*2f40*/  @!P5 IMAD.MOV R11, RZ, RZ, -R11 ;  /* 0x000000ffff0bd224 */ /* 0x000fe200078e0a0b */
[C---:B------:R-:W-:Y:S01]  /*2f50*/  ISETP.GT.U32.AND P5, PT, R3.reuse, R16, PT ;  /* 0x000000100300720c */ /* 0x040fe20003fa4070 */
[--C-:B------:R-:W-:Y:S01]  /*2f60*/  @!P2 IMAD.IADD R12, R12, 0x1, -R3.reuse ;  /* 0x000000010c0ca824 */ /* 0x100fe200078e0a03 */
[C---:B------:R-:W-:Y:S01]  /*2f70*/  ISETP.GT.U32.AND P4, PT, R3.reuse, R186, PT ;  /* 0x000000ba0300720c */ /* 0x040fe20003f84070 */
[----:B------:R-:W-:Y:S01]  /*2f80*/  @!P6 IMAD.IADD R124, R124, 0x1, -R3 ;  /* 0x000000017c7ce824 */ /* 0x000fe200078e0a03 */
[C---:B------:R-:W-:Y:S01]  /*2f90*/  ISETP.GT.U32.AND P2, PT, R3.reuse, R182, PT ;  /* 0x000000b60300720c */ /* 0x040fe20003f44070 */
[----:B------:R0:W-:Y:S01]  /*2fa0*/  STL [R1+0xe58], R10 ;  /* 0x000e580a01007387 */ /* 0x0001e20000100800 */
[----:B------:R-:W-:Y:S02]  /*2fb0*/  ISETP.GT.U32.AND P6, PT, R3, R17, PT ;  /* 0x000000110300720c */ /* 0x000fe40003fc4070 */
[----:B------:R-:W-:Y:S01]  /*2fc0*/  IABS R180, R15 ;  /* 0x0000000f00b47213 */ /* 0x000fe20000000000 */
[----:B------:R-:W-:Y:S01]  /*2fd0*/  @!P3 IMAD.MOV R12, RZ, RZ, -R12 ;  /* 0x000000ffff0cb224 */ /* 0x000fe200078e0a0c */
[----:B------:R-:W-:-:S02]  /*2fe0*/  ISETP.GE.AND P3, PT, R13, RZ, PT ;  /* 0x000000ff0d00720c */ /* 0x000fc40003f66270 */
[----:B------:R-:W-:Y:S01]  /*2ff0*/  IABS R181, R14 ;  /* 0x0000000e00b57213 */ /* 0x000fe20000000000 */
[----:B------:R-:W-:Y:S01]  /*3000*/  IMAD.HI.U32 R13, R5, R180, RZ ;  /* 0x000000b4050d7227 */ /* 0x000fe200078e00ff */
[----:B------:R-:W-:Y:S01]  /*3010*/  IABS R236, R20 ;  /* 0x0000001400ec7213 */ /* 0x000fe20000000000 */
[----:B0-----:R-:W3:Y:S02]  /*3020*/  LDL.LU R10, [R1+0x64] ;  /* 0x00006400010a7983 */ /* 0x001ee40000300800 */
[--C-:B------:R-:W-:Y:S02]  /*3030*/  @!P5 IMAD.IADD R16, R16, 0x1, -R3.reuse ;  /* 0x000000011010d824 */ /* 0x100fe400078e0a03 */
[--C-:B------:R-:W-:Y:S01]  /*3040*/  @!P4 IMAD.IADD R186, R186, 0x1, -R3.reuse ;  /* 0x00000001babac824 */ /* 0x100fe200078e0a03 */
[----:B------:R-:W-:Y:S01]  /*3050*/  ISETP.GE.AND P4, PT, R28, RZ, PT ;  /* 0x000000ff1c00720c */ /* 0x000fe20003f86270 */
[----:B------:R-:W-:Y:S01]  /*3060*/  @!P2 IMAD.IADD R182, R182, 0x1, -R3 ;  /* 0x00000001b6b6a824 */ /* 0x000fe200078e0a03 */
[----:B------:R0:W-:Y:S01]  /*3070*/  STL [R1+0xe5c], R11 ;  /* 0x000e5c0b01007387 */ /* 0x0001e20000100800 */
[----:B------:R-:W-:-:S02]  /*3080*/  IMAD.MOV R28, RZ, RZ, -R13 ;  /* 0x000000ffff1c7224 */ /* 0x000fc400078e0a0d */
[----:B------:R-:W-:Y:S01]  /*3090*/  @!P6 IMAD.IADD R17, R17, 0x1, -R3 ;  /* 0x000000011111e824 */ /* 0x000fe200078e0a03 */
[----:B------:R-:W-:Y:S01]  /*30a0*/  ISETP.GT.U32.AND P6, PT, R3, R16, PT ;  /* 0x000000100300720c */ /* 0x000fe20003fc4070 */
[----:B------:R-:W-:Y:S02]  /*30b0*/  IMAD.MOV.U32 R13, RZ, RZ, R124 ;  /* 0x000000ffff0d7224 */ /* 0x000fe400078e007c */
[----:B------:R-:W-:Y:S01]  /*30c0*/  IMAD.HI.U32 R124, R5, R181, RZ ;  /* 0x000000b5057c7227 */ /* 0x000fe200078e00ff */
[C---:B------:R-:W-:Y:S02]  /*30d0*/  ISETP.GT.U32.AND P5, PT, R3.reuse, R182, PT ;  /* 0x000000b60300720c */ /* 0x040fe40003fa4070 */
[C---:B------:R-:W-:Y:S01]  /*30e0*/  ISETP.GT.U32.AND P2, PT, R3.reuse, R186, PT ;  /* 0x000000ba0300720c */ /* 0x040fe20003f44070 */
[----:B------:R-:W-:Y:S01]  /*30f0*/  IMAD.MOV R124, RZ, RZ, -R124 ;  /* 0x000000ffff7c7224 */ /* 0x000fe200078e0a7c */
[----:B0-----:R-:W4:Y:S03]  /*3100*/  LDL.LU R11, [R1+0x60] ;  /* 0x00006000010b7983 */ /* 0x001f260000300800 */
[----:B------:R-:W-:-:S02]  /*3110*/  IMAD R124, R3, R124, R181 ;  /* 0x0000007c037c7224 */ /* 0x000fc400078e02b5 */
[C---:B------:R-:W-:Y:S02]  /*3120*/  IMAD R180, R3.reuse, R28, R180 ;  /* 0x0000001c03b47224 */ /* 0x040fe400078e02b4 */
[----:B------:R-:W-:Y:S01]  /*3130*/  @!P6 IMAD.IADD R16, R16, 0x1, -R3 ;  /* 0x000000011010e824 */ /* 0x000fe200078e0a03 */
[C---:B------:R-:W-:Y:S01]  /*3140*/  ISETP.GT.U32.AND P6, PT, R3.reuse, R124, PT ;  /* 0x0000007c0300720c */ /* 0x040fe20003fc4070 */
[----:B------:R-:W-:Y:S01]  /*3150*/  @!P1 IMAD.MOV R13, RZ, RZ, -R13 ;  /* 0x000000ffff0d9224 */ /* 0x000fe200078e0a0d */
[C---:B------:R-:W-:Y:S01]  /*3160*/  ISETP.GT.U32.AND P1, PT, R3.reuse, R17, PT ;  /* 0x000000110300720c */ /* 0x040fe20003f24070 */
[--C-:B------:R-:W-:Y:S01]  /*3170*/  @!P5 IMAD.IADD R182, R182, 0x1, -R3.reuse ;  /* 0x00000001b6b6d824 */ /* 0x100fe200078e0a03 */
[----:B------:R-:W-:Y:S01]  /*3180*/  ISETP.GT.U32.AND P5, PT, R3, R180, PT ;  /* 0x000000b40300720c */ /* 0x000fe20003fa4070 */
[----:B------:R-:W-:Y:S01]  /*3190*/  @!P2 IMAD.IADD R186, R186, 0x1, -R3 ;  /* 0x00000001babaa824 */ /* 0x000fe200078e0a03 */
[----:B------:R-:W-:Y:S01]  /*31a0*/  IABS R28, R21 ;  /* 0x00000015001c7213 */ /* 0x000fe20000000000 */
[----:B------:R0:W-:Y:S01]  /*31b0*/  STL [R1+0xe60], R12 ;  /* 0x000e600c01007387 */ /* 0x0001e20000100800 */
[----:B------:R-:W-:-:S03]  /*31c0*/  IABS R181, R19 ;  /* 0x0000001300b57213 */ /* 0x000fc60000000000 */
[----:B------:R-:W-:-:S04]  /*31d0*/  IMAD.HI.U32 R235, R5, R28, RZ ;  /* 0x0000001c05eb7227 */ /* 0x000fc800078e00ff */
[--C-:B------:R-:W-:Y:S02]  /*31e0*/  @!P6 IMAD.IADD R124, R124, 0x1, -R3.reuse ;  /* 0x000000017c7ce824 */ /* 0x100fe400078e0a03 */
[--C-:B------:R-:W-:Y:S01]  /*31f0*/  @!P1 IMAD.IADD R17, R17, 0x1, -R3.reuse ;  /* 0x0000000111119824 */ /* 0x100fe200078e0a03 */
[----:B------:R-:W-:Y:S01]  /*3200*/  ISETP.GE.AND P1, PT, R15, RZ, PT ;  /* 0x000000ff0f00720c */ /* 0x000fe20003f26270 */
[----:B------:R-:W-:Y:S01]  /*3210*/  @!P5 IMAD.IADD R180, R180, 0x1, -R3 ;  /* 0x00000001b4b4d824 */ /* 0x000fe200078e0a03 */
[----:B------:R-:W-:Y:S01]  /*3220*/  ISETP.GE.AND P5, PT, R14, RZ, PT ;  /* 0x000000ff0e00720c */ /* 0x000fe20003fa6270 */
[----:B------:R-:W-:Y:S01]  /*3230*/  IMAD.MOV R15, RZ, RZ, -R235 ;  /* 0x000000ffff0f7224 */ /* 0x000fe200078e0aeb */
[----:B------:R-:W-:Y:S01]  /*3240*/  ISETP.GT.U32.AND P6, PT, R3, R124, PT ;  /* 0x0000007c0300720c */ /* 0x000fe20003fc4070 */
[----:B------:R-:W-:Y:S02]  /*3250*/  IMAD.MOV.U32 R14, RZ, RZ, R186 ;  /* 0x000000ffff0e7224 */ /* 0x000fe400078e00ba */
[----:B------:R-:W-:Y:S01]  /*3260*/  @!P4 IMAD.MOV R16, RZ, RZ, -R16 ;  /* 0x000000ffff10c224 */ /* 0x000fe200078e0a10 */
[----:B------:R-:W-:Y:S01]  /*3270*/  ISETP.GE.AND P2, PT, R22, RZ, PT ;  /* 0x000000ff1600720c */ /* 0x000fe20003f46270 */
[----:B------:R-:W-:Y:S01]  /*3280*/  IMAD.HI.U32 R235, R5, R181, RZ ;  /* 0x000000b505eb7227 */ /* 0x000fe200078e00ff */
[----:B0-----:R-:W3:Y:S03]  /*3290*/  LDL.LU R12, [R1+0x58] ;  /* 0x00005800010c7983 */ /* 0x001ee60000300800 */
[----:B------:R-:W-:-:S02]  /*32a0*/  IMAD R28, R3, R15, R28 ;  /* 0x0000000f031c7224 */ /* 0x000fc400078e021c */
[----:B------:R-:W-:Y:S01]  /*32b0*/  @!P0 IMAD.MOV R14, RZ, RZ, -R14 ;  /* 0x000000ffff0e8224 */ /* 0x000fe200078e0a0e */
[----:B------:R-:W-:Y:S01]  /*32c0*/  ISETP.GT.U32.AND P0, PT, R3, R180, PT ;  /* 0x000000b40300720c */ /* 0x000fe20003f04070 */
[----:B------:R-:W-:Y:S01]  /*32d0*/  IMAD.MOV R235, RZ, RZ, -R235 ;  /* 0x000000ffffeb7224 */ /* 0x000fe200078e0aeb */
[----:B------:R-:W-:Y:S01]  /*32e0*/  ISETP.GE.AND P4, PT, R21, RZ, PT ;  /* 0x000000ff1500720c */ /* 0x000fe20003f86270 */
[----:B------:R-:W-:Y:S02]  /*32f0*/  IMAD.MOV.U32 R15, RZ, RZ, R182 ;  /* 0x000000ffff0f7224 */ /* 0x000fe400078e00b6 */
[----:B------:R-:W-:Y:S01]  /*3300*/  @!P6 IMAD.IADD R124, R124, 0x1, -R3 ;  /* 0x000000017c7ce824 */ /* 0x000fe200078e0a03 */
[----:B------:R-:W-:Y:S01]  /*3310*/  IABS R22, R18 ;  /* 0x0000001200167213 */ /* 0x000fe20000000000 */
[----:B------:R-:W-:Y:S01]  /*3320*/  @!P3 IMAD.MOV R15, RZ, RZ, -R15 ;  /* 0x000000ffff0fb224 */ /* 0x000fe200078e0a0f */
[C---:B------:R-:W-:Y:S01]  /*3330*/  ISETP.GT.U32.AND P3, PT, R3.reuse, R28, PT ;  /* 0x0000001c0300720c */ /* 0x040fe20003f64070 */
[C---:B------:R-:W-:Y:S01]  /*3340*/  IMAD R21, R3.reuse, R235, R181 ;  /* 0x000000eb03157224 */ /* 0x040fe200078e02b5 */
[----:B------:R0:W-:Y:S04]  /*3350*/  STL [R1+0xe64], R13 ;  /* 0x000e640d01007387 */ /* 0x0001e80000100800 */
[----:B------:R-:W-:Y:S01]  /*3360*/  ISETP.GT.U32.AND P6, PT, R3, R21, PT ;  /* 0x000000150300720c */ /* 0x000fe20003fc4070 */
[----:B------:R-:W-:Y:S01]  /*3370*/  @!P0 IMAD.IADD R180, R180, 0x1, -R3 ;  /* 0x00000001b4b48824 */ /* 0x000fe200078e0a03 */
[----:B------:R-:W-:-:S03]  /*3380*/  ISETP.GE.AND P0, PT, R18, RZ, PT ;  /* 0x000000ff1200720c */ /* 0x000fc60003f06270 */
[----:B------:R-:W-:Y:S02]  /*3390*/  IMAD.MOV.U32 R18, RZ, RZ, R180 ;  /* 0x000000ffff127224 */ /* 0x000fe400078e00b4 */
[----:B------:R-:W-:Y:S02]  /*33a0*/  @!P3 IMAD.IADD R28, R28, 0x1, -R3 ;  /* 0x000000011c1cb824 */ /* 0x000fe400078e0a03 */
[----:B------:R-:W-:-:S04]  /*33b0*/  IMAD.HI.U32 R186, R5, R22, RZ ;  /* 0x0000001605ba7227 */ /* 0x000fc800078e00ff */
[----:B------:R-:W-:Y:S01]  /*33c0*/  @!P2 IMAD.MOV R17, RZ, RZ, -R17 ;  /* 0x000000ffff11a224 */ /* 0x000fe200078e0a11 */
[----:B------:R-:W-:Y:S01]  /*33d0*/  IABS R235, R27 ;  /* 0x0000001b00eb7213 */ /* 0x000fe20000000000 */
[----:B------:R-:W-:Y:S01]  /*33e0*/  @!P1 IMAD.MOV R18, RZ, RZ, -R18 ;  /* 0x000000ffff129224 */ /* 0x000fe200078e0a12 */
[----:B------:R-:W-:Y:S01]  /*33f0*/  ISETP.GE.AND P1, PT, R23, RZ, PT ;  /* 0x000000ff1700720c */ /* 0x000fe20003f26270 */
[----:B------:R-:W-:Y:S01]  /*3400*/  @!P6 IMAD.IADD R21, R21, 0x1, -R3 ;  /* 0x000000011515e824 */ /* 0x000fe200078e0a03 */
[----:B------:R-:W-:Y:S01]  /*3410*/  IABS R23, R23 ;  /* 0x0000001700177213 */ /* 0x000fe20000000000 */
[----:B------:R-:W-:Y:S01]  /*3420*/  IMAD.HI.U32 R181, R5, R236, RZ ;  /* 0x000000ec05b57227 */ /* 0x000fe200078e00ff */
[----:B------:R-:W-:Y:S01]  /*3430*/  ISETP.GT.U32.AND P3, PT, R3, R28, PT ;  /* 0x0000001c0300720c */ /* 0x000fe20003f64070 */
[----:B0-----:R-:W4:Y:S01]  /*3440*/  LDL.LU R13, [R1+0x50] ;  /* 0x00005000010d7983 */ /* 0x001f220000300800 */
[----:B------:R-:W-:Y:S01]  /*3450*/  ISETP.GE.AND P2, PT, R19, RZ, PT ;  /* 0x000000ff1300720c */ /* 0x000fe20003f46270 */
[----:B------:R-:W-:Y:S01]  /*3460*/  IMAD.MOV.U32 R19, RZ, RZ, R124 ;  /* 0x000000ffff137224 */ /* 0x000fe200078e007c */
[----:B------:R-:W-:Y:S01]  /*3470*/  ISETP.GT.U32.AND P6, PT, R3, R21, PT ;  /* 0x000000150300720c */ /* 0x000fe20003fc4070 */
[----:B------:R-:W-:Y:S01]  /*3480*/  IMAD.MOV R186, RZ, RZ, -R186 ;  /* 0x000000ffffba7224 */ /* 0x000fe200078e0aba */
[----:B------:R0:W-:Y:S01]  /*3490*/  STL [R1+0xe6c], R14 ;  /* 0x000e6c0e01007387 */ /* 0x0001e20000100800 */
[----:B------:R-:W-:-:S04]  /*34a0*/  IMAD.HI.U32 R124, R5, R23, RZ ;  /* 0x00000017057c7227 */ /* 0x000fc800078e00ff */
[C---:B------:R-:W-:Y:S02]  /*34b0*/  IMAD R22, R3.reuse, R186, R22 ;  /* 0x000000ba03167224 */ /* 0x040fe400078e0216 */
[----:B------:R-:W-:Y:S02]  /*34c0*/  IMAD.MOV R124, RZ, RZ, -R124 ;  /* 0x000000ffff7c7224 */ /* 0x000fe400078e0a7c */
[----:B------:R-:W-:Y:S01]  /*34d0*/  @!P3 IMAD.IADD R28, R28, 0x1, -R3 ;  /* 0x000000011c1cb824 */ /* 0x000fe200078e0a03 */
[C---:B------:R-:W-:Y:S01]  /*34e0*/  ISETP.GT.U32.AND P3, PT, R3.reuse, R22, PT ;  /* 0x000000160300720c */ /* 0x040fe20003f64070 */
[----:B------:R-:W-:Y:S02]  /*34f0*/  IMAD R23, R3, R124, R23 ;  /* 0x0000007c03177224 */ /* 0x000fe400078e0217 */
[----:B------:R-:W-:Y:S01]  /*3500*/  @!P6 IMAD.IADD R21, R21, 0x1, -R3 ;  /* 0x000000011515e824 */ /* 0x000fe200078e0a03 */
[----:B0-----:R-:W3:Y:S02]  /*3510*/  LDL.LU R14, [R1+0x48] ;  /* 0x00004800010e7983 */ /* 0x001ee40000300800 */
[----:B------:R-:W-:Y:S01]  /*3520*/  ISETP.GT.U32.AND P6, PT, R3, R23, PT ;  /* 0x000000170300720c */ /* 0x000fe20003fc4070 */
[----:B------:R-:W-:-:S04]  /*3530*/  IMAD.HI.U32 R182, R5, R235, RZ ;  /* 0x000000eb05b67227 */ /* 0x000fc800078e00ff */
[----:B------:R-:W-:Y:S02]  /*3540*/  @!P5 IMAD.MOV R19, RZ, RZ, -R19 ;  /* 0x000000ffff13d224 */ /* 0x000fe400078e0a13 */
[----:B------:R-:W-:Y:S01]  /*3550*/  @!P3 IMAD.IADD R22, R22, 0x1, -R3 ;  /* 0x000000011616b824 */ /* 0x000fe200078e0a03 */
[----:B------:R-:W-:Y:S01]  /*3560*/  ISETP.GE.AND P5, PT, R27, RZ, PT ;  /* 0x000000ff1b00720c */ /* 0x000fe20003fa6270 */
[----:B------:R-:W-:Y:S01]  /*3570*/  IMAD.MOV R182, RZ, RZ, -R182 ;  /* 0x000000ffffb67224 */ /* 0x000fe200078e0ab6 */
[----:B------:R-:W-:Y:S01]  /*3580*/  IABS R27, R25 ;  /* 0x00000019001b7213 */ /* 0x000fe20000000000 */
[----:B------:R-:W-:Y:S01]  /*3590*/  IMAD.MOV R181, RZ, RZ, -R181 ;  /* 0x000000ffffb57224 */ /* 0x000fe200078e0ab5 */
[----:B------:R-:W-:Y:S01]  /*35a0*/  IABS R186, R24 ;  /* 0x0000001800ba7213 */ /* 0x000fe20000000000 */
[----:B------:R-:W-:Y:S01]  /*35b0*/  @!P6 IMAD.IADD R23, R23, 0x1, -R3 ;  /* 0x000000011717e824 */ /* 0x000fe200078e0a03 */
[C---:B------:R-:W-:Y:S01]  /*35c0*/  ISETP.GT.U32.AND P6, PT, R3.reuse, R22, PT ;  /* 0x000000160300720c */ /* 0x040fe20003fc4070 */
[----:B------:R-:W-:Y:S01]  /*35d0*/  IMAD R235, R3, R182, R235 ;  /* 0x000000b603eb7224 */ /* 0x000fe200078e02eb */
[----:B------:R-:W-:Y:S01]  /*35e0*/  ISETP.GE.AND P3, PT, R20, RZ, PT ;  /* 0x000000ff1400720c */ /* 0x000fe20003f66270 */
[----:B------:R-:W-:Y:S01]  /*35f0*/  IMAD.MOV.U32 R20, RZ, RZ, R28 ;  /* 0x000000ffff147224 */ /* 0x000fe200078e001c */
[----:B------:R0:W-:Y:S01]  /*3600*/  STL [R1+0xe70], R15 ;  /* 0x000e700f01007387 */ /* 0x0001e20000100800 */
[----:B------:R-:W-:Y:S01]  /*3610*/  IMAD.HI.U32 R124, R5, R27, RZ ;  /* 0x0000001b057c7227 */ /* 0x000fe200078e00ff */
[----:B------:R-:W-:-:S03]  /*3620*/  IABS R28, R26 ;  /* 0x0000001a001c7213 */ /* 0x000fc60000000000 */
[C---:B------:R-:W-:Y:S02]  /*3630*/  IMAD R236, R3.reuse, R181, R236 ;  /* 0x000000b503ec7224 */ /* 0x040fe400078e02ec */
[----:B------:R-:W-:Y:S01]  /*3640*/  @!P4 IMAD.MOV R20, RZ, RZ, -R20 ;  /* 0x000000ffff14c224 */ /* 0x000fe200078e0a14 */
[C---:B------:R-:W-:Y:S01]  /*3650*/  ISETP.GT.U32.AND P4, PT, R3.reuse, R23, PT ;  /* 0x000000170300720c */ /* 0x040fe20003f84070 */
[----:B------:R-:W-:Y:S01]  /*3660*/  @!P2 IMAD.MOV R21, RZ, RZ, -R21 ;  /* 0x000000ffff15a224 */ /* 0x000fe200078e0a15 */
[----:B------:R-:W-:Y:S01]  /*3670*/  ISETP.GT.U32.AND P2, PT, R3, R235, PT ;  /* 0x000000eb0300720c */ /* 0x000fe20003f44070 */
[----:B------:R-:W-:Y:S02]  /*3680*/  IMAD.MOV R124, RZ, RZ, -R124 ;  /* 0x000000ffff7c7224 */ /* 0x000fe400078e0a7c */
[----:B------:R-:W-:-:S04]  /*3690*/  IMAD.HI.U32 R180, R5, R186, RZ ;  /* 0x000000ba05b47227 */ /* 0x000fc800078e00ff */
[----:B------:R-:W-:Y:S01]  /*36a0*/  @!P6 IMAD.IADD R22, R22, 0x1, -R3 ;  /* 0x000000011616e824 */ /* 0x000fe200078e0a03 */
[C---:B------:R-:W-:Y:S01]  /*36b0*/  ISETP.GT.U32.AND P6, PT, R3.reuse, R236, PT ;  /* 0x000000ec0300720c */ /* 0x040fe20003fc4070 */
[----:B------:R-:W-:Y:S01]  /*36c0*/  IMAD R27, R3, R124, R27 ;  /* 0x0000007c031b7224 */ /* 0x000fe200078e021b */
[----:B------:R-:W-:Y:S01]  /*36d0*/  IABS R182, R46 ;  /* 0x0000002e00b67213 */ /* 0x000fe20000000000 */
[----:B------:R-:W-:Y:S01]  /*36e0*/  IMAD.MOV R180, RZ, RZ, -R180 ;  /* 0x000000ffffb47224 */ /* 0x000fe200078e0ab4 */
[----:B0-----:R-:W3:Y:S01]  /*36f0*/  LDL.LU R15, [R1+0x44] ;  /* 0x00004400010f7983 */ /* 0x001ee20000300800 */
[----:B------:R-:W-:Y:S01]  /*3700*/  IMAD.HI.U32 R124, R5, R28, RZ ;  /* 0x0000001c057c7227 */ /* 0x000fe200078e00ff */
[----:B------:R-:W-:Y:S02]  /*3710*/  IABS R181, R29 ;  /* 0x0000001d00b57213 */ /* 0x000fe40000000000 */
[----:B------:R0:W-:Y:S01]  /*3720*/  STL [R1+0xe74], R16 ;  /* 0x000e741001007387 */ /* 0x0001e20000100800 */
[----:B------:R-:W-:-:S02]  /*3730*/  IMAD R186, R3, R180, R186 ;  /* 0x000000b403ba7224 */ /* 0x000fc400078e02ba */
[----:B------:R-:W-:Y:S02]  /*3740*/  IMAD.MOV R124, RZ, RZ, -R124 ;  /* 0x000000ffff7c7224 */ /* 0x000fe400078e0a7c */
[--C-:B------:R-:W-:Y:S01]  /*3750*/  @!P4 IMAD.IADD R23, R23, 0x1, -R3.reuse ;  /* 0x000000011717c824 */ /* 0x100fe200078e0a03 */
[----:B------:R-:W-:Y:S01]  /*3760*/  ISETP.GT.U32.AND P4, PT, R3, R186, PT ;  /* 0x000000ba0300720c */ /* 0x000fe20003f84070 */
[--C-:B------:R-:W-:Y:S01]  /*3770*/  @!P2 IMAD.IADD R235, R235, 0x1, -R3.reuse ;  /* 0x00000001ebeba824 */ /* 0x100fe200078e0a03 */
[C---:B------:R-:W-:Y:S01]  /*3780*/  ISETP.GT.U32.AND P2, PT, R3.reuse, R27, PT ;  /* 0x0000001b0300720c */ /* 0x040fe20003f44070 */
[C---:B------:R-:W-:Y:S02]  /*3790*/  IMAD R28, R3.reuse, R124, R28 ;  /* 0x0000007c031c7224 */ /* 0x040fe400078e021c */
[--C-:B------:R-:W-:Y:S01]  /*37a0*/  @!P6 IMAD.IADD R236, R236, 0x1, -R3.reuse ;  /* 0x00000001ecece824 */ /* 0x100fe200078e0a03 */
[----:B0-----:R-:W3:Y:S02]  /*37b0*/  LDL.LU R16, [R1+0x40] ;  /* 0x0000400001107983 */ /* 0x001ee40000300800 */
[C---:B------:R-:W-:Y:S01]  /*37c0*/  ISETP.GT.U32.AND P6, PT, R3.reuse, R28, PT ;  /* 0x0000001c0300720c */ /* 0x040fe20003fc4070 */
[----:B------:R-:W-:Y:S01]  /*37d0*/  @!P0 IMAD.MOV R22, RZ, RZ, -R22 ;  /* 0x000000ffff168224 */ /* 0x000fe200078e0a16 */
[----:B------:R-:W-:Y:S01]  /*37e0*/  ISETP.GT.U32.AND P0, PT, R3, R236, PT ;  /* 0x000000ec0300720c */ /* 0x000fe20003f04070 */
[----:B------:R-:W-:Y:S01]  /*37f0*/  IMAD.HI.U32 R239, R5, R181, RZ ;  /* 0x000000b505ef7227 */ /* 0x000fe200078e00ff */
[----:B------:R-:W-:Y:S01]  /*3800*/  IABS R180, R30 ;  /* 0x0000001e00b47213 */ /* 0x000fe20000000000 */
[----:B------:R0:W-:Y:S02]  /*3810*/  STL [R1+0xe78], R17 ;  /* 0x000e781101007387 */ /* 0x0001e40000100800 */
[--C-:B------:R-:W-:Y:S01]  /*3820*/  @!P4 IMAD.IADD R186, R186, 0x1, -R3.reuse ;  /* 0x00000001babac824 */ /* 0x100fe200078e0a03 */
[----:B------:R-:W-:Y:S01]  /*3830*/  ISETP.GT.U32.AND P4, PT, R3, R235, PT ;  /* 0x000000eb0300720c */ /* 0x000fe20003f84070 */
[----:B------:R-:W-:-:S02]  /*3840*/  @!P2 IMAD.IADD R27, R27, 0x1, -R3 ;  /* 0x000000011b1ba824 */ /* 0x000fc400078e0a03 */
[----:B------:R-:W-:Y:S01]  /*3850*/  IMAD.HI.U32 R240, R5, R182, RZ ;  /* 0x000000b605f07227 */ /* 0x000fe200078e00ff */
[----:B------:R-:W-:-:S03]  /*3860*/  ISETP.GT.U32.AND P2, PT, R3, R186, PT ;  /* 0x000000ba0300720c */ /* 0x000fc60003f44070 */
[----:B------:R-:W-:Y:S01]  /*3870*/  IMAD.MOV R239, RZ, RZ, -R239 ;  /* 0x000000ffffef7224 */ /* 0x000fe200078e0aef */
[----:B0-----:R-:W3:Y:S01]  /*3880*/  LDL.LU R17, [R1+0x3c] ;  /* 0x00003c0001117983 */ /* 0x001ee20000300800 */
[----:B------:R-:W-:Y:S01]  /*3890*/  @!P6 IMAD.IADD R28, R28, 0x1, -R3 ;  /* 0x000000011c1ce824 */ /* 0x000fe200078e0a03 */
[----:B------:R-:W-:Y:S01]  /*38a0*/  ISETP.GT.U32.AND P6, PT, R3, R27, PT ;  /* 0x0000001b0300720c */ /* 0x000fe20003fc4070 */
[----:B------:R-:W-:Y:S01]  /*38b0*/  IMAD.MOV R240, RZ, RZ, -R240 ;  /* 0x000000fffff07224 */ /* 0x000fe200078e0af0 */
[----:B------:R0:W-:Y:S01]  /*38c0*/  STL [R1+0xe7c], R18 ;  /* 0x000e7c1201007387 */ /* 0x0001e20000100800 */
[----:B------:R-:W-:-:S04]  /*38d0*/  IMAD.HI.U32 R124, R5, R180, RZ ;  /* 0x000000b4057c7227 */ /* 0x000fc800078e00ff */
[C---:B------:R-:W-:Y:S02]  /*38e0*/  IMAD R181, R3.reuse, R239, R181 ;  /* 0x000000ef03b57224 */ /* 0x040fe400078e02b5 */
[C---:B------:R-:W-:Y:S02]  /*38f0*/  IMAD R182, R3.reuse, R240, R182 ;  /* 0x000000f003b67224 */ /* 0x040fe400078e02b6 */
[----:B------:R-:W-:Y:S02]  /*3900*/  IMAD.MOV R124, RZ, RZ, -R124 ;  /* 0x000000ffff7c7224 */ /* 0x000fe400078e0a7c */
[----:B------:R-:W-:Y:S01]  /*3910*/  @!P1 IMAD.MOV R23, RZ, RZ, -R23 ;  /* 0x000000ffff179224 */ /* 0x000fe200078e0a17 */
[C---:B------:R-:W-:Y:S01]  /*3920*/  ISETP.GT.U32.AND P1, PT, R3.reuse, R28, PT ;  /* 0x0000001c0300720c */ /* 0x040fe20003f24070 */
[--C-:B------:R-:W-:Y:S01]  /*3930*/  @!P0 IMAD.IADD R236, R236, 0x1, -R3.reuse ;  /* 0x00000001ecec8824 */ /* 0x100fe200078e0a03 */
[C---:B------:R-:W-:Y:S01]  /*3940*/  ISETP.GT.U32.AND P0, PT, R3.reuse, R181, PT ;  /* 0x000000b50300720c */ /* 0x040fe20003f04070 */
[----:B------:R-:W-:Y:S01]  /*3950*/  IMAD R180, R3, R124, R180 ;  /* 0x0000007c03b47224 */ /* 0x000fe200078e02b4 */
[----:B------:R-:W-:Y:S01]  /*3960*/  IABS R239, R38 ;  /* 0x0000002600ef7213 */ /* 0x000fe20000000000 */
[--C-:B------:R-:W-:Y:S01]  /*3970*/  @!P4 IMAD.IADD R235, R235, 0x1, -R3.reuse ;  /* 0x00000001ebebc824 */ /* 0x100fe200078e0a03 */
[----:B------:R-:W-:Y:S01]  /*3980*/  ISETP.GT.U32.AND P4, PT, R3, R182, PT ;  /* 0x000000b60300720c */ /* 0x000fe20003f84070 */
[--C-:B------:R-:W-:Y:S01]  /*3990*/  @!P2 IMAD.IADD R186, R186, 0x1, -R3.reuse ;  /* 0x00000001babaa824 */ /* 0x100fe200078e0a03 */
[----:B------:R-:W-:Y:S01]  /*39a0*/  IABS R124, R34 ;  /* 0x00000022007c7213 */ /* 0x000fe20000000000 */
[----:B------:R-:W-:Y:S01]  /*39b0*/  @!P6 IMAD.IADD R27, R27, 0x1, -R3 ;  /* 0x000000011b1be824 */ /* 0x000fe200078e0a03 */
[----:B------:R-:W-:Y:S01]  /*39c0*/  ISETP.GE.AND P2, PT, R24, RZ, PT ;  /* 0x000000ff1800720c */ /* 0x000fe20003f46270 */
[----:B------:R-:W-:Y:S01]  /*39d0*/  IMAD.HI.U32 R24, R5, R239, RZ ;  /* 0x000000ef05187227 */ /* 0x000fe200078e00ff */
[----:B------:R-:W-:Y:S01]  /*39e0*/  ISETP.GT.U32.AND P6, PT, R3, R180, PT ;  /* 0x000000b40300720c */ /* 0x000fe20003fc4070 */
[----:B0-----:R-:W3:Y:S02]  /*39f0*/  LDL.LU R18, [R1+0x38] ;  /* 0x0000380001127983 */ /* 0x001ee40000300800 */
[----:B------:R-:W-:-:S02]  /*3a00*/  IMAD.HI.U32 R240, R5, R124, RZ ;  /* 0x0000007c05f07227 */ /* 0x000fc400078e00ff */
[----:B------:R0:W-:Y:S02]  /*3a10*/  STL [R1+0xe80], R19 ;  /* 0x000e801301007387 */ /* 0x0001e40000100800 */
[--C-:B------:R-:W-:Y:S01]  /*3a20*/  @!P1 IMAD.IADD R28, R28, 0x1, -R3.reuse ;  /* 0x000000011c1c9824 */ /* 0x100fe200078e0a03 */
[----:B------:R-:W-:Y:S01]  /*3a30*/  ISETP.GE.AND P1, PT, R25, RZ, PT ;  /* 0x000000ff1900720c */ /* 0x000fe20003f26270 */
[----:B------:R-:W-:Y:S01]  /*3a40*/  IMAD.MOV R24, RZ, RZ, -R24 ;  /* 0x000000ffff187224 */ /* 0x000fe200078e0a18 */
[----:B------:R-:W-:Y:S01]  /*3a50*/  IABS R25, R45 ;  /* 0x0000002d00197213 */ /* 0x000fe20000000000 */
[--C-:B------:R-:W-:Y:S01]  /*3a60*/  @!P0 IMAD.IADD R181, R181, 0x1, -R3.reuse ;  /* 0x00000001b5b58824 */ /* 0x100fe200078e0a03 */
[----:B------:R-:W-:Y:S01]  /*3a70*/  ISETP.GE.AND P0, PT, R46, RZ, PT ;  /* 0x000000ff2e00720c */ /* 0x000fe20003f06270 */
[----:B------:R-:W-:Y:S02]  /*3a80*/  @!P4 IMAD.IADD R182, R182, 0x1, -R3 ;  /* 0x00000001b6b6c824 */ /* 0x000fe400078e0a03 */
[----:B------:R-:W-:Y:S01]  /*3a90*/  IMAD.MOV R240, RZ, RZ, -R240 ;  /* 0x000000fffff07224 */ /* 0x000fe200078e0af0 */
[----:B0-----:R-:W3:Y:S01]  /*3aa0*/  LDL.LU R19, [R1+0x24] ;  /* 0x0000240001137983 */ /* 0x001ee20000300800 */
[----:B------:R-:W-:-:S02]  /*3ab0*/  IMAD R46, R3, R24, R239 ;  /* 0x00000018032e7224 */ /* 0x000fc400078e02ef */
[----:B------:R-:W-:Y:S01]  /*3ac0*/  IMAD.MOV.U32 R24, RZ, RZ, R235 ;  /* 0x000000ffff187224 */ /* 0x000fe200078e00eb */
[----:B------:R-:W-:Y:S01]  /*3ad0*/  ISETP.GE.AND P4, PT, R26, RZ, PT ;  /* 0x000000ff1a00720c */ /* 0x000fe20003f86270 */
[----:B------:R-:W-:Y:S01]  /*3ae0*/  IMAD.MOV.U32 R235, RZ, RZ, R25 ;  /* 0x000000ffffeb7224 */ /* 0x000fe200078e0019 */
[----:B------:R0:W-:Y:S01]  /*3af0*/  STL [R1+0xe84], R20 ;  /* 0x000e841401007387 */ /* 0x0001e20000100800 */
[C---:B------:R-:W-:Y:S02]  /*3b00*/  IMAD R124, R3.reuse, R240, R124 ;  /* 0x000000f0037c7224 */ /* 0x040fe400078e027c */
[----:B------:R-:W-:Y:S01]  /*3b10*/  @!P6 IMAD.IADD R180, R180, 0x1, -R3 ;  /* 0x00000001b4b4e824 */ /* 0x000fe200078e0a03 */
[C---:B------:R-:W-:Y:S01]  /*3b20*/  ISETP.GT.U32.AND P6, PT, R3.reuse, R182, PT ;  /* 0x000000b60300720c */ /* 0x040fe20003fc4070 */
[----:B------:R-:W-:Y:S02]  /*3b30*/  IMAD.MOV.U32 R25, RZ, RZ, R236 ;  /* 0x000000ffff197224 */ /* 0x000fe400078e00ec */
[----:B------:R-:W-:Y:S01]  /*3b40*/  @!P5 IMAD.MOV R24, RZ, RZ, -R24 ;  /* 0x000000ffff18d224 */ /* 0x000fe200078e0a18 */
[C---:B------:R-:W-:Y:S01]  /*3b50*/  ISETP.GT.U32.AND P5, PT, R3.reuse, R181, PT ;  /* 0x000000b50300720c */ /* 0x040fe20003fa4070 */
[----:B------:R-:W-:Y:S01]  /*3b60*/  @!P3 IMAD.MOV R25, RZ, RZ, -R25 ;  /* 0x000000ffff19b224 */ /* 0x000fe200078e0a19 */
[----:B------:R-:W-:Y:S01]  /*3b70*/  ISETP.GT.U32.AND P3, PT, R3, R124, PT ;  /* 0x0000007c0300720c */ /* 0x000fe20003f64070 */
[----:B------:R-:W-:Y:S01]  /*3b80*/  @!P1 IMAD.MOV R27, RZ, RZ, -R27 ;  /* 0x000000ffff1b9224 */ /* 0x000fe200078e0a1b */
[----:B------:R-:W-:Y:S01]  /*3b90*/  ISETP.GE.AND P1, PT, R29, RZ, PT ;  /* 0x000000ff1d00720c */ /* 0x000fe20003f26270 */
[----:B------:R-:W-:Y:S01]  /*3ba0*/  IMAD.MOV.U32 R26, RZ, RZ, R186 ;  /* 0x000000ffff1a7224 */ /* 0x000fe200078e00ba */
[----:B0-----:R-:W3:Y:S01]  /*3bb0*/  LDL.LU R20, [R1+0x20] ;  /* 0x0000200001147983 */ /* 0x001ee20000300800 */
[----:B------:R-:W-:Y:S01]  /*3bc0*/  IMAD.HI.U32 R29, R5, R235, RZ ;  /* 0x000000eb051d7227 */ /* 0x000fe200078e00ff */
[----:B------:R-:W-:-:S02]  /*3bd0*/  IABS R236, R31 ;  /* 0x0000001f00ec7213 */ /* 0x000fc40000000000 */
[----:B--2---:R-:W-:Y:S01]  /*3be0*/  IABS R250, R125 ;  /* 0x0000007d00fa7213 */ /* 0x004fe20000000000 */
[----:B------:R-:W-:Y:S01]  /*3bf0*/  @!P4 IMAD.MOV R28, RZ, RZ, -R28 ;  /* 0x000000ffff1cc224 */ /* 0x000fe200078e0a1c */
[----:B------:R-:W-:Y:S01]  /*3c00*/  ISETP.GT.U32.AND P4, PT, R3, R46, PT ;  /* 0x0000002e0300720c */ /* 0x000fe20003f84070 */
[--C-:B------:R-:W-:Y:S01]  /*3c10*/  @!P6 IMAD.IADD R182, R182, 0x1, -R3.reuse ;  /* 0x00000001b6b6e824 */ /* 0x100fe200078e0a03 */
[----:B------:R-:W-:Y:S01]  /*3c20*/  ISETP.GE.AND P6, PT, R30, RZ, PT ;  /* 0x000000ff1e00720c */ /* 0x000fe20003fc6270 */
[----:B------:R-:W-:Y:S01]  /*3c30*/  @!P5 IMAD.IADD R181, R181, 0x1, -R3 ;  /* 0x00000001b5b5d824 */ /* 0x000fe200078e0a03 */
[----:B------:R-:W-:Y:S01]  /*3c40*/  ISETP.GE.AND P5, PT, R34, RZ, PT ;  /* 0x000000ff2200720c */ /* 0x000fe20003fa6270 */
[----:B------:R-:W-:Y:S01]  /*3c50*/  @!P2 IMAD.MOV R26, RZ, RZ, -R26 ;  /* 0x000000ffff1aa224 */ /* 0x000fe200078e0a1a */
[----:B------:R-:W-:Y:S01]  /*3c60*/  ISETP.GT.U32.AND P2, PT, R3, R180, PT ;  /* 0x000000b40300720c */ /* 0x000fe20003f44070 */
[----:B------:R-:W-:Y:S01]  /*3c70*/  IMAD.MOV R34, RZ, RZ, -R29 ;  /* 0x000000ffff227224 */ /* 0x000fe200078e0a1d */
[----:B------:R-:W-:Y:S01]  /*3c80*/  STL [R1+0xe88], R21 ;  /* 0x000e881501007387 */ /* 0x000fe20000100800 */
[--C-:B------:R-:W-:Y:S01]  /*3c90*/  @!P3 IMAD.IADD R124, R124, 0x1, -R3.reuse ;  /* 0x000000017c7cb824 */ /* 0x100fe200078e0a03 */
[----:B------:R-:W-:Y:S01]  /*3ca0*/  ISETP.GE.AND P3, PT, R45, RZ, PT ;  /* 0x000000ff2d00720c */ /* 0x000fe20003f66270 */
[----:B------:R-:W-:Y:S01]  /*3cb0*/  IMAD.MOV.U32 R29, RZ, RZ, R182 ;  /* 0x000000ffff1d7224 */ /* 0x000fe200078e00b6 */
[----:B------:R-:W-:Y:S01]  /*3cc0*/  IABS R45, R33 ;  /* 0x00000021002d7213 */ /* 0x000fe20000000000 */
[----:B------:R-:W-:Y:S01]  /*3cd0*/  @!P4 IMAD.IADD R46, R46, 0x1, -R3 ;  /* 0x000000012e2ec824 */ /* 0x000fe200078e0a03 */
[----:B------:R-:W-:Y:S01]  /*3ce0*/  STL [R1+0xe8c], R22 ;  /* 0x000e8c1601007387 */ /* 0x000fe20000100800 */
[----:B------:R-:W-:Y:S01]  /*3cf0*/  @!P0 IMAD.MOV R29, RZ, RZ, -R29 ;  /* 0x000000ffff1d8224 */ /* 0x000fe200078e0a1d */
[C---:B------:R-:W-:Y:S01]  /*3d00*/  ISETP.GT.U32.AND P0, PT, R3.reuse, R124, PT ;  /* 0x0000007c0300720c */ /* 0x040fe20003f04070 */
[----:B------:R-:W-:Y:S01]  /*3d10*/  IMAD.MOV.U32 R30, RZ, RZ, R181 ;  /* 0x000000ffff1e7224 */ /* 0x000fe200078e00b5 */
[C---:B------:R-:W-:Y:S01]  /*3d20*/  ISETP.GT.U32.AND P4, PT, R3.reuse, R46, PT ;  /* 0x0000002e0300720c */ /* 0x040fe20003f84070 */
[----:B------:R-:W-:Y:S01]  /*3d30*/  @!P2 IMAD.IADD R180, R180, 0x1, -R3 ;  /* 0x00000001b4b4a824 */ /* 0x000fe200078e0a03 */
[----:B------:R-:W-:Y:S01]  /*3d40*/  ISETP.GE.AND P2, PT, R38, RZ, PT ;  /* 0x000000ff2600720c */ /* 0x000fe20003f46270 */
[----:B------:R-:W-:Y:S01]  /*3d50*/  @!P1 IMAD.MOV R30, RZ, RZ, -R30 ;  /* 0x000000ffff1e9224 */ /* 0x000fe200078e0a1e */
[----:B------:R-:W-:Y:S01]  /*3d60*/  IABS R38, R32 ;  /* 0x0000002000267213 */ /* 0x000fe20000000000 */
[----:B------:R-:W-:Y:S01]  /*3d70*/  IMAD R34, R3, R34, R235 ;  /* 0x0000002203227224 */ /* 0x000fe200078e02eb */
[----:B------:R-:W-:Y:S01]  /*3d80*/  ISETP.GE.AND P1, PT, R31, RZ, PT ;  /* 0x000000ff1f00720c */ /* 0x000fe20003f26270 */
[----:B------:R-:W-:Y:S01]  /*3d90*/  IMAD.MOV.U32 R31, RZ, RZ, R180 ;  /* 0x000000ffff1f7224 */ /* 0x000fe200078e00b4 */
[----:B------:R-:W-:Y:S01]  /*3da0*/  IABS R181, R35 ;  /* 0x0000002300b57213 */ /* 0x000fe20000000000 */
[C---:B------:R-:W-:Y:S01]  /*3db0*/  IMAD.HI.U32 R180, R5.reuse, R236, RZ ;  /* 0x000000ec05b47227 */ /* 0x040fe200078e00ff */
[----:B------:R-:W-:Y:S01]  /*3dc0*/  IABS R235, R39 ;  /* 0x0000002700eb7213 */ /* 0x000fe20000000000 */
[----:B------:R0:W-:Y:S02]  /*3dd0*/  STL [R1+0xe90], R23 ;  /* 0x000e901701007387 */ /* 0x0001e40000100800 */
[----:B------:R-:W-:Y:S01]  /*3de0*/  @!P0 IMAD.IADD R124, R124, 0x1, -R3 ;  /* 0x000000017c7c8824 */ /* 0x000fe200078e0a03 */
[----:B------:R-:W-:Y:S01]  /*3df0*/  ISETP.GE.AND P0, PT, R32, RZ, PT ;  /* 0x000000ff2000720c */ /* 0x000fe20003f06270 */
[----:B------:R-:W-:-:S04]  /*3e00*/  IMAD.HI.U32 R32, R5, R38, RZ ;  /* 0x0000002605207227 */ /* 0x000fc800078e00ff */
[----:B------:R-:W-:Y:S01]  /*3e10*/  @!P6 IMAD.MOV R31, RZ, RZ, -R31 ;  /* 0x000000ffff1fe224 */ /* 0x000fe200078e0a1f */
[----:B------:R-:W-:Y:S01]  /*3e20*/  ISETP.GT.U32.AND P6, PT, R3, R34, PT ;  /* 0x000000220300720c */ /* 0x000fe20003fc4070 */
[----:B------:R-:W-:Y:S02]  /*3e30*/  IMAD.MOV R32, RZ, RZ, -R32 ;  /* 0x000000ffff207224 */ /* 0x000fe400078e0a20 */
[----:B------:R-:W-:Y:S02]  /*3e40*/  IMAD.MOV R180, RZ, RZ, -R180 ;  /* 0x000000ffffb47224 */ /* 0x000fe400078e0ab4 */
[----:B------:R-:W-:Y:S01]  /*3e50*/  @!P4 IMAD.IADD R46, R46, 0x1, -R3 ;  /* 0x000000012e2ec824 */ /* 0x000fe200078e0a03 */
[----:B------:R-:W-:Y:S01]  /*3e60*/  ISETP.GE.AND P4, PT, R33, RZ, PT ;  /* 0x000000ff2100720c */ /* 0x000fe20003f86270 */
[C---:B------:R-:W-:Y:S02]  /*3e70*/  IMAD R38, R3.reuse, R32, R38 ;  /* 0x0000002003267224 */ /* 0x040fe400078e0226 */
[----:B------:R-:W-:-:S02]  /*3e80*/  IMAD R236, R3, R180, R236 ;  /* 0x000000b403ec7224 */ /* 0x000fc400078e02ec */
[----:B------:R-:W-:Y:S02]  /*3e90*/  IMAD.MOV.U32 R32, RZ, RZ, R124 ;  /* 0x000000ffff207224 */ /* 0x000fe400078e007c */
[----:B------:R-:W-:-:S04]  /*3ea0*/  IMAD.HI.U32 R33, R5, R45, RZ ;  /* 0x0000002d05217227 */ /* 0x000fc800078e00ff */
[----:B------:R-:W-:Y:S01]  /*3eb0*/  @!P5 IMAD.MOV R32, RZ, RZ, -R32 ;  /* 0x000000ffff20d224 */ /* 0x000fe200078e0a20 */
[----:B------:R-:W-:Y:S01]  /*3ec0*/  ISETP.GT.U32.AND P5, PT, R3, R236, PT ;  /* 0x000000ec0300720c */ /* 0x000fe20003fa4070 */
[----:B------:R-:W-:Y:S02]  /*3ed0*/  IMAD.MOV R33, RZ, RZ, -R33 ;  /* 0x000000ffff217224 */ /* 0x000fe400078e0a21 */
[----:B------:R-:W-:Y:S02]  /*3ee0*/  @!P6 IMAD.IADD R34, R34, 0x1, -R3 ;  /* 0x000000012222e824 */ /* 0x000fe400078e0a03 */
[----:B------:R-:W-:-:S03]  /*3ef0*/  IMAD.HI.U32 R180, R5, R181, RZ ;  /* 0x000000b505b47227 */ /* 0x000fc600078e00ff */
[C---:B------:R-:W-:Y:S01]  /*3f00*/  ISETP.GT.U32.AND P6, PT, R3.reuse, R34, PT ;  /* 0x000000220300720c */ /* 0x040fe20003fc4070 */
[C---:B------:R-:W-:Y:S01]  /*3f10*/  IMAD R124, R3.reuse, R33, R45 ;  /* 0x00000021037c7224 */ /* 0x040fe200078e022d */
[----:B------:R-:W-:Y:S01]  /*3f20*/  IABS R45, R37 ;  /* 0x00000025002d7213 */ /* 0x000fe20000000000 */
[----:B------:R-:W-:Y:S01]  /*3f30*/  IMAD.MOV.U32 R33, RZ, RZ, R46 ;  /* 0x000000ffff217224 */ /* 0x000fe200078e002e */
[----:B------:R-:W-:Y:S01]  /*3f40*/  IABS R46, R36 ;  /* 0x00000024002e7213 */ /* 0x000fe20000000000 */
[----:B------:R-:W-:Y:S02]  /*3f50*/  IMAD.MOV R180, RZ, RZ, -R180 ;  /* 0x000000ffffb47224 */ /* 0x000fe400078e0ab4 */
[----:B------:R-:W-:Y:S01]  /*3f60*/  @!P2 IMAD.MOV R33, RZ, RZ, -R33 ;  /* 0x000000ffff21a224 */ /* 0x000fe200078e0a21 */
[C---:B------:R-:W-:Y:S01]  /*3f70*/  ISETP.GT.U32.AND P2, PT, R3.reuse, R38, PT ;  /* 0x000000260300720c */ /* 0x040fe20003f44070 */
[----:B------:R-:W-:Y:S01]  /*3f80*/  IMAD R181, R3, R180, R181 ;  /* 0x000000b403b57224 */ /* 0x000fe200078e02b5 */
[----:B------:R-:W-:Y:S01]  /*3f90*/  IABS R180, R41 ;  /* 0x0000002900b47213 */ /* 0x000fe20000000000 */
[----:B------:R-:W-:-:S02]  /*3fa0*/  @!P5 IMAD.IADD R236, R236, 0x1, -R3 ;  /* 0x00000001ececd824 */ /* 0x000fc400078e0a03 */
[----:B------:R-:W-:Y:S01]  /*3fb0*/  @!P6 IMAD.IADD R34, R34, 0x1, -R3 ;  /* 0x000000012222e824 */ /* 0x000fe200078e0a03 */
[----:B------:R-:W-:Y:S01]  /*3fc0*/  ISETP.GT.U32.AND P5, PT, R3, R181, PT ;  /* 0x000000b50300720c */ /* 0x000fe20003fa4070 */
[----:B------:R-:W-:Y:S01]  /*3fd0*/  IMAD.HI.U32 R186, R5, R45, RZ ;  /* 0x0000002d05ba7227 */ /* 0x000fe200078e00ff */
[----:B------:R-:W-:-:S03]  /*3fe0*/  ISETP.GT.U32.AND P6, PT, R3, R124, PT ;  /* 0x0000007c0300720c */ /* 0x000fc60003fc4070 */
[----:B------:R-:W-:Y:S02]  /*3ff0*/  @!P3 IMAD.MOV R34, RZ, RZ, -R34 ;  /* 0x000000ffff22b224 */ /* 0x000fe400078e0a22 */
[----:B------:R-:W-:Y:S01]  /*4000*/  @!P2 IMAD.IADD R38, R38, 0x1, -R3 ;  /* 0x000000012626a824 */ /* 0x000fe200078e0a03 */
[----:B------:R-:W-:Y:S01]  /*4010*/  ISETP.GT.U32.AND P2, PT, R3, R236, PT ;  /* 0x000000ec0300720c */ /* 0x000fe20003f44070 */
[----:B------:R-:W-:Y:S02]  /*4020*/  IMAD.MOV R186, RZ, RZ, -R186 ;  /* 0x000000ffffba7224 */ /* 0x000fe400078e0aba */
[----:B------:R-:W-:Y:S01]  /*4030*/  IMAD.HI.U32 R182, R5, R46, RZ ;  /* 0x0000002e05b67227 */ /* 0x000fe200078e00ff */
[----:B------:R-:W-:-:S03]  /*4040*/  ISETP.GT.U32.AND P3, PT, R3, R38, PT ;  /* 0x000000260300720c */ /* 0x000fc60003f64070 */
[----:B------:R-:W-:Y:S02]  /*4050*/  @!P5 IMAD.IADD R181, R181, 0x1, -R3 ;  /* 0x00000001b5b5d824 */ /* 0x000fe400078e0a03 */
[C---:B------:R-:W-:Y:S02]  /*4060*/  IMAD R45, R3.reuse, R186, R45 ;  /* 0x000000ba032d7224 */ /* 0x040fe400078e022d */
[----:B------:R-:W-:Y:S01]  /*4070*/  @!P6 IMAD.IADD R124, R124, 0x1, -R3 ;  /* 0x000000017c7ce824 */ /* 0x000fe200078e0a03 */
[----:B------:R-:W-:Y:S01]  /*4080*/  ISETP.GT.U32.AND P5, PT, R3, R181, PT ;  /* 0x000000b50300720c */ /* 0x000fe20003fa4070 */
[----:B------:R-:W-:-:S03]  /*4090*/  IMAD.HI.U32 R186, R5, R180, RZ ;  /* 0x000000b405ba7227 */ /* 0x000fc600078e00ff */
[C---:B------:R-:W-:Y:S01]  /*40a0*/  ISETP.GT.U32.AND P6, PT, R3.reuse, R124, PT ;  /* 0x0000007c0300720c */ /* 0x040fe20003fc4070 */
[----:B------:R-:W-:Y:S02]  /*40b0*/  IMAD.MOV R182, RZ, RZ, -R182 ;  /* 0x000000ffffb67224 */ /* 0x000fe400078e0ab6 */
[----:B------:R-:W-:Y:S02]  /*40c0*/  IMAD.MOV R186, RZ, RZ, -R186 ;  /* 0x000000ffffba7224 */ /* 0x000fe400078e0aba */
[C---:B------:R-:W-:Y:S01]  /*40d0*/  IMAD R46, R3.reuse, R182, R46 ;  /* 0x000000b6032e7224 */ /* 0x040fe200078e022e */
[----:B------:R-:W-:Y:S01]  /*40e0*/  IABS R182, R42 ;  /* 0x0000002a00b67213 */ /* 0x000fe20000000000 */
[--C-:B------:R-:W-:Y:S01]  /*40f0*/  @!P3 IMAD.IADD R38, R38, 0x1, -R3.reuse ;  /* 0x000000012626b824 */ /* 0x100fe200078e0a03 */
[C---:B------:R-:W-:Y:S01]  /*4100*/  ISETP.GT.U32.AND P3, PT, R3.reuse, R45, PT ;  /* 0x0000002d0300720c */ /* 0x040fe20003f64070 */
[C---:B------:R-:W-:Y:S01]  /*4110*/  IMAD R180, R3.reuse, R186, R180 ;  /* 0x000000ba03b47224 */ /* 0x040fe200078e02b4 */
[----:B------:R-:W-:Y:S01]  /*4120*/  IABS R186, R40 ;  /* 0x0000002800ba7213 */ /* 0x000fe20000000000 */
[--C-:B------:R-:W-:Y:S01]  /*4130*/  @!P2 IMAD.IADD R236, R236, 0x1, -R3.reuse ;  /* 0x00000001ececa824 */ /* 0x100fe200078e0a03 */
[----:B------:R-:W-:Y:S01]  /*4140*/  ISETP.GT.U32.AND P2, PT, R3, R46, PT ;  /* 0x0000002e0300720c */ /* 0x000fe20003f44070 */
[--C-:B------:R-:W-:Y:S01]  /*4150*/  @!P5 IMAD.IADD R181, R181, 0x1, -R3.reuse ;  /* 0x00000001b5b5d824 */ /* 0x100fe200078e0a03 */
[----:B------:R-:W-:Y:S01]  /*4160*/  ISETP.GT.U32.AND P5, PT, R3, R180, PT ;  /* 0x000000b40300720c */ /* 0x000fe20003fa4070 */
[----:B------:R-:W-:Y:S01]  /*4170*/  @!P6 IMAD.IADD R124, R124, 0x1, -R3 ;  /* 0x000000017c7ce824 */ /* 0x000fe200078e0a03 */
[----:B------:R-:W-:Y:S01]  /*4180*/  ISETP.GE.AND P6, PT, R35, RZ, PT ;  /* 0x000000ff2300720c */ /* 0x000fe20003fc6270 */
[----:B------:R-:W-:-:S04]  /*4190*/  IMAD.HI.U32 R35, R5, R182, RZ ;  /* 0x000000b605237227 */ /* 0x000fc800078e00ff */
[----:B------:R-:W-:Y:S01]  /*41a0*/  @!P3 IMAD.IADD R45, R45, 0x1, -R3 ;  /* 0x000000012d2db824 */ /* 0x000fe200078e0a03 */
[----:B------:R-:W-:Y:S01]  /*41b0*/  ISETP.GE.AND P3, PT, R37, RZ, PT ;  /* 0x000000ff2500720c */ /* 0x000fe20003f66270 */
[----:B------:R-:W-:Y:S02]  /*41c0*/  IMAD.MOV R35, RZ, RZ, -R35 ;  /* 0x000000ffff237224 */ /* 0x000fe400078e0a23 */
[--C-:B------:R-:W-:Y:S01]  /*41d0*/  @!P2 IMAD.IADD R46, R46, 0x1, -R3.reuse ;  /* 0x000000012e2ea824 */ /* 0x100fe200078e0a03 */
[----:B------:R-:W-:Y:S01]  /*41e0*/  ISETP.GE.AND P2, PT, R36, RZ, PT ;  /* 0x000000ff2400720c */ /* 0x000fe20003f46270 */
[----:B------:R-:W-:Y:S01]  /*41f0*/  @!P5 IMAD.IADD R180, R180, 0x1, -R3 ;  /* 0x00000001b4b4d824 */ /* 0x000fe200078e0a03 */
[C---:B------:R-:W-:Y:S01]  /*4200*/  ISETP.GT.U32.AND P5, PT, R3.reuse, R45, PT ;  /* 0x0000002d0300720c */ /* 0x040fe20003fa4070 */
[----:B------:R-:W-:Y:S02]  /*4210*/  IMAD.MOV.U32 R36, RZ, RZ, R38 ;  /* 0x000000ffff247224 */ /* 0x000fe400078e0026 */
[----:B------:R-:W-:-:S02]  /*4220*/  IMAD R182, R3, R35, R182 ;  /* 0x0000002303b67224 */ /* 0x000fc400078e02b6 */
[----:B------:R-:W-:Y:S01]  /*4230*/  IMAD.HI.U32 R239, R5, R235, RZ ;  /* 0x000000eb05ef7227 */ /* 0x000fe200078e00ff */
[----:B----4-:R-:W-:-:S03]  /*4240*/  IABS R251, R13 ;  /* 0x0000000d00fb7213 */ /* 0x010fc60000000000 */
[----:B------:R-:W-:Y:S02]  /*4250*/  IMAD.MOV.U32 R38, RZ, RZ, R181 ;  /* 0x000000ffff267224 */ /* 0x000fe400078e00b5 */
[----:B------:R-:W-:Y:S02]  /*4260*/  IMAD.MOV.U32 R35, RZ, RZ, R236 ;  /* 0x000000ffff237224 */ /* 0x000fe400078e00ec */
[----:B------:R-:W-:Y:S02]  /*4270*/  IMAD.MOV R239, RZ, RZ, -R239 ;  /* 0x000000ffffef7224 */ /* 0x000fe400078e0aef */
[----:B------:R-:W-:Y:S01]  /*4280*/  @!P6 IMAD.MOV R38, RZ, RZ, -R38 ;  /* 0x000000ffff26e224 */ /* 0x000fe200078e0a26 */
[----:B------:R-:W-:Y:S01]  /*4290*/  ISETP.GT.U32.AND P6, PT, R3, R182, PT ;  /* 0x000000b60300720c */ /* 0x000fe20003fc4070 */
[----:B------:R-:W-:-:S04]  /*42a0*/  IMAD.HI.U32 R236, R5, R186, RZ ;  /* 0x000000ba05ec7227 */ /* 0x000fc800078e00ff */
[----:B------:R-:W-:Y:S01]  /*42b0*/  @!P1 IMAD.MOV R35, RZ, RZ, -R35 ;  /* 0x000000ffff239224 */ /* 0x000fe200078e0a23 */
[C---:B------:R-:W-:Y:S01]  /*42c0*/  ISETP.GT.U32.AND P1, PT, R3.reuse, R46, PT ;  /* 0x0000002e0300720c */ /* 0x040fe20003f24070 */
[C---:B------:R-:W-:Y:S01]  /*42d0*/  IMAD R181, R3.reuse, R239, R235 ;  /* 0x000000ef03b57224 */ /* 0x040fe200078e02eb */
[----:B------:R-:W-:Y:S01]  /*42e0*/  IABS R239, R52 ;  /* 0x0000003400ef7213 */ /* 0x000fe20000000000 */
[----:B------:R-:W-:Y:S01]  /*42f0*/  @!P0 IMAD.MOV R36, RZ, RZ, -R36 ;  /* 0x000000ffff248224 */ /* 0x000fe200078e0a24 */
[----:B------:R-:W-:Y:S01]  /*4300*/  ISETP.GT.U32.AND P0, PT, R3, R180, PT ;  /* 0x000000b40300720c */ /* 0x000fe20003f04070 */
[----:B------:R-:W-:Y:S02]  /*4310*/  IMAD.MOV R236, RZ, RZ, -R236 ;  /* 0x000000ffffec7224 */ /* 0x000fe400078e0aec */
[----:B------:R-:W-:Y:S01]  /*4320*/  @!P5 IMAD.IADD R45, R45, 0x1, -R3 ;  /* 0x000000012d2dd824 */ /* 0x000fe200078e0a03 */
[----:B------:R-:W-:Y:S01]  /*4330*/  ISETP.GT.U32.AND P5, PT, R3, R181, PT ;  /* 0x000000b50300720c */ /* 0x000fe20003fa4070 */
[----:B------:R-:W-:-:S02]  /*4340*/  IMAD.MOV.U32 R37, RZ, RZ, R124 ;  /* 0x000000ffff257224 */ /* 0x000fc400078e007c */
[C---:B------:R-:W-:Y:S01]  /*4350*/  IMAD R124, R3.reuse, R236, R186 ;  /* 0x000000ec037c7224 */ /* 0x040fe200078e02ba */
[----:B------:R-:W-:Y:S01]  /*4360*/  IABS R186, R51 ;  /* 0x0000003300ba7213 */ /* 0x000fe20000000000 */
[--C-:B------:R-:W-:Y:S01]  /*4370*/  @!P6 IMAD.IADD R182, R182, 0x1, -R3.reuse ;  /* 0x00000001b6b6e824 */ /* 0x100fe200078e0a03 */
[----:B------:R-:W-:Y:S01]  /*4380*/  IABS R236, R44 ;  /* 0x0000002c00ec7213 */ /* 0x000fe20000000000 */
[----:B------:R-:W-:Y:S01]  /*4390*/  @!P1 IMAD.IADD R46, R46, 0x1, -R3 ;  /* 0x000000012e2e9824 */ /* 0x000fe200078e0a03 */
[----:B------:R-:W-:Y:S01]  /*43a0*/  ISETP.GT.U32.AND P6, PT, R3, R124, PT ;  /* 0x0000007c0300720c */ /* 0x000fe20003fc4070 */
[----:B------:R-:W-:Y:S01]  /*43b0*/  @!P4 IMAD.MOV R37, RZ, RZ, -R37 ;  /* 0x000000ffff25c224 */ /* 0x000fe200078e0a25 */
[----:B------:R-:W-:Y:S01]  /*43c0*/  ISETP.GE.AND P1, PT, R42, RZ, PT ;  /* 0x000000ff2a00720c */ /* 0x000fe20003f26270 */
[--C-:B------:R-:W-:Y:S01]  /*43d0*/  @!P0 IMAD.IADD R180, R180, 0x1, -R3.reuse ;  /* 0x00000001b4b48824 */ /* 0x100fe200078e0a03 */
[----:B------:R-:W-:Y:S01]  /*43e0*/  IABS R42, R47 ;  /* 0x0000002f002a7213 */ /* 0x000fe20000000000 */
[----:B------:R-:W-:Y:S01]  /*43f0*/  @!P5 IMAD.IADD R181, R181, 0x1, -R3 ;  /* 0x00000001b5b5d824 */ /* 0x000fe200078e0a03 */
[----:B------:R-:W-:-:S02]  /*4400*/  ISETP.GE.AND P4, PT, R41, RZ, PT ;  /* 0x000000ff2900720c */ /* 0x000fc40003f86270 */
[----:B------:R-:W-:Y:S01]  /*4410*/  ISETP.GE.AND P0, PT, R39, RZ, PT ;  /* 0x000000ff2700720c */ /* 0x000fe20003f06270 */
[----:B------:R-:W-:Y:S01]  /*4420*/  IMAD.MOV.U32 R39, RZ, RZ, R46 ;  /* 0x000000ffff277224 */ /* 0x000fe200078e002e */
[----:B------:R-:W-:Y:S01]  /*4430*/  IABS R41, R43 ;  /* 0x0000002b00297213 */ /* 0x000fe20000000000 */
[----:B------:R-:W-:Y:S01]  /*4440*/  IMAD.HI.U32 R46, R5, R42, RZ ;  /* 0x0000002a052e7227 */ /* 0x000fe200078e00ff */
[----:B------:R-:W-:-:S03]  /*4450*/  ISETP.GT.U32.AND P5, PT, R3, R182, PT ;  /* 0x000000b60300720c */ /* 0x000fc60003fa4070 */
[----:B------:R-:W-:Y:S01]  /*4460*/  @!P2 IMAD.MOV R39, RZ, RZ, -R39 ;  /* 0x000000ffff27a224 */ /* 0x000fe200078e0a27 */
[----:B------:R-:W-:Y:S01]  /*4470*/  ISETP.GE.AND P2, PT, R40, RZ, PT ;  /* 0x000000ff2800720c */ /* 0x000fe20003f46270 */
[----:B------:R-:W-:-:S04]  /*4480*/  IMAD.HI.U32 R235, R5, R41, RZ ;  /* 0x0000002905eb7227 */ /* 0x000fc800078e00ff */
[----:B------:R-:W-:Y:S02]  /*4490*/  IMAD.MOV.U32 R40, RZ, RZ, R45 ;  /* 0x000000ffff287224 */ /* 0x000fe400078e002d */
[----:B------:R-:W-:Y:S02]  /*44a0*/  IMAD.MOV R46, RZ, RZ, -R46 ;  /* 0x000000ffff2e7224 */ /* 0x000fe400078e0a2e */
[----:B------:R-:W-:Y:S01]  /*44b0*/  @!P6 IMAD.IADD R124, R124, 0x1, -R3 ;  /* 0x000000017c7ce824 */ /* 0x000fe200078e0a03 */
[C---:B------:R-:W-:Y:S01]  /*44c0*/  ISETP.GT.U32.AND P6, PT, R3.reuse, R181, PT ;  /* 0x000000b50300720c */ /* 0x040fe20003fc4070 */
[----:B------:R-:W-:Y:S02]  /*44d0*/  IMAD.MOV R235, RZ, RZ, -R235 ;  /* 0x000000ffffeb7224 */ /* 0x000fe400078e0aeb */
[----:B------:R-:W-:Y:S01]  /*44e0*/  @!P3 IMAD.MOV R40, RZ, RZ, -R40 ;  /* 0x000000ffff28b224 */ /* 0x000fe200078e0a28 */
[C---:B------:R-:W-:Y:S01]  /*44f0*/  ISETP.GT.U32.AND P3, PT, R3.reuse, R124, PT ;  /* 0x0000007c0300720c */ /* 0x040fe20003f64070 */
[----:B------:R-:W-:-:S02]  /*4500*/  IMAD R45, R3, R46, R42 ;  /* 0x0000002e032d7224 */ /* 0x000fc400078e022a */
[----:B------:R-:W-:-:S04]  /*4510*/  IMAD.HI.U32 R42, R5, R186, RZ ;  /* 0x000000ba052a7227 */ /* 0x000fc800078e00ff */
[C---:B------:R-:W-:Y:S01]  /*4520*/  IMAD R46, R3.reuse, R235, R41 ;  /* 0x000000eb032e7224 */ /* 0x040fe200078e0229 */
[----:B------:R-:W-:Y:S01]  /*4530*/  IABS R235, R48 ;  /* 0x0000003000eb7213 */ /* 0x000fe20000000000 */
[----:B------:R-:W-:Y:S01]  /*4540*/  @!P5 IMAD.IADD R182, R182, 0x1, -R3 ;  /* 0x00000001b6b6d824 */ /* 0x000fe200078e0a03 */
[----:B------:R-:W-:Y:S01]  /*4550*/  ISETP.GT.U32.AND P5, PT, R3, R45, PT ;  /* 0x0000002d0300720c */ /* 0x000fe20003fa4070 */
[----:B------:R-:W-:Y:S02]  /*4560*/  IMAD.MOV.U32 R41, RZ, RZ, R180 ;  /* 0x000000ffff297224 */ /* 0x000fe400078e00b4 */
[----:B------:R-:W-:Y:S02]  /*4570*/  IMAD.MOV R180, RZ, RZ, -R42 ;  /* 0x000000ffffb47224 */ /* 0x000fe400078e0a2a */
[----:B------:R-:W-:Y:S01]  /*4580*/  @!P4 IMAD.MOV R41, RZ, RZ, -R41 ;  /* 0x000000ffff29c224 */ /* 0x000fe200078e0a29 */
[----:B------:R-:W-:Y:S01]  /*4590*/  ISETP.GE.AND P4, PT, R47, RZ, PT ;  /* 0x000000ff2f00720c */ /* 0x000fe20003f86270 */
[----:B------:R-:W-:Y:S01]  /*45a0*/  IMAD R47, R3, R180, R186 ;  /* 0x000000b4032f7224 */ /* 0x000fe200078e02ba */
[----:B------:R-:W-:Y:S01]  /*45b0*/  IABS R186, R49 ;  /* 0x0000003100ba7213 */ /* 0x000fe20000000000 */
[----:B------:R-:W-:-:S02]  /*45c0*/  @!P3 IMAD.IADD R124, R124, 0x1, -R3 ;  /* 0x000000017c7cb824 */ /* 0x000fc400078e0a03 */
[--C-:B------:R-:W-:Y:S01]  /*45d0*/  @!P6 IMAD.IADD R181, R181, 0x1, -R3.reuse ;  /* 0x00000001b5b5e824 */ /* 0x100fe200078e0a03 */
[----:B------:R-:W-:Y:S01]  /*45e0*/  ISETP.GT.U32.AND P3, PT, R3, R47, PT ;  /* 0x0000002f0300720c */ /* 0x000fe20003f64070 */
[----:B------:R-:W-:Y:S01]  /*45f0*/  @!P5 IMAD.IADD R45, R45, 0x1, -R3 ;  /* 0x000000012d2dd824 */ /* 0x000fe200078e0a03 */
[----:B------:R-:W-:Y:S01]  /*4600*/  ISETP.GT.U32.AND P6, PT, R3, R46, PT ;  /* 0x0000002e0300720c */ /* 0x000fe20003fc4070 */
[----:B------:R-:W-:Y:S01]  /*4610*/  IMAD.MOV.U32 R42, RZ, RZ, R182 ;  /* 0x000000ffff2a7224 */ /* 0x000fe200078e00b6 */
[----:B------:R-:W-:Y:S01]  /*4620*/  IABS R182, R53 ;  /* 0x0000003500b67213 */ /* 0x000fe20000000000 */
[----:B------:R-:W-:Y:S01]  /*4630*/  IMAD.HI.U32 R180, R5, R236, RZ ;  /* 0x000000ec05b47227 */ /* 0x000fe200078e00ff */
[----:B------:R-:W-:-:S03]  /*4640*/  ISETP.GT.U32.AND P5, PT, R3, R45, PT ;  /* 0x0000002d0300720c */ /* 0x000fc60003fa4070 */
[----:B------:R-:W-:Y:S01]  /*4650*/  @!P1 IMAD.MOV R42, RZ, RZ, -R42 ;  /* 0x000000ffff2a9224 */ /* 0x000fe200078e0a2a */
[----:B------:R-:W-:Y:S01]  /*4660*/  ISETP.GE.AND P1, PT, R43, RZ, PT ;  /* 0x000000ff2b00720c */ /* 0x000fe20003f26270 */
[----:B------:R-:W-:Y:S02]  /*4670*/  IMAD.MOV.U32 R43, RZ, RZ, R181 ;  /* 0x000000ffff2b7224 */ /* 0x000fe400078e00b5 */
[--C-:B------:R-:W-:Y:S02]  /*4680*/  @!P3 IMAD.IADD R47, R47, 0x1, -R3.reuse ;  /* 0x000000012f2fb824 */ /* 0x100fe400078e0a03 */
[--C-:B------:R-:W-:Y:S02]  /*4690*/  @!P6 IMAD.IADD R46, R46, 0x1, -R3.reuse ;  /* 0x000000012e2ee824 */ /* 0x100fe400078e0a03 */
[----:B------:R-:W-:Y:S01]  /*46a0*/  IMAD.HI.U32 R181, R5, R239, RZ ;  /* 0x000000ef05b57227 */ /* 0x000fe200078e00ff */
[C---:B------:R-:W-:Y:S02]  /*46b0*/  ISETP.GT.U32.AND P3, PT, R3.reuse, R47, PT ;  /* 0x0000002f0300720c */ /* 0x040fe40003f64070 */
[----:B------:R-:W-:Y:S01]  /*46c0*/  ISETP.GT.U32.AND P6, PT, R3, R46, PT ;  /* 0x0000002e0300720c */ /* 0x000fe20003fc4070 */
[----:B------:R-:W-:Y:S01]  /*46d0*/  @!P5 IMAD.IADD R45, R45, 0x1, -R3 ;  /* 0x000000012d2dd824 */ /* 0x000fe200078e0a03 */
[----:B------:R-:W-:Y:S01]  /*46e0*/  ISETP.GE.AND P5, PT, R52, RZ, PT ;  /* 0x000000ff3400720c */ /* 0x000fe20003fa6270 */
[----:B------:R-:W-:-:S02]  /*46f0*/  IMAD.MOV R52, RZ, RZ, -R180 ;  /* 0x000000ffff347224 */ /* 0x000fc400078e0ab4 */
[----:B------:R-:W-:Y:S02]  /*4700*/  IMAD.MOV R181, RZ, RZ, -R181 ;  /* 0x000000ffffb57224 */ /* 0x000fe400078e0ab5 */
[----:B------:R-:W-:Y:S01]  /*4710*/  @!P0 IMAD.MOV R43, RZ, RZ, -R43 ;  /* 0x000000ffff2b8224 */ /* 0x000fe200078e0a2b */
[----:B------:R-:W-:Y:S01]  /*4720*/  ISETP.GE.AND P0, PT, R51, RZ, PT ;  /* 0x000000ff3300720c */ /* 0x000fe20003f06270 */
[C---:B------:R-:W-:Y:S01]  /*4730*/  IMAD R236, R3.reuse, R52, R236 ;  /* 0x0000003403ec7224 */ /* 0x040fe200078e02ec */
[----:B------:R-:W-:Y:S01]  /*4740*/  IABS R51, R176 ;  /* 0x000000b000337213 */ /* 0x000fe20000000000 */
[----:B------:R-:W-:Y:S01]  /*4750*/  IMAD R239, R3, R181, R239 ;  /* 0x000000b503ef7224 */ /* 0x000fe200078e02ef */
[----:B------:R-:W-:Y:S01]  /*4760*/  IABS R52, R50 ;  /* 0x0000003200347213 */ /* 0x000fe20000000000 */
[--C-:B------:R-:W-:Y:S01]  /*4770*/  @!P3 IMAD.IADD R47, R47, 0x1, -R3.reuse ;  /* 0x000000012f2fb824 */ /* 0x100fe200078e0a03 */
[C---:B------:R-:W-:Y:S01]  /*4780*/  ISETP.GT.U32.AND P3, PT, R3.reuse, R236, PT ;  /* 0x000000ec0300720c */ /* 0x040fe20003f64070 */
[----:B------:R-:W-:Y:S01]  /*4790*/  @!P6 IMAD.IADD R46, R46, 0x1, -R3 ;  /* 0x000000012e2ee824 */ /* 0x000fe200078e0a03 */
[----:B------:R-:W-:Y:S01]  /*47a0*/  ISETP.GT.U32.AND P6, PT, R3, R239, PT ;  /* 0x000000ef0300720c */ /* 0x000fe20003fc4070 */
[----:B------:R-:W-:-:S04]  /*47b0*/  IMAD.HI.U32 R180, R5, R51, RZ ;  /* 0x0000003305b47227 */ /* 0x000fc800078e00ff */
[----:B------:R-:W-:-:S04]  /*47c0*/  IMAD.HI.U32 R181, R5, R235, RZ ;  /* 0x000000eb05b57227 */ /* 0x000fc800078e00ff */
[----:B------:R-:W-:Y:S02]  /*47d0*/  IMAD.MOV R180, RZ, RZ, -R180 ;  /* 0x000000ffffb47224 */ /* 0x000fe400078e0ab4 */
[----:B------:R-:W-:Y:S02]  /*47e0*/  IMAD.MOV R181, RZ, RZ, -R181 ;  /* 0x000000ffffb57224 */ /* 0x000fe400078e0ab5 */
[C---:B------:R-:W-:Y:S02]  /*47f0*/  IMAD R51, R3.reuse, R180, R51 ;  /* 0x000000b403337224 */ /* 0x040fe400078e0233 */
[C---:B------:R-:W-:Y:S01]  /*4800*/  IMAD R235, R3.reuse, R181, R235 ;  /* 0x000000b503eb7224 */ /* 0x040fe200078e02eb */
[----:B------:R-:W-:Y:S01]  /*4810*/  IABS R181, R54 ;  /* 0x0000003600b57213 */ /* 0x000fe20000000000 */
[--C-:B------:R-:W-:Y:S01]  /*4820*/  @!P3 IMAD.IADD R236, R236, 0x1, -R3.reuse ;  /* 0x00000001ececb824 */ /* 0x100fe200078e0a03 */
[----:B------:R-:W-:Y:S01]  /*4830*/  ISETP.GT.U32.AND P3, PT, R3, R51, PT ;  /* 0x000000330300720c */ /* 0x000fe20003f64070 */
[----:B------:R-:W-:Y:S01]  /*4840*/  @!P6 IMAD.IADD R239, R239, 0x1, -R3 ;  /* 0x00000001efefe824 */ /* 0x000fe200078e0a03 */
[----:B------:R-:W-:Y:S01]  /*4850*/  ISETP.GT.U32.AND P6, PT, R3, R235, PT ;  /* 0x000000eb0300720c */ /* 0x000fe20003fc4070 */
[----:B------:R-:W-:-:S04]  /*4860*/  IMAD.HI.U32 R180, R5, R52, RZ ;  /* 0x0000003405b47227 */ /* 0x000fc800078e00ff */
[----:B------:R-:W-:Y:S02]  /*4870*/  IMAD.MOV R180, RZ, RZ, -R180 ;  /* 0x000000ffffb47224 */ /* 0x000fe400078e0ab4 */
[----:B------:R-:W-:-:S04]  /*4880*/  IMAD.HI.U32 R243, R5, R186, RZ ;  /* 0x000000ba05f37227 */ /* 0x000fc800078e00ff */
[----:B------:R-:W-:Y:S01]  /*4890*/  IMAD R52, R3, R180, R52 ;  /* 0x000000b403347224 */ /* 0x000fe200078e0234 */
[----:B------:R-:W-:Y:S01]  /*48a0*/  IABS R180, R55 ;  /* 0x0000003700b47213 */ /* 0x000fe20000000000 */
[--C-:B------:R-:W-:Y:S01]  /*48b0*/  @!P3 IMAD.IADD R51, R51, 0x1, -R3.reuse ;  /* 0x000000013333b824 */ /* 0x100fe200078e0a03 */
[----:B------:R-:W-:Y:S01]  /*48c0*/  ISETP.GE.AND P3, PT, R44, RZ, PT ;  /* 0x000000ff2c00720c */ /* 0x000fe20003f66270 */
[----:B------:R-:W-:Y:S01]  /*48d0*/  @!P6 IMAD.IADD R235, R235, 0x1, -R3 ;  /* 0x00000001ebebe824 */ /* 0x000fe200078e0a03 */
[C---:B------:R-:W-:Y:S01]  /*48e0*/  ISETP.GT.U32.AND P6, PT, R3.reuse, R52, PT ;  /* 0x000000340300720c */ /* 0x040fe20003fc4070 */
[----:B------:R-:W-:Y:S01]  /*48f0*/  IMAD.MOV.U32 R44, RZ, RZ, R124 ;  /* 0x000000ffff2c7224 */ /* 0x000fe200078e007c */
[----:B------:R-:W-:Y:S01]  /*4900*/  IABS R124, R175 ;  /* 0x000000af007c7213 */ /* 0x000fe20000000000 */
[----:B------:R-:W-:Y:S02]  /*4910*/  IMAD.MOV R243, RZ, RZ, -R243 ;  /* 0x000000fffff37224 */ /* 0x000fe400078e0af3 */
[----:B------:R-:W-:Y:S01]  /*4920*/  @!P2 IMAD.MOV R44, RZ, RZ, -R44 ;  /* 0x000000ffff2ca224 */ /* 0x000fe200078e0a2c */
[C---:B------:R-:W-:Y:S01]  /*4930*/  ISETP.GT.U32.AND P2, PT, R3.reuse, R239, PT ;  /* 0x000000ef0300720c */ /* 0x040fe20003f44070 */
[----:B------:R-:W-:Y:S01]  /*4940*/  @!P4 IMAD.MOV R45, RZ, RZ, -R45 ;  /* 0x000000ffff2dc224 */ /* 0x000fe200078e0a2d */
[----:B------:R-:W-:Y:S01]  /*4950*/  ISETP.GT.U32.AND P4, PT, R3, R236, PT ;  /* 0x000000ec0300720c */ /* 0x000fe20003f84070 */
[----:B------:R-:W-:-:S04]  /*4960*/  IMAD.HI.U32 R242, R5, R182, RZ ;  /* 0x000000b605f27227 */ /* 0x000fc800078e00ff */
[--C-:B------:R-:W-:Y:S02]  /*4970*/  @!P6 IMAD.IADD R52, R52, 0x1, -R3.reuse ;  /* 0x000000013434e824 */ /* 0x100fe400078e0a03 */
[C---:B------:R-:W-:Y:S02]  /*4980*/  IMAD R186, R3.reuse, R243, R186 ;  /* 0x000000f303ba7224 */ /* 0x040fe400078e02ba */
[----:B------:R-:W-:Y:S01]  /*4990*/  IMAD.MOV R242, RZ, RZ, -R242 ;  /* 0x000000fffff27224 */ /* 0x000fe200078e0af2 */
[C---:B------:R-:W-:Y:S01]  /*49a0*/  ISETP.GT.U32.AND P6, PT, R3.reuse, R52, PT ;  /* 0x000000340300720c */ /* 0x040fe20003fc4070 */
[----:B------:R-:W-:Y:S01]  /*49b0*/  @!P1 IMAD.MOV R46, RZ, RZ, -R46 ;  /* 0x000000ffff2e9224 */ /* 0x000fe200078e0a2e */
[----:B------:R-:W-:Y:S01]  /*49c0*/  ISETP.GT.U32.AND P1, PT, R3, R235, PT ;  /* 0x000000eb0300720c */ /* 0x000fe20003f24070 */
[----:B------:R-:W-:Y:S01]  /*49d0*/  @!P2 IMAD.IADD R239, R239, 0x1, -R3 ;  /* 0x00000001efefa824 */ /* 0x000fe200078e0a03 */
[----:B------:R-:W-:Y:S01]  /*49e0*/  ISETP.GT.U32.AND P2, PT, R3, R186, PT ;  /* 0x000000ba0300720c */ /* 0x000fe20003f44070 */
[----:B------:R-:W-:-:S04]  /*49f0*/  IMAD.HI.U32 R240, R5, R180, RZ ;  /* 0x000000b405f07227 */ /* 0x000fc800078e00ff */
[----:B------:R-:W-:-:S04]  /*4a00*/  IMAD.HI.U32 R241, R5, R181, RZ ;  /* 0x000000b505f17227 */ /* 0x000fc800078e00ff */
[C---:B------:R-:W-:Y:S02]  /*4a10*/  IMAD R182, R3.reuse, R242, R182 ;  /* 0x000000f203b67224 */ /* 0x040fe400078e02b6 */
[----:B------:R-:W-:Y:S02]  /*4a20*/  IMAD.MOV R240, RZ, RZ, -R240 ;  /* 0x000000fffff07224 */ /* 0x000fe400078e0af0 */
[----:B------:R-:W-:Y:S02]  /*4a30*/  IMAD.MOV R241, RZ, RZ, -R241 ;  /* 0x000000fffff17224 */ /* 0x000fe400078e0af1 */
[----:B------:R-:W-:Y:S01]  /*4a40*/  @!P4 IMAD.IADD R236, R236, 0x1, -R3 ;  /* 0x00000001ececc824 */ /* 0x000fe200078e0a03 */
[C---:B------:R-:W-:Y:S01]  /*4a50*/  ISETP.GT.U32.AND P4, PT, R3.reuse, R182, PT ;  /* 0x000000b60300720c */ /* 0x040fe20003f84070 */
[----:B------:R-:W-:Y:S01]  /*4a60*/  @!P0 IMAD.MOV R47, RZ, RZ, -R47 ;  /* 0x000000ffff2f8224 */ /* 0x000fe200078e0a2f */
[C---:B------:R-:W-:Y:S01]  /*4a70*/  ISETP.GT.U32.AND P0, PT, R3.reuse, R51, PT ;  /* 0x000000330300720c */ /* 0x040fe20003f04070 */
[C---:B------:R-:W-:Y:S01]  /*4a80*/  IMAD R180, R3.reuse, R240, R180 ;  /* 0x000000f003b47224 */ /* 0x040fe200078e02b4 */
[----:B------:R-:W-:Y:S01]  /*4a90*/  IABS R240, R56 ;  /* 0x0000003800f07213 */ /* 0x000fe20000000000 */
[----:B------:R-:W-:-:S02]  /*4aa0*/  IMAD R181, R3, R241, R181 ;  /* 0x000000f103b57224 */ /* 0x000fc400078e02b5 */
[--C-:B------:R-:W-:Y:S01]  /*4ab0*/  @!P6 IMAD.IADD R52, R52, 0x1, -R3.reuse ;  /* 0x000000013434e824 */ /* 0x100fe200078e0a03 */
[----:B------:R-:W-:Y:S01]  /*4ac0*/  ISETP.GT.U32.AND P6, PT, R3, R180, PT ;  /* 0x000000b40300720c */ /* 0x000fe20003fc4070 */
[--C-:B------:R-:W-:Y:S01]  /*4ad0*/  @!P1 IMAD.IADD R235, R235, 0x1, -R3.reuse ;  /* 0x00000001ebeb9824 */ /* 0x100fe200078e0a03 */
[----:B------:R-:W-:Y:S01]  /*4ae0*/  ISETP.GT.U32.AND P1, PT, R3, R181, PT ;  /* 0x000000b50300720c */ /* 0x000fe20003f24070 */
[----:B------:R-:W-:Y:S01]  /*4af0*/  @!P2 IMAD.IADD R186, R186, 0x1, -R3 ;  /* 0x00000001babaa824 */ /* 0x000fe200078e0a03 */
[----:B------:R-:W-:Y:S01]  /*4b00*/  ISETP.GE.AND P2, PT, R176, RZ, PT ;  /* 0x000000ffb000720c */ /* 0x000fe20003f46270 */
[----:B------:R-:W-:-:S04]  /*4b10*/  IMAD.HI.U32 R241, R5, R240, RZ ;  /* 0x000000f005f17227 */ /* 0x000fc800078e00ff */
[----:B------:R-:W-:Y:S02]  /*4b20*/  IMAD.MOV R241, RZ, RZ, -R241 ;  /* 0x000000fffff17224 */ /* 0x000fe400078e0af1 */
[--C-:B------:R-:W-:Y:S01]  /*4b30*/  @!P4 IMAD.IADD R182, R182, 0x1, -R3.reuse ;  /* 0x00000001b6b6c824 */ /* 0x100fe200078e0a03 */
[----:B------:R-:W-:Y:S01]  /*4b40*/  ISETP.GE.AND P4, PT, R50, RZ, PT ;  /* 0x000000ff3200720c */ /* 0x000fe20003f86270 */
[--C-:B------:R-:W-:Y:S01]  /*4b50*/  @!P0 IMAD.IADD R51, R51, 0x1, -R3.reuse ;  /* 0x0000000133338824 */ /* 0x100fe200078e0a03 */
[----:B------:R-:W-:Y:S01]  /*4b60*/  ISETP.GE.AND P0, PT, R48, RZ, PT ;  /* 0x000000ff3000720c */ /* 0x000fe20003f06270 */
[C---:B------:R-:W-:Y:S01]  /*4b70*/  IMAD R176, R3.reuse, R241, R240 ;  /* 0x000000f103b07224 */ /* 0x040fe200078e02f0 */
[----:B------:R-:W-:Y:S01]  /*4b80*/  IABS R240, R57 ;  /* 0x0000003900f07213 */ /* 0x000fe20000000000 */
[--C-:B------:R-:W-:Y:S01]  /*4b90*/  @!P6 IMAD.IADD R180, R180, 0x1, -R3.reuse ;  /* 0x00000001b4b4e824 */ /* 0x100fe200078e0a03 */
[----:B------:R-:W-:Y:S01]  /*4ba0*/  ISETP.GT.U32.AND P6, PT, R3, R186, PT ;  /* 0x000000ba0300720c */ /* 0x000fe20003fc4070 */
[----:B------:R-:W-:Y:S01]  /*4bb0*/  @!P1 IMAD.IADD R181, R181, 0x1, -R3 ;  /* 0x00000001b5b59824 */ /* 0x000fe200078e0a03 */
[----:B------:R-:W-:Y:S01]  /*4bc0*/  ISETP.GE.AND P1, PT, R49, RZ, PT ;  /* 0x000000ff3100720c */ /* 0x000fe20003f26270 */
[----:B------:R-:W-:Y:S01]  /*4bd0*/  @!P2 IMAD.MOV R51, RZ, RZ, -R51 ;  /* 0x000000ffff33a224 */ /* 0x000fe200078e0a33 */
[----:B------:R-:W-:Y:S01]  /*4be0*/  ISETP.GT.U32.AND P2, PT, R3, R176, PT ;  /* 0x000000b00300720c */ /* 0x000fe20003f44070 */
[----:B------:R-:W-:-:S04]  /*4bf0*/  IMAD.HI.U32 R48, R5, R124, RZ ;  /* 0x0000007c05307227 */ /* 0x000fc800078e00ff */
[----:B------:R-:W-:Y:S01]  /*4c00*/  IMAD.MOV.U32 R49, RZ, RZ, R236 ;  /* 0x000000ffff317224 */ /* 0x000fe200078e00ec */
[----:B------:R-:W-:Y:S01]  /*4c10*/  IABS R236, R66 ;  /* 0x0000004200ec7213 */ /* 0x000fe20000000000 */
[----:B------:R-:W-:Y:S01]  /*4c20*/  IMAD.MOV.U32 R50, RZ, RZ, R235 ;  /* 0x000000ffff327224 */ /* 0x000fe200078e00eb */
[----:B------:R-:W-:Y:S01]  /*4c30*/  IABS R235, R65 ;  /* 0x0000004100eb7213 */ /* 0x000fe20000000000 */
[----:B------:R-:W-:Y:S02]  /*4c40*/  IMAD.MOV R48, RZ, RZ, -R48 ;  /* 0x000000ffff307224 */ /* 0x000fe400078e0a30 */
[----:B------:R-:W-:Y:S01]  /*4c50*/  @!P3 IMAD.MOV R49, RZ, RZ, -R49 ;  /* 0x000000ffff31b224 */ /* 0x000fe200078e0a31 */
[----:B------:R-:W-:Y:S01]  /*4c60*/  ISETP.GT.U32.AND P3, PT, R3, R182, PT ;  /* 0x000000b60300720c */ /* 0x000fe20003f64070 */
[----:B------:R-:W-:Y:S01]  /*4c70*/  @!P4 IMAD.MOV R52, RZ, RZ, -R52 ;  /* 0x000000ffff34c224 */ /* 0x000fe200078e0a34 */
[----:B------:R-:W-:Y:S01]  /*4c80*/  ISETP.GE.AND P4, PT, R53, RZ, PT ;  /* 0x000000ff3500720c */ /* 0x000fe20003f86270 */
[----:B------:R-:W-:-:S04]  /*4c90*/  IMAD.HI.U32 R53, R5, R240, RZ ;  /* 0x000000f005357227 */ /* 0x000fc800078e00ff */
[----:B------:R-:W-:Y:S01]  /*4ca0*/  @!P0 IMAD.MOV R50, RZ, RZ, -R50 ;  /* 0x000000ffff328224 */ /* 0x000fe200078e0a32 */
[C---:B------:R-:W-:Y:S01]  /*4cb0*/  ISETP.GT.U32.AND P0, PT, R3.reuse, R181, PT ;  /* 0x000000b50300720c */ /* 0x040fe20003f04070 */
[C---:B------:R-:W-:Y:S02]  /*4cc0*/  IMAD R124, R3.reuse, R48, R124 ;  /* 0x00000030037c7224 */ /* 0x040fe400078e027c */
[----:B------:R-:W-:Y:S02]  /*4cd0*/  IMAD.MOV.U32 R48, RZ, RZ, R239 ;  /* 0x000000ffff307224 */ /* 0x000fe400078e00ef */
[----:B------:R-:W-:Y:S02]  /*4ce0*/  IMAD.MOV R53, RZ, RZ, -R53 ;  /* 0x000000ffff357224 */ /* 0x000fe400078e0a35 */
[--C-:B------:R-:W-:Y:S01]  /*4cf0*/  @!P6 IMAD.IADD R186, R186, 0x1, -R3.reuse ;  /* 0x00000001babae824 */ /* 0x100fe200078e0a03 */
[----:B------:R-:W-:Y:S01]  /*4d00*/  ISETP.GT.U32.AND P6, PT, R3, R124, PT ;  /* 0x0000007c0300720c */ /* 0x000fe20003fc4070 */
[----:B------:R-:W-:Y:S01]  /*4d10*/  @!P2 IMAD.IADD R176, R176, 0x1, -R3 ;  /* 0x00000001b0b0a824 */ /* 0x000fe200078e0a03 */
[----:B------:R-:W-:Y:S01]  /*4d20*/  ISETP.GE.AND P2, PT, R175, RZ, PT ;  /* 0x000000ffaf00720c */ /* 0x000fe20003f46270 */
[----:B------:R-:W-:Y:S01]  /*4d30*/  @!P5 IMAD.MOV R48, RZ, RZ, -R48 ;  /* 0x000000ffff30d224 */ /* 0x000fe200078e0a30 */
[C---:B------:R-:W-:Y:S01]  /*4d40*/  ISETP.GT.U32.AND P5, PT, R3.reuse, R180, PT ;  /* 0x000000b40300720c */ /* 0x040fe20003fa4070 */
[----:B------:R-:W-:-:S02]  /*4d50*/  IMAD R175, R3, R53, R240 ;  /* 0x0000003503af7224 */ /* 0x000fc400078e02f0 */
[----:B------:R-:W-:Y:S02]  /*4d60*/  IMAD.MOV.U32 R53, RZ, RZ, R186 ;  /* 0x000000ffff357224 */ /* 0x000fe400078e00ba */
[----:B------:R-:W-:Y:S01]  /*4d70*/  @!P3 IMAD.IADD R182, R182, 0x1, -R3 ;  /* 0x00000001b6b6b824 */ /* 0x000fe200078e0a03 */
[----:B------:R-:W-:Y:S01]  /*4d80*/  ISETP.GE.AND P3, PT, R54, RZ, PT ;  /* 0x000000ff3600720c */ /* 0x000fe20003f66270 */
[----:B------:R-:W-:Y:S01]  /*4d90*/  @!P1 IMAD.MOV R53, RZ, RZ, -R53 ;  /* 0x000000ffff359224 */ /* 0x000fe200078e0a35 */
[----:B------:R-:W-:Y:S01]  /*4da0*/  IABS R54, R60 ;  /* 0x0000003c00367213 */ /* 0x000fe20000000000 */
[--C-:B------:R-:W-:Y:S01]  /*4db0*/  @!P0 IMAD.IADD R181, R181, 0x1, -R3.reuse ;  /* 0x00000001b5b58824 */ /* 0x100fe200078e0a03 */
[----:B------:R-:W-:Y:S01]  /*4dc0*/  ISETP.GT.U32.AND P1, PT, R3, R176, PT ;  /* 0x000000b00300720c */ /* 0x000fe20003f24070 */
[--C-:B------:R-:W-:Y:S01]  /*4dd0*/  @!P6 IMAD.IADD R124, R124, 0x1, -R3.reuse ;  /* 0x000000017c7ce824 */ /* 0x100fe200078e0a03 */
[----:B------:R-:W-:Y:S01]  /*4de0*/  ISETP.GE.AND P0, PT, R55, RZ, PT ;  /* 0x000000ff3700720c */ /* 0x000fe20003f06270 */
[----:B------:R-:W-:Y:S01]  /*4df0*/  IMAD.MOV.U32 R186, RZ, RZ, R54 ;  /* 0x000000ffffba7224 */ /* 0x000fe200078e0036 */
[----:B------:R-:W-:Y:S01]  /*4e00*/  ISETP.GT.U32.AND P6, PT, R3, R175, PT ;  /* 0x000000af0300720c */ /* 0x000fe20003fc4070 */
[----:B------:R-:W-:Y:S01]  /*4e10*/  @!P5 IMAD.IADD R180, R180, 0x1, -R3 ;  /* 0x00000001b4b4d824 */ /* 0x000fe200078e0a03 */
[----:B------:R-:W-:Y:S01]  /*4e20*/  ISETP.GE.AND P5, PT, R56, RZ, PT ;  /* 0x000000ff3800720c */ /* 0x000fe20003fa6270 */
[----:B------:R-:W-:-:S02]  /*4e30*/  IMAD.MOV.U32 R54, RZ, RZ, R182 ;  /* 0x000000ffff367224 */ /* 0x000fc400078e00b6 */
[----:B------:R-:W-:-:S04]  /*4e40*/  IMAD.HI.U32 R182, R5, R186, RZ ;  /* 0x000000ba05b67227 */ /* 0x000fc800078e00ff */
[----:B------:R-:W-:Y:S02]  /*4e50*/  IMAD.MOV.U32 R55, RZ, RZ, R181 ;  /* 0x000000ffff377224 */ /* 0x000fe400078e00b5 */
[----:B------:R-:W-:Y:S02]  /*4e60*/  IMAD.MOV.U32 R56, RZ, RZ, R180 ;  /* 0x000000ffff387224 */ /* 0x000fe400078e00b4 */
[----:B------:R-:W-:Y:S02]  /*4e70*/  IMAD.MOV R182, RZ, RZ, -R182 ;  /* 0x000000ffffb67224 */ /* 0x000fe400078e0ab6 */
[----:B------:R-:W-:Y:S01]  /*4e80*/  @!P1 IMAD.IADD R176, R176, 0x1, -R3 ;  /* 0x00000001b0b09824 */ /* 0x000fe200078e0a03 */
[----:B------:R-:W-:Y:S01]  /*4e90*/  ISETP.GE.AND P1, PT, R65, RZ, PT ;  /* 0x000000ff4100720c */ /* 0x000fe20003f26270 */
[----:B------:R-:W-:Y:S01]  /*4ea0*/  @!P4 IMAD.MOV R54, RZ, RZ, -R54 ;  /* 0x000000ffff36c224 */ /* 0x000fe200078e0a36 */
[----:B------:R-:W-:Y:S01]  /*4eb0*/  ISETP.GT.U32.AND P4, PT, R3, R124, PT ;  /* 0x0000007c0300720c */ /* 0x000fe20003f84070 */
[----:B------:R-:W-:Y:S01]  /*4ec0*/  @!P3 IMAD.MOV R55, RZ, RZ, -R55 ;  /* 0x000000ffff37b224 */ /* 0x000fe200078e0a37 */
[----:B------:R-:W-:Y:S01]  /*4ed0*/  ISETP.GE.AND P3, PT, R57, RZ, PT ;  /* 0x000000ff3900720c */ /* 0x000fe20003f66270 */
[----:B------:R-:W-:Y:S01]  /*4ee0*/  @!P0 IMAD.MOV R56, RZ, RZ, -R56 ;  /* 0x000000ffff388224 */ /* 0x000fe200078e0a38 */
[----:B------:R-:W-:Y:S01]  /*4ef0*/  ISETP.GE.AND P0, PT, R60, RZ, PT ;  /* 0x000000ff3c00720c */ /* 0x000fe20003f06270 */
[----:B------:R-:W-:Y:S01]  /*4f00*/  IMAD R60, R3, R182, R186 ;  /* 0x000000b6033c7224 */ /* 0x000fe200078e02ba */
[----:B------:R-:W-:Y:S01]  /*4f10*/  IABS R186, R58 ;  /* 0x0000003a00ba7213 */ /* 0x000fe20000000000 */
[----:B------:R-:W-:Y:S01]  /*4f20*/  IMAD.MOV.U32 R57, RZ, RZ, R176 ;  /* 0x000000ffff397224 */ /* 0x000fe200078e00b0 */
[----:B------:R-:W-:Y:S01]  /*4f30*/  IABS R182, R59 ;  /* 0x0000003b00b67213 */ /* 0x000fe20000000000 */
[----:B------:R-:W-:Y:S01]  /*4f40*/  @!P6 IMAD.IADD R175, R175, 0x1, -R3 ;  /* 0x00000001afafe824 */ /* 0x000fe200078e0a03 */
[----:B------:R-:W-:Y:S01]  /*4f50*/  IABS R176, R62 ;  /* 0x0000003e00b07213 */ /* 0x000fe20000000000 */
[----:B------:R-:W-:Y:S01]  /*4f60*/  @!P5 IMAD.MOV R57, RZ, RZ, -R57 ;  /* 0x000000ffff39d224 */ /* 0x000fe200078e0a39 */
[----:B------:R-:W-:Y:S01]  /*4f70*/  ISETP.GT.U32.AND P5, PT, R3, R60, PT ;  /* 0x0000003c0300720c */ /* 0x000fe20003fa4070 */
[----:B------:R-:W-:Y:S01]  /*4f80*/  @!P4 IMAD.IADD R124, R124, 0x1, -R3 ;  /* 0x000000017c7cc824 */ /* 0x000fe200078e0a03 */
[----:B------:R-:W-:Y:S01]  /*4f90*/  ISETP.GE.AND P4, PT, R58, RZ, PT ;  /* 0x000000ff3a00720c */ /* 0x000fe20003f86270 */
[----:B------:R-:W-:Y:S01]  /*4fa0*/  IMAD.HI.U32 R65, R5, R235, RZ ;  /* 0x000000eb05417227 */ /* 0x000fe200078e00ff */
[----:B------:R-:W-:-:S03]  /*4fb0*/  ISETP.GT.U32.AND P6, PT, R3, R175, PT ;  /* 0x000000af0300720c */ /* 0x000fc60003fc4070 */
[----:B------:R-:W-:Y:S02]  /*4fc0*/  IMAD.MOV.U32 R58, RZ, RZ, R124 ;  /* 0x000000ffff3a7224 */ /* 0x000fe400078e007c */
[----:B------:R-:W-:Y:S01]  /*4fd0*/  IMAD.MOV R124, RZ, RZ, -R65 ;  /* 0x000000ffff7c7224 */ /* 0x000fe200078e0a41 */
[----:B------:R-:W-:Y:S01]  /*4fe0*/  IABS R65, R61 ;  /* 0x0000003d00417213 */ /* 0x000fe20000000000 */
[----:B------:R-:W-:Y:S01]  /*4ff0*/  @!P2 IMAD.MOV R58, RZ, RZ, -R58 ;  /* 0x000000ffff3aa224 */ /* 0x000fe200078e0a3a */
[----:B------:R-:W-:Y:S01]  /*5000*/  ISETP.GE.AND P2, PT, R59, RZ, PT ;  /* 0x000000ff3b00720c */ /* 0x000fe20003f46270 */
[----:B------:R-:W-:Y:S02]  /*5010*/  @!P5 IMAD.IADD R60, R60, 0x1, -R3 ;  /* 0x000000013c3cd824 */ /* 0x000fe400078e0a03 */
[----:B------:R-:W-:-:S03]  /*5020*/  IMAD.HI.U32 R59, R5, R186, RZ ;  /* 0x000000ba053b7227 */ /* 0x000fc600078e00ff */
[C---:B------:R-:W-:Y:S01]  /*5030*/  ISETP.GT.U32.AND P5, PT, R3.reuse, R60, PT ;  /* 0x0000003c0300720c */ /* 0x040fe20003fa4070 */
[----:B------:R-:W-:Y:S01]  /*5040*/  IMAD R235, R3, R124, R235 ;  /* 0x0000007c03eb7224 */ /* 0x000fe200078e02eb */
[----:B------:R-:W-:Y:S01]  /*5050*/  IABS R124, R63 ;  /* 0x0000003f007c7213 */ /* 0x000fe20000000000 */
[----:B------:R-:W-:Y:S02]  /*5060*/  IMAD.MOV R59, RZ, RZ, -R59 ;  /* 0x000000ffff3b7224 */ /* 0x000fe400078e0a3b */
[----:B------:R-:W-:-:S04]  /*5070*/  IMAD.HI.U32 R180, R5, R65, RZ ;  /* 0x0000004105b47227 */ /* 0x000fc800078e00ff */
[----:B------:R-:W-:-:S04]  /*5080*/  IMAD.HI.U32 R181, R5, R182, RZ ;  /* 0x000000b605b57227 */ /* 0x000fc800078e00ff */
[----:B------:R-:W-:Y:S01]  /*5090*/  @!P6 IMAD.IADD R175, R175, 0x1, -R3 ;  /* 0x00000001afafe824 */ /* 0x000fe200078e0a03 */
[C---:B------:R-:W-:Y:S01]  /*50a0*/  ISETP.GT.U32.AND P6, PT, R3.reuse, R235, PT ;  /* 0x000000eb0300720c */ /* 0x040fe20003fc4070 */
[----:B------:R-:W-:Y:S02]  /*50b0*/  IMAD R186, R3, R59, R186 ;  /* 0x0000003b03ba7224 */ /* 0x000fe400078e02ba */
[----:B------:R-:W-:Y:S02]  /*50c0*/  IMAD.MOV R180, RZ, RZ, -R180 ;  /* 0x000000ffffb47224 */ /* 0x000fe400078e0ab4 */
[----:B------:R-:W-:-:S04]  /*50d0*/  IMAD.HI.U32 R59, R5, R176, RZ ;  /* 0x000000b0053b7227 */ /* 0x000fc800078e00ff */
[----:B------:R-:W-:Y:S02]  /*50e0*/  IMAD.MOV R181, RZ, RZ, -R181 ;  /* 0x000000ffffb57224 */ /* 0x000fe400078e0ab5 */
[C---:B------:R-:W-:Y:S02]  /*50f0*/  IMAD R65, R3.reuse, R180, R65 ;  /* 0x000000b403417224 */ /* 0x040fe400078e0241 */
[----:B------:R-:W-:Y:S02]  /*5100*/  IMAD.MOV R180, RZ, RZ, -R59 ;  /* 0x000000ffffb47224 */ /* 0x000fe400078e0a3b */
[C---:B------:R-:W-:Y:S01]  /*5110*/  IMAD R182, R3.reuse, R181, R182 ;  /* 0x000000b503b67224 */ /* 0x040fe200078e02b6 */
[----:B------:R-:W-:Y:S01]  /*5120*/  IABS R181, R64 ;  /* 0x0000004000b57213 */ /* 0x000fe20000000000 */
[----:B------:R-:W-:Y:S02]  /*5130*/  IMAD.MOV.U32 R59, RZ, RZ, R175 ;  /* 0x000000ffff3b7224 */ /* 0x000fe400078e00af */
[----:B------:R-:W-:Y:S01]  /*5140*/  @!P5 IMAD.IADD R60, R60, 0x1, -R3 ;  /* 0x000000013c3cd824 */ /* 0x000fe200078e0a03 */
[C---:B------:R-:W-:Y:S01]  /*5150*/  ISETP.GT.U32.AND P5, PT, R3.reuse, R186, PT ;  /* 0x000000ba0300720c */ /* 0x040fe20003fa4070 */
[----:B------:R-:W-:Y:S01]  /*5160*/  @!P3 IMAD.MOV R59, RZ, RZ, -R59 ;  /* 0x000000ffff3bb224 */ /* 0x000fe200078e0a3b */
[----:B------:R-:W-:Y:S01]  /*5170*/  ISETP.GT.U32.AND P3, PT, R3, R182, PT ;  /* 0x000000b60300720c */ /* 0x000fe20003f64070 */
[----:B------:R-:W-:-:S02]  /*5180*/  @!P6 IMAD.IADD R235, R235, 0x1, -R3 ;  /* 0x00000001ebebe824 */ /* 0x000fc400078e0a03 */
[----:B------:R-:W-:Y:S01]  /*5190*/  @!P0 IMAD.MOV R60, RZ, RZ, -R60 ;  /* 0x000000ffff3c8224 */ /* 0x000fe200078e0a3c */
[C---:B------:R-:W-:Y:S01]  /*51a0*/  ISETP.GT.U32.AND P0, PT, R3.reuse, R65, PT ;  /* 0x000000410300720c */ /* 0x040fe20003f04070 */
[C---:B------:R-:W-:Y:S01]  /*51b0*/  IMAD R176, R3.reuse, R180, R176 ;  /* 0x000000b403b07224 */ /* 0x040fe200078e02b0 */
[----:B------:R-:W-:Y:S01]  /*51c0*/  ISETP.GT.U32.AND P6, PT, R3, R235, PT ;  /* 0x000000eb0300720c */ /* 0x000fe20003fc4070 */
[----:B------:R-:W-:Y:S01]  /*51d0*/  IMAD.HI.U32 R175, R5, R124, RZ ;  /* 0x0000007c05af7227 */ /* 0x000fe200078e00ff */
[----:B------:R-:W-:-:S03]  /*51e0*/  IABS R180, R69 ;  /* 0x0000004500b47213 */ /* 0x000fc60000000000 */
[--C-:B------:R-:W-:Y:S01]  /*51f0*/  @!P5 IMAD.IADD R186, R186, 0x1, -R3.reuse ;  /* 0x00000001babad824 */ /* 0x100fe200078e0a03 */
[C---:B------:R-:W-:Y:S01]  /*5200*/  ISETP.GT.U32.AND P5, PT, R3.reuse, R176, PT ;  /* 0x000000b00300720c */ /* 0x040fe20003fa4070 */
[----:B------:R-:W-:Y:S02]  /*5210*/  @!P3 IMAD.IADD R182, R182, 0x1, -R3 ;  /* 0x00000001b6b6b824 */ /* 0x000fe400078e0a03 */
[----:B------:R-:W-:Y:S01]  /*5220*/  IMAD.MOV R175, RZ, RZ, -R175 ;  /* 0x000000ffffaf7224 */ /* 0x000fe200078e0aaf */
[----:B------:R-:W-:Y:S01]  /*5230*/  ISETP.GT.U32.AND P3, PT, R3, R186, PT ;  /* 0x000000ba0300720c */ /* 0x000fe20003f64070 */
[--C-:B------:R-:W-:Y:S01]  /*5240*/  @!P0 IMAD.IADD R65, R65, 0x1, -R3.reuse ;  /* 0x0000000141418824 */ /* 0x100fe200078e0a03 */
[----:B------:R-:W-:Y:S01]  /*5250*/  ISETP.GT.U32.AND P0, PT, R3, R182, PT ;  /* 0x000000b60300720c */ /* 0x000fe20003f04070 */
[----:B------:R-:W-:Y:S01]  /*5260*/  @!P6 IMAD.IADD R235, R235, 0x1, -R3 ;  /* 0x00000001ebebe824 */ /* 0x000fe200078e0a03 */
[----:B------:R-:W-:Y:S01]  /*5270*/  ISETP.GE.AND P6, PT, R61, RZ, PT ;  /* 0x000000ff3d00720c */ /* 0x000fe20003fc6270 */
[----:B------:R-:W-:Y:S01]  /*5280*/  IMAD R124, R3, R175, R124 ;  /* 0x000000af037c7224 */ /* 0x000fe200078e027c */
[----:B------:R-:W-:Y:S01]  /*5290*/  IABS R175, R70 ;  /* 0x0000004600af7213 */ /* 0x000fe20000000000 */
[----:B------:R-:W-:-:S02]  /*52a0*/  IMAD.MOV.U32 R61, RZ, RZ, R235 ;  /* 0x000000ffff3d7224 */ /* 0x000fc400078e00eb */
[----:B------:R-:W-:Y:S01]  /*52b0*/  @!P5 IMAD.IADD R176, R176, 0x1, -R3 ;  /* 0x00000001b0b0d824 */ /* 0x000fe200078e0a03 */
[----:B------:R-:W-:Y:S01]  /*52c0*/  ISETP.GT.U32.AND P5, PT, R3, R65, PT ;  /* 0x000000410300720c */ /* 0x000fe20003fa4070 */
[----:B------:R-:W-:-:S04]  /*52d0*/  IMAD.HI.U32 R235, R5, R181, RZ ;  /* 0x000000b505eb7227 */ /* 0x000fc800078e00ff */
[----:B------:R-:W-:Y:S01]  /*52e0*/  @!P3 IMAD.IADD R186, R186, 0x1, -R3 ;  /* 0x00000001babab824 */ /* 0x000fe200078e0a03 */
[C---:B------:R-:W-:Y:S01]  /*52f0*/  ISETP.GT.U32.AND P3, PT, R3.reuse, R124, PT ;  /* 0x0000007c0300720c */ /* 0x040fe20003f64070 */
[----:B------:R-:W-:Y:S01]  /*5300*/  @!P1 IMAD.MOV R61, RZ, RZ, -R61 ;  /* 0x000000ffff3d9224 */ /* 0x000fe200078e0a3d */
[----:B------:R-:W-:Y:S01]  /*5310*/  ISETP.GT.U32.AND P1, PT, R3, R176, PT ;  /* 0x000000b00300720c */ /* 0x000fe20003f24070 */
[----:B------:R-:W-:Y:S01]  /*5320*/  @!P0 IMAD.IADD R182, R182, 0x1, -R3 ;  /* 0x00000001b6b68824 */ /* 0x000fe200078e0a03 */
[----:B------:R-:W-:Y:S01]  /*5330*/  ISETP.GE.AND P0, PT, R62, RZ, PT ;  /* 0x000000ff3e00720c */ /* 0x000fe20003f06270 */
[----:B------:R-:W-:Y:S02]  /*5340*/  IMAD.MOV R235, RZ, RZ, -R235 ;  /* 0x000000ffffeb7224 */ /* 0x000fe400078e0aeb */
[----:B------:R-:W-:-:S04]  /*5350*/  IMAD.HI.U32 R62, R5, R175, RZ ;  /* 0x000000af053e7227 */ /* 0x000fc800078e00ff */
[----:B------:R-:W-:Y:S02]  /*5360*/  IMAD R181, R3, R235, R181 ;  /* 0x000000eb03b57224 */ /* 0x000fe400078e02b5 */
[----:B------:R-:W-:Y:S02]  /*5370*/  IMAD.MOV R62, RZ, RZ, -R62 ;  /* 0x000000ffff3e7224 */ /* 0x000fe400078e0a3e */
[----:B------:R-:W-:Y:S01]  /*5380*/  @!P5 IMAD.IADD R65, R65, 0x1, -R3 ;  /* 0x000000014141d824 */ /* 0x000fe200078e0a03 */
[----:B------:R-:W-:Y:S01]  /*5390*/  ISETP.GT.U32.AND P5, PT, R3, R181, PT ;  /* 0x000000b50300720c */ /* 0x000fe20003fa4070 */
[----:B------:R-:W-:-:S04]  /*53a0*/  IMAD.HI.U32 R239, R5, R180, RZ ;  /* 0x000000b405ef7227 */ /* 0x000fc800078e00ff */
[----:B------:R-:W-:Y:S02]  /*53b0*/  IMAD R175, R3, R62, R175 ;  /* 0x0000003e03af7224 */ /* 0x000fe400078e02af */
[--C-:B------:R-:W-:Y:S01]  /*53c0*/  @!P3 IMAD.IADD R124, R124, 0x1, -R3.reuse ;  /* 0x000000017c7cb824 */ /* 0x100fe200078e0a03 */
[----:B------:R-:W-:Y:S01]  /*53d0*/  ISETP.GE.AND P3, PT, R64, RZ, PT ;  /* 0x000000ff4000720c */ /* 0x000fe20003f66270 */
[----:B------:R-:W-:Y:S01]  /*53e0*/  IMAD.MOV.U32 R62, RZ, RZ, R186 ;  /* 0x000000ffff3e7224 */ /* 0x000fe200078e00ba */
[----:B------:R-:W-:Y:S01]  /*53f0*/  IABS R64, R68 ;  /* 0x0000004400407213 */ /* 0x000fe20000000000 */
[----:B------:R-:W-:Y:S01]  /*5400*/  @!P1 IMAD.IADD R176, R176, 0x1, -R3 ;  /* 0x00000001b0b09824 */ /* 0x000fe200078e0a03 */
[----:B------:R-:W-:Y:S01]  /*5410*/  ISETP.GE.AND P1, PT, R63, RZ, PT ;  /* 0x000000ff3f00720c */ /* 0x000fe20003f26270 */
[----:B------:R-:W-:Y:S01]  /*5420*/  IMAD.MOV R63, RZ, RZ, -R239 ;  /* 0x000000ffff3f7224 */ /* 0x000fe200078e0aef */
[----:B------:R-:W-:Y:S01]  /*5430*/  IABS R239, R67 ;  /* 0x0000004300ef7213 */ /* 0x000fe20000000000 */
[----:B------:R-:W-:Y:S01]  /*5440*/  IMAD.HI.U32 R235, R5, R236, RZ ;  /* 0x000000ec05eb7227 */ /* 0x000fe200078e00ff */
[----:B------:R-:W-:-:S03]  /*5450*/  IABS R186, R71 ;  /* 0x0000004700ba7213 */ /* 0x000fc60000000000 */
[----:B------:R-:W-:Y:S01]  /*5460*/  @!P4 IMAD.MOV R62, RZ, RZ, -R62 ;  /* 0x000000ffff3ec224 */ /* 0x000fe200078e0a3e */
[C---:B------:R-:W-:Y:S01]  /*5470*/  ISETP.GT.U32.AND P4, PT, R3.reuse, R124, PT ;  /* 0x0000007c0300720c */ /* 0x040fe20003f84070 */
[----:B------:R-:W-:Y:S02]  /*5480*/  IMAD R180, R3, R63, R180 ;  /* 0x0000003f03b47224 */ /* 0x000fe400078e02b4 */
[----:B------:R-:W-:Y:S02]  /*5490*/  IMAD.MOV R235, RZ, RZ, -R235 ;  /* 0x000000ffffeb7224 */ /* 0x000fe400078e0aeb */
[----:B------:R-:W-:Y:S02]  /*54a0*/  IMAD.MOV.U32 R63, RZ, RZ, R182 ;  /* 0x000000ffff3f7224 */ /* 0x000fe400078e00b6 */
[----:B------:R-:W-:Y:S02]  /*54b0*/  IMAD.MOV.U32 R182, RZ, RZ, R64 ;  /* 0x000000ffffb67224 */ /* 0x000fe400078e0040 */
[----:B------:R-:W-:-:S02]  /*54c0*/  IMAD.MOV.U32 R64, RZ, RZ, R65 ;  /* 0x000000ffff407224 */ /* 0x000fc400078e0041 */
[----:B------:R-:W-:Y:S01]  /*54d0*/  IMAD R236, R3, R235, R236 ;  /* 0x000000eb03ec7224 */ /* 0x000fe200078e02ec */
[----:B------:R-:W-:Y:S01]  /*54e0*/  IABS R235, R72 ;  /* 0x0000004800eb7213 */ /* 0x000fe20000000000 */
[----:B------:R-:W-:Y:S02]  /*54f0*/  @!P5 IMAD.IADD R181, R181, 0x1, -R3 ;  /* 0x00000001b5b5d824 */ /* 0x000fe400078e0a03 */
[----:B------:R-:W-:Y:S01]  /*5500*/  @!P6 IMAD.MOV R64, RZ, RZ, -R64 ;  /* 0x000000ffff40e224 */ /* 0x000fe200078e0a40 */
[C---:B------:R-:W-:Y:S01]  /*5510*/  ISETP.GT.U32.AND P6, PT, R3.reuse, R180, PT ;  /* 0x000000b40300720c */ /* 0x040fe20003fc4070 */
[----:B------:R-:W-:Y:S01]  /*5520*/  @!P2 IMAD.MOV R63, RZ, RZ, -R63 ;  /* 0x000000ffff3fa224 */ /* 0x000fe200078e0a3f */
[C---:B------:R-:W-:Y:S01]  /*5530*/  ISETP.GT.U32.AND P2, PT, R3.reuse, R181, PT ;  /* 0x000000b50300720c */ /* 0x040fe20003f44070 */
[----:B------:R-:W-:Y:S01]  /*5540*/  @!P4 IMAD.IADD R124, R124, 0x1, -R3 ;  /* 0x000000017c7cc824 */ /* 0x000fe200078e0a03 */
[C---:B------:R-:W-:Y:S01]  /*5550*/  ISETP.GT.U32.AND P5, PT, R3.reuse, R236, PT ;  /* 0x000000ec0300720c */ /* 0x040fe20003fa4070 */
[----:B------:R-:W-:Y:S01]  /*5560*/  IMAD.MOV.U32 R65, RZ, RZ, R176 ;  /* 0x000000ffff417224 */ /* 0x000fe200078e00b0 */
[----:B------:R-:W-:Y:S01]  /*5570*/  ISETP.GT.U32.AND P4, PT, R3, R175, PT ;  /* 0x000000af0300720c */ /* 0x000fe20003f84070 */
[----:B------:R-:W-:-:S04]  /*5580*/  IMAD.HI.U32 R176, R5, R239, RZ ;  /* 0x000000ef05b07227 */ /* 0x000fc800078e00ff */
[----:B------:R-:W-:Y:S01]  /*5590*/  @!P0 IMAD.MOV R65, RZ, RZ, -R65 ;  /* 0x000000ffff418224 */ /* 0x000fe200078e0a41 */
[----:B------:R-:W-:Y:S01]  /*55a0*/  ISETP.GE.AND P0, PT, R66, RZ, PT ;  /* 0x000000ff4200720c */ /* 0x000fe20003f06270 */
[----:B------:R-:W-:-:S04]  /*55b0*/  IMAD.HI.U32 R66, R5, R182, RZ ;  /* 0x000000b605427227 */ /* 0x000fc800078e00ff */
[--C-:B------:R-:W-:Y:S02]  /*55c0*/  @!P6 IMAD.IADD R180, R180, 0x1, -R3.reuse ;  /* 0x00000001b4b4e824 */ /* 0x100fe400078e0a03 */
[--C-:B------:R-:W-:Y:S01]  /*55d0*/  @!P2 IMAD.IADD R181, R181, 0x1, -R3.reuse ;  /* 0x00000001b5b5a824 */ /* 0x100fe200078e0a03 */
[----:B------:R-:W-:Y:S01]  /*55e0*/  ISETP.GE.AND P2, PT, R69, RZ, PT ;  /* 0x000000ff4500720c */ /* 0x000fe20003f46270 */
[--C-:B------:R-:W-:Y:S01]  /*55f0*/  @!P5 IMAD.IADD R236, R236, 0x1, -R3.reuse ;  /* 0x00000001ececd824 */ /* 0x100fe200078e0a03 */
[----:B------:R-:W-:Y:S01]  /*5600*/  ISETP.GE.AND P5, PT, R70, RZ, PT ;  /* 0x000000ff4600720c */ /* 0x000fe20003fa6270 */
[----:B------:R-:W-:Y:S02]  /*5610*/  IMAD.MOV R69, RZ, RZ, -R66 ;  /* 0x000000ffff457224 */ /* 0x000fe400078e0a42 */
[----:B------:R-:W-:Y:S01]  /*5620*/  @!P4 IMAD.IADD R175, R175, 0x1, -R3 ;  /* 0x00000001afafc824 */ /* 0x000fe200078e0a03 */
[C---:B------:R-:W-:Y:S01]  /*5630*/  ISETP.GT.U32.AND P4, PT, R3.reuse, R180, PT ;  /* 0x000000b40300720c */ /* 0x040fe20003f84070 */
[----:B------:R-:W-:Y:S01]  /*5640*/  IMAD.MOV.U32 R66, RZ, RZ, R124 ;  /* 0x000000ffff427224 */ /* 0x000fe200078e007c */
[C---:B------:R-:W-:Y:S01]  /*5650*/  ISETP.GT.U32.AND P6, PT, R3.reuse, R236, PT ;  /* 0x000000ec0300720c */ /* 0x040fe20003fc4070 */
[----:B------:R-:W-:Y:S01]  /*5660*/  IMAD.MOV R176, RZ, RZ, -R176 ;  /* 0x000000ffffb07224 */ /* 0x000fe200078e0ab0 */
[----:B------:R-:W-:Y:S01]  /*5670*/  IABS R124, R74 ;  /* 0x0000004a007c7213 */ /* 0x000fe20000000000 */
[----:B------:R-:W-:Y:S01]  /*5680*/  @!P1 IMAD.MOV R66, RZ, RZ, -R66 ;  /* 0x000000ffff429224 */ /* 0x000fe200078e0a42 */
[C---:B------:R-:W-:Y:S01]  /*5690*/  ISETP.GT.U32.AND P1, PT, R3.reuse, R175, PT ;  /* 0x000000af0300720c */ /* 0x040fe20003f24070 */
[----:B------:R-:W-:-:S02]  /*56a0*/  IMAD R182, R3, R69, R182 ;  /* 0x0000004503b67224 */ /* 0x000fc400078e02b6 */
[----:B------:R-:W-:Y:S01]  /*56b0*/  IMAD R239, R3, R176, R239 ;  /* 0x000000b003ef7224 */ /* 0x000fe200078e02ef */
[----:B------:R-:W-:Y:S01]  /*56c0*/  IABS R176, R73 ;  /* 0x0000004900b07213 */ /* 0x000fe20000000000 */
[----:B------:R-:W-:-:S04]  /*56d0*/  IMAD.HI.U32 R69, R5, R186, RZ ;  /* 0x000000ba05457227 */ /* 0x000fc800078e00ff */
[--C-:B------:R-:W-:Y:S01]  /*56e0*/  @!P4 IMAD.IADD R180, R180, 0x1, -R3.reuse ;  /* 0x00000001b4b4c824 */ /* 0x100fe200078e0a03 */
[C---:B------:R-:W-:Y:S01]  /*56f0*/  ISETP.GT.U32.AND P4, PT, R3.reuse, R182, PT ;  /* 0x000000b60300720c */ /* 0x040fe20003f84070 */
[--C-:B------:R-:W-:Y:S01]  /*5700*/  @!P6 IMAD.IADD R236, R236, 0x1, -R3.reuse ;  /* 0x00000001ecece824 */ /* 0x100fe200078e0a03 */
[----:B------:R-:W-:Y:S01]  /*5710*/  ISETP.GT.U32.AND P6, PT, R3, R239, PT ;  /* 0x000000ef0300720c */ /* 0x000fe20003fc4070 */
[----:B------:R-:W-:Y:S01]  /*5720*/  @!P1 IMAD.IADD R175, R175, 0x1, -R3 ;  /* 0x00000001afaf9824 */ /* 0x000fe200078e0a03 */
[----:B------:R-:W-:Y:S01]  /*5730*/  ISETP.GE.AND P1, PT, R67, RZ, PT ;  /* 0x000000ff4300720c */ /* 0x000fe20003f26270 */
[----:B------:R-:W-:Y:S02]  /*5740*/  IMAD.MOV R69, RZ, RZ, -R69 ;  /* 0x000000ffff457224 */ /* 0x000fe400078e0a45 */
[----:B------:R-:W-:-:S04]  /*5750*/  IMAD.HI.U32 R67, R5, R124, RZ ;  /* 0x0000007c05437227 */ /* 0x000fc800078e00ff */
[----:B------:R-:W-:-:S04]  /*5760*/  IMAD.HI.U32 R70, R5, R235, RZ ;  /* 0x000000eb05467227 */ /* 0x000fc800078e00ff */
[----:B------:R-:W-:Y:S02]  /*5770*/  IMAD R186, R3, R69, R186 ;  /* 0x0000004503ba7224 */ /* 0x000fe400078e02ba */
[----:B------:R-:W-:-:S04]  /*5780*/  IMAD.HI.U32 R69, R5, R176, RZ ;  /* 0x000000b005457227 */ /* 0x000fc800078e00ff */
[----:B------:R-:W-:Y:S02]  /*5790*/  IMAD.MOV R67, RZ, RZ, -R67 ;  /* 0x000000ffff437224 */ /* 0x000fe400078e0a43 */
[----:B------:R-:W-:Y:S02]  /*57a0*/  IMAD.MOV R70, RZ, RZ, -R70 ;  /* 0x000000ffff467224 */ /* 0x000fe400078e0a46 */
[----:B------:R-:W-:Y:S01]  /*57b0*/  @!P4 IMAD.IADD R182, R182, 0x1, -R3 ;  /* 0x00000001b6b6c824 */ /* 0x000fe200078e0a03 */
[----:B------:R-:W-:Y:S01]  /*57c0*/  ISETP.GE.AND P4, PT, R68, RZ, PT ;  /* 0x000000ff4400720c */ /* 0x000fe20003f86270 */
[----:B------:R-:W-:Y:S01]  /*57d0*/  IMAD.MOV R69, RZ, RZ, -R69 ;  /* 0x000000ffff457224 */ /* 0x000fe200078e0a45 */
[----:B------:R-:W-:Y:S01]  /*57e0*/  IABS R68, R75 ;  /* 0x0000004b00447213 */ /* 0x000fe20000000000 */
[----:B------:R-:W-:Y:S02]  /*57f0*/  IMAD R124, R3, R67, R124 ;  /* 0x00000043037c7224 */ /* 0x000fe400078e027c */
[----:B------:R-:W-:Y:S01]  /*5800*/  @!P6 IMAD.IADD R239, R239, 0x1, -R3 ;  /* 0x00000001efefe824 */ /* 0x000fe200078e0a03 */
[----:B------:R-:W-:Y:S01]  /*5810*/  ISETP.GT.U32.AND P6, PT, R3, R186, PT ;  /* 0x000000ba0300720c */ /* 0x000fe20003fc4070 */
[----:B------:R-:W-:-:S02]  /*5820*/  IMAD.MOV.U32 R67, RZ, RZ, R181 ;  /* 0x000000ffff437224 */ /* 0x000fc400078e00b5 */
[C---:B------:R-:W-:Y:S01]  /*5830*/  IMAD R235, R3.reuse, R70, R235 ;  /* 0x0000004603eb7224 */ /* 0x040fe200078e02eb */
[----:B------:R-:W-:Y:S01]  /*5840*/  IABS R70, R76 ;  /* 0x0000004c00467213 */ /* 0x000fe20000000000 */
[C---:B------:R-:W-:Y:S02]  /*5850*/  IMAD R176, R3.reuse, R69, R176 ;  /* 0x0000004503b07224 */ /* 0x040fe400078e02b0 */
[----:B------:R-:W-:Y:S01]  /*5860*/  @!P3 IMAD.MOV R67, RZ, RZ, -R67 ;  /* 0x000000ffff43b224 */ /* 0x000fe200078e0a43 */
[----:B------:R-:W-:Y:S01]  /*5870*/  ISETP.GT.U32.AND P3, PT, R3, R239, PT ;  /* 0x000000ef0300720c */ /* 0x000fe20003f64070 */
[----:B------:R-:W-:Y:S02]  /*5880*/  IMAD.MOV.U32 R69, RZ, RZ, R180 ;  /* 0x000000ffff457224 */ /* 0x000fe400078e00b4 */
[----:B------:R-:W-:Y:S02]  /*5890*/  IMAD.MOV.U32 R181, RZ, RZ, R68 ;  /* 0x000000ffffb57224 */ /* 0x000fe400078e0044 */
[----:B------:R-:W-:-:S02]  /*58a0*/  IMAD.MOV.U32 R68, RZ, RZ, R236 ;  /* 0x000000ffff447224 */ /* 0x000fc400078e00ec */
[----:B------:R-:W-:Y:S02]  /*58b0*/  IMAD.MOV.U32 R236, RZ, RZ, R70 ;  /* 0x000000ffffec7224 */ /* 0x000fe400078e0046 */
[----:B------:R-:W-:Y:S02]  /*58c0*/  IMAD.MOV.U32 R70, RZ, RZ, R175 ;  /* 0x000000ffff467224 */ /* 0x000fe400078e00af */
[----:B------:R-:W-:Y:S01]  /*58d0*/  @!P2 IMAD.MOV R69, RZ, RZ, -R69 ;  /* 0x000000ffff45a224 */ /* 0x000fe200078e0a45 */
[C---:B------:R-:W-:Y:S01]  /*58e0*/  ISETP.GT.U32.AND P2, PT, R3.reuse, R235, PT ;  /* 0x000000eb0300720c */ /* 0x040fe20003f44070 */
[----:B------:R-:W-:Y:S01]  /*58f0*/  @!P5 IMAD.MOV R70, RZ, RZ, -R70 ;  /* 0x000000ffff46d224 */ /* 0x000fe200078e0a46 */
[C---:B------:R-:W-:Y:S01]  /*5900*/  ISETP.GT.U32.AND P5, PT, R3.reuse, R176, PT ;  /* 0x000000b00300720c */ /* 0x040fe20003fa4070 */
[--C-:B------:R-:W-:Y:S01]  /*5910*/  @!P6 IMAD.IADD R186, R186, 0x1, -R3.reuse ;  /* 0x00000001babae824 */ /* 0x100fe200078e0a03 */
[----:B------:R-:W-:Y:S01]  /*5920*/  ISETP.GT.U32.AND P6, PT, R3, R182, PT ;  /* 0x000000b60300720c */ /* 0x000fe20003fc4070 */
[----:B------:R-:W-:Y:S01]  /*5930*/  @!P3 IMAD.IADD R239, R239, 0x1, -R3 ;  /* 0x00000001efefb824 */ /* 0x000fe200078e0a03 */
[C---:B------:R-:W-:Y:S01]  /*5940*/  ISETP.GT.U32.AND P3, PT, R3.reuse, R124, PT ;  /* 0x0000007c0300720c */ /* 0x040fe20003f64070 */
[----:B------:R-:W-:Y:S01]  /*5950*/  @!P0 IMAD.MOV R68, RZ, RZ, -R68 ;  /* 0x000000ffff448224 */ /* 0x000fe200078e0a44 */
[----:B------:R-:W-:Y:S01]  /*5960*/  ISETP.GT.U32.AND P0, PT, R3, R186, PT ;  /* 0x000000ba0300720c */ /* 0x000fe20003f04070 */
[----:B------:R-:W-:-:S04]  /*5970*/  IMAD.HI.U32 R180, R5, R181, RZ ;  /* 0x000000b505b47227 */ /* 0x000fc800078e00ff */
[--C-:B------:R-:W-:Y:S01]  /*5980*/  @!P2 IMAD.IADD R235, R235, 0x1, -R3.reuse ;  /* 0x00000001ebeba824 */ /* 0x100fe200078e0a03 */
[----:B------:R-:W-:Y:S01]  /*5990*/  ISETP.GE.AND P2, PT, R73, RZ, PT ;  /* 0x000000ff4900720c */ /* 0x000fe20003f46270 */
[----:B------:R-:W-:Y:S02]  /*59a0*/  @!P5 IMAD.IADD R176, R176, 0x1, -R3 ;  /* 0x00000001b0b0d824 */ /* 0x000fe400078e0a03 */
[----:B------:R-:W-:Y:S01]  /*59b0*/  IMAD.HI.U32 R175, R5, R236, RZ ;  /* 0x000000ec05af7227 */ /* 0x000fe200078e00ff */
[----:B------:R-:W-:-:S03]  /*59c0*/  ISETP.GT.U32.AND P5, PT, R3, R235, PT ;  /* 0x000000eb0300720c */ /* 0x000fc60003fa4070 */
[----:B------:R-:W-:Y:S01]  /*59d0*/  @!P6 IMAD.IADD R182, R182, 0x1, -R3 ;  /* 0x00000001b6b6e824 */ /* 0x000fe200078e0a03 */
[----:B------:R-:W-:Y:S01]  /*59e0*/  ISETP.GE.AND P6, PT, R71, RZ, PT ;  /* 0x000000ff4700720c */ /* 0x000fe20003fc6270 */
[----:B------:R-:W-:Y:S01]  /*59f0*/  IMAD.MOV.U32 R71, RZ, RZ, R239 ;  /* 0x000000ffff477224 */ /* 0x000fe200078e00ef */
[----:B------:R-:W-:Y:S01]  /*5a00*/  IABS R239, R108 ;  /* 0x0000006c00ef7213 */ /* 0x000fe20000000000 */
[----:B------:R-:W-:Y:S02]  /*5a10*/  IMAD.MOV R180, RZ, RZ, -R180 ;  /* 0x000000ffffb47224 */ /* 0x000fe400078e0ab4 */
[----:B------:R-:W-:Y:S02]  /*5a20*/  IMAD.MOV R175, RZ, RZ, -R175 ;  /* 0x000000ffffaf7224 */ /* 0x000fe400078e0aaf */
[--C-:B------:R-:W-:Y:S02]  /*5a30*/  @!P3 IMAD.IADD R124, R124, 0x1, -R3.reuse ;  /* 0x000000017c7cb824 */ /* 0x100fe400078e0a03 */
[----:B------:R-:W-:Y:S01]  /*5a40*/  @!P0 IMAD.IADD R186, R186, 0x1, -R3 ;  /* 0x00000001baba8824 */ /* 0x000fe200078e0a03 */
[----:B------:R-:W-:Y:S01]  /*5a50*/  ISETP.GE.AND P0, PT, R72, RZ, PT ;  /* 0x000000ff4800720c */ /* 0x000fe20003f06270 */
[----:B------:R-:W-:Y:S01]  /*5a60*/  @!P1 IMAD.MOV R71, RZ, RZ, -R71 ;  /* 0x000000ffff479224 */ /* 0x000fe200078e0a47 */
[C---:B------:R-:W-:Y:S01]  /*5a70*/  ISETP.GT.U32.AND P1, PT, R3.reuse, R176, PT ;  /* 0x000000b00300720c */ /* 0x040fe20003f24070 */
[C---:B------:R-:W-:Y:S01]  /*5a80*/  IMAD R180, R3.reuse, R180, R181 ;  /* 0x000000b403b47224 */ /* 0x040fe200078e02b5 */
[C---:B------:R-:W-:Y:S01]  /*5a90*/  ISETP.GT.U32.AND P3, PT, R3.reuse, R124, PT ;  /* 0x0000007c0300720c */ /* 0x040fe20003f64070 */
[----:B------:R-:W-:Y:S01]  /*5aa0*/  IMAD.MOV.U32 R72, RZ, RZ, R182 ;  /* 0x000000ffff487224 */ /* 0x000fe200078e00b6 */
[----:B------:R-:W-:Y:S01]  /*5ab0*/  IABS R181, R83 ;  /* 0x0000005300b57213 */ /* 0x000fe20000000000 */
[C---:B------:R-:W-:Y:S01]  /*5ac0*/  IMAD R175, R3.reuse, R175, R236 ;  /* 0x000000af03af7224 */ /* 0x040fe200078e02ec */
[----:B------:R-:W-:Y:S01]  /*5ad0*/  IABS R236, R93 ;  /* 0x0000005d00ec7213 */ /* 0x000fe20000000000 */
[----:B------:R-:W-:Y:S01]  /*5ae0*/  @!P4 IMAD.MOV R72, RZ, RZ, -R72 ;  /* 0x000000ffff48c224 */ /* 0x000fe200078e0a48 */
[----:B------:R-:W-:Y:S01]  /*5af0*/  ISETP.GT.U32.AND P4, PT, R3, R180, PT ;  /* 0x000000b40300720c */ /* 0x000fe20003f84070 */
[----:B------:R-:W-:Y:S01]  /*5b00*/  @!P5 IMAD.IADD R235, R235, 0x1, -R3 ;  /* 0x00000001ebebd824 */ /* 0x000fe200078e0a03 */
[----:B------:R-:W-:Y:S01]  /*5b10*/  ISETP.GT.U32.AND P5, PT, R3, R175, PT ;  /* 0x000000af0300720c */ /* 0x000fe20003fa4070 */
[----:B------:R-:W-:-:S02]  /*5b20*/  IMAD.MOV.U32 R73, RZ, RZ, R186 ;  /* 0x000000ffff497224 */ /* 0x000fc400078e00ba */
[----:B------:R-:W-:Y:S01]  /*5b30*/  @!P1 IMAD.IADD R176, R176, 0x1, -R3 ;  /* 0x00000001b0b09824 */ /* 0x000fe200078e0a03 */
[----:B------:R-:W-:Y:S01]  /*5b40*/  ISETP.GE.AND P1, PT, R75, RZ, PT ;  /* 0x000000ff4b00720c */ /* 0x000fe20003f26270 */
[----:B------:R-:W-:Y:S01]  /*5b50*/  @!P6 IMAD.MOV R73, RZ, RZ, -R73 ;  /* 0x000000ffff49e224 */ /* 0x000fe200078e0a49 */
[----:B------:R-:W-:Y:S01]  /*5b60*/  ISETP.GE.AND P6, PT, R74, RZ, PT ;  /* 0x000000ff4a00720c */ /* 0x000fe20003fc6270 */
[----:B------:R-:W-:Y:S01]  /*5b70*/  IMAD.HI.U32 R74, R5, R181, RZ ;  /* 0x000000b5054a7227 */ /* 0x000fe200078e00ff */
[----:B------:R-:W-:-:S03]  /*5b80*/  IABS R75, R77 ;  /* 0x0000004d004b7213 */ /* 0x000fc60000000000 */
[--C-:B------:R-:W-:Y:S01]  /*5b90*/  @!P3 IMAD.IADD R124, R124, 0x1, -R3.reuse ;  /* 0x000000017c7cb824 */ /* 0x100fe200078e0a03 */
[----:B------:R-:W-:Y:S01]  /*5ba0*/  ISETP.GE.AND P3, PT, R76, RZ, PT ;  /* 0x000000ff4c00720c */ /* 0x000fe20003f66270 */
[----:B------:R-:W-:Y:S02]  /*5bb0*/  IMAD.MOV R76, RZ, RZ, -R74 ;  /* 0x000000ffff4c7224 */ /* 0x000fe400078e0a4a */
[----:B------:R-:W-:Y:S01]  /*5bc0*/  @!P4 IMAD.IADD R180, R180, 0x1, -R3 ;  /* 0x00000001b4b4c824 */ /* 0x000fe200078e0a03 */
[----:B------:R-:W-:Y:S01]  /*5bd0*/  ISETP.GE.AND P4, PT, R83, RZ, PT ;  /* 0x000000ff5300720c */ /* 0x000fe20003f86270 */
[----:B------:R-:W-:Y:S01]  /*5be0*/  IMAD.MOV.U32 R74, RZ, RZ, R235 ;  /* 0x000000ffff4a7224 */ /* 0x000fe200078e00eb */
[----:B------:R-:W-:Y:S01]  /*5bf0*/  IABS R235, R91 ;  /* 0x0000005b00eb7213 */ /* 0x000fe20000000000 */
[----:B------:R-:W-:Y:S02]  /*5c00*/  @!P5 IMAD.IADD R175, R175, 0x1, -R3 ;  /* 0x00000001afafd824 */ /* 0x000fe400078e0a03 */
[----:B------:R-:W-:-:S02]  /*5c10*/  IMAD.MOV.U32 R83, RZ, RZ, R75 ;  /* 0x000000ffff537224 */ /* 0x000fc400078e004b */
[C---:B------:R-:W-:Y:S01]  /*5c20*/  IMAD R181, R3.reuse, R76, R181 ;  /* 0x0000004c03b57224 */ /* 0x040fe200078e02b5 */
[C---:B------:R-:W-:Y:S01]  /*5c30*/  ISETP.GT.U32.AND P5, PT, R3.reuse, R175, PT ;  /* 0x000000af0300720c */ /* 0x040fe20003fa4070 */
[----:B------:R-:W-:Y:S01]  /*5c40*/  IMAD.MOV.U32 R75, RZ, RZ, R176 ;  /* 0x000000ffff4b7224 */ /* 0x000fe200078e00b0 */
[----:B------:R-:W-:Y:S01]  /*5c50*/  IABS R176, R80 ;  /* 0x0000005000b07213 */ /* 0x000fe20000000000 */
[----:B------:R-:W-:Y:S01]  /*5c60*/  @!P0 IMAD.MOV R74, RZ, RZ, -R74 ;  /* 0x000000ffff4a8224 */ /* 0x000fe200078e0a4a */
[C---:B------:R-:W-:Y:S01]  /*5c70*/  ISETP.GT.U32.AND P0, PT, R3.reuse, R180, PT ;  /* 0x000000b40300720c */ /* 0x040fe20003f04070 */
[----:B------:R-:W-:Y:S01]  /*5c80*/  @!P2 IMAD.MOV R75, RZ, RZ, -R75 ;  /* 0x000000ffff4ba224 */ /* 0x000fe200078e0a4b */
[----:B------:R-:W-:Y:S01]  /*5c90*/  ISETP.GT.U32.AND P2, PT, R3, R181, PT ;  /* 0x000000b50300720c */ /* 0x000fe20003f44070 */
[----:B------:R-:W-:-:S04]  /*5ca0*/  IMAD.HI.U32 R182, R5, R83, RZ ;  /* 0x0000005305b67227 */ /* 0x000fc800078e00ff */
[----:B------:R-:W-:Y:S02]  /*5cb0*/  IMAD.MOV R182, RZ, RZ, -R182 ;  /* 0x000000ffffb67224 */ /* 0x000fe400078e0ab6 */
[----:B------:R-:W-:-:S04]  /*5cc0*/  IMAD.HI.U32 R186, R5, R176, RZ ;  /* 0x000000b005ba7227 */ /* 0x000fc800078e00ff */
[----:B------:R-:W-:Y:S02]  /*5cd0*/  IMAD.MOV.U32 R76, RZ, RZ, R124 ;  /* 0x000000ffff4c7224 */ /* 0x000fe400078e007c */
[----:B------:R-:W-:Y:S01]  /*5ce0*/  IMAD R124, R3, R182, R83 ;  /* 0x000000b6037c7224 */ /* 0x000fe200078e0253 */
[----:B------:R-:W-:Y:S01]  /*5cf0*/  IABS R182, R78 ;  /* 0x0000004e00b67213 */ /* 0x000fe20000000000 */
[--C-:B------:R-:W-:Y:S01]  /*5d00*/  @!P0 IMAD.IADD R180, R180, 0x1, -R3.reuse ;  /* 0x00000001b4b48824 */ /* 0x100fe200078e0a03 */
[----:B------:R-:W-:Y:S01]  /*5d10*/  IABS R83, R79 ;  /* 0x0000004f00537213 */ /* 0x000fe20000000000 */
[--C-:B------:R-:W-:Y:S01]  /*5d20*/  @!P5 IMAD.IADD R175, R175, 0x1, -R3.reuse ;  /* 0x00000001afafd824 */ /* 0x100fe200078e0a03 */
[----:B------:R-:W-:Y:S01]  /*5d30*/  ISETP.GT.U32.AND P5, PT, R3, R124, PT ;  /* 0x0000007c0300720c */ /* 0x000fe20003fa4070 */
[----:B------:R-:W-:Y:S01]  /*5d40*/  IMAD.MOV R186, RZ, RZ, -R186 ;  /* 0x000000ffffba7224 */ /* 0x000fe200078e0aba */
[----:B------:R-:W-:Y:S01]  /*5d50*/  ISETP.GE.AND P0, PT, R80, RZ, PT ;  /* 0x000000ff5000720c */ /* 0x000fe20003f06270 */
[----:B------:R-:W-:Y:S01]  /*5d60*/  @!P6 IMAD.MOV R76, RZ, RZ, -R76 ;  /* 0x000000ffff4ce224 */ /* 0x000fe200078e0a4c */
[----:B------:R-:W-:Y:S01]  /*5d70*/  ISETP.GE.AND P6, PT, R77, RZ, PT ;  /* 0x000000ff4d00720c */ /* 0x000fe20003fc6270 */
[----:B------:R-:W-:Y:S01]  /*5d80*/  @!P2 IMAD.IADD R181, R181, 0x1, -R3 ;  /* 0x00000001b5b5a824 */ /* 0x000fe200078e0a03 */
[----:B------:R-:W-:Y:S01]  /*5d90*/  ISETP.GE.AND P2, PT, R78, RZ, PT ;  /* 0x000000ff4e00720c */ /* 0x000fe20003f46270 */
[----:B------:R-:W-:Y:S01]  /*5da0*/  IMAD.MOV.U32 R77, RZ, RZ, R180 ;  /* 0x000000ffff4d7224 */ /* 0x000fe200078e00b4 */
[----:B------:R-:W-:Y:S01]  /*5db0*/  IABS R180, R81 ;  /* 0x0000005100b47213 */ /* 0x000fe20000000000 */
[----:B------:R-:W-:Y:S01]  /*5dc0*/  IMAD R186, R3, R186, R176 ;  /* 0x000000ba03ba7224 */ /* 0x000fe200078e02b0 */
[----:B------:R-:W-:Y:S01]  /*5dd0*/  IABS R176, R82 ;  /* 0x0000005200b07213 */ /* 0x000fe20000000000 */
[----:B------:R-:W-:-:S02]  /*5de0*/  IMAD.MOV.U32 R78, RZ, RZ, R175 ;  /* 0x000000ffff4e7224 */ /* 0x000fc400078e00af */
[----:B------:R-:W-:Y:S01]  /*5df0*/  @!P1 IMAD.MOV R77, RZ, RZ, -R77 ;  /* 0x000000ffff4d9224 */ /* 0x000fe200078e0a4d */
[C---:B------:R-:W-:Y:S01]  /*5e00*/  ISETP.GT.U32.AND P1, PT, R3.reuse, R181, PT ;  /* 0x000000b50300720c */ /* 0x040fe20003f24070 */
[----:B------:R-:W-:Y:S01]  /*5e10*/  @!P3 IMAD.MOV R78, RZ, RZ, -R78 ;  /* 0x000000ffff4eb224 */ /* 0x000fe200078e0a4e */
[----:B------:R-:W-:Y:S01]  /*5e20*/  ISETP.GT.U32.AND P3, PT, R3, R186, PT ;  /* 0x000000ba0300720c */ /* 0x000fe20003f64070 */
[----:B------:R-:W-:Y:S02]  /*5e30*/  @!P5 IMAD.IADD R124, R124, 0x1, -R3 ;  /* 0x000000017c7cd824 */ /* 0x000fe400078e0a03 */
[----:B------:R-:W-:-:S03]  /*5e40*/  IMAD.HI.U32 R80, R5, R83, RZ ;  /* 0x0000005305507227 */ /* 0x000fc600078e00ff */
[----:B------:R-:W-:Y:S01]  /*5e50*/  ISETP.GT.U32.AND P5, PT, R3, R124, PT ;  /* 0x0000007c0300720c */ /* 0x000fe20003fa4070 */
[----:B------:R-:W-:Y:S02]  /*5e60*/  IMAD.MOV R80, RZ, RZ, -R80 ;  /* 0x000000ffff507224 */ /* 0x000fe400078e0a50 */
[----:B------:R-:W-:-:S04]  /*5e70*/  IMAD.HI.U32 R175, R5, R182, RZ ;  /* 0x000000b605af7227 */ /* 0x000fc800078e00ff */
[--C-:B------:R-:W-:Y:S01]  /*5e80*/  @!P1 IMAD.IADD R181, R181, 0x1, -R3.reuse ;  /* 0x00000001b5b59824 */ /* 0x100fe200078e0a03 */
[----:B------:R-:W-:Y:S01]  /*5e90*/  ISETP.GE.AND P1, PT, R79, RZ, PT ;  /* 0x000000ff4f00720c */ /* 0x000fe20003f26270 */
[----:B------:R-:W-:Y:S02]  /*5ea0*/  @!P3 IMAD.IADD R186, R186, 0x1, -R3 ;  /* 0x00000001babab824 */ /* 0x000fe400078e0a03 */
[C---:B------:R-:W-:Y:S02]  /*5eb0*/  IMAD R83, R3.reuse, R80, R83 ;  /* 0x0000005003537224 */ /* 0x040fe400078e0253 */
[----:B------:R-:W-:Y:S01]  /*5ec0*/  IMAD.MOV.U32 R79, RZ, RZ, R181 ;  /* 0x000000ffff4f7224 */ /* 0x000fe200078e00b5 */
[C---:B------:R-:W-:Y:S01]  /*5ed0*/  ISETP.GT.U32.AND P3, PT, R3.reuse, R186, PT ;  /* 0x000000ba0300720c */ /* 0x040fe20003f64070 */
[----:B------:R-:W-:Y:S02]  /*5ee0*/  IMAD.MOV R175, RZ, RZ, -R175 ;  /* 0x000000ffffaf7224 */ /* 0x000fe400078e0aaf */
[----:B------:R-:W-:Y:S01]  /*5ef0*/  @!P4 IMAD.MOV R79, RZ, RZ, -R79 ;  /* 0x000000ffff4fc224 */ /* 0x000fe200078e0a4f */
[C---:B------:R-:W-:Y:S01]  /*5f00*/  ISETP.GT.U32.AND P4, PT, R3.reuse, R83, PT ;  /* 0x000000530300720c */ /* 0x040fe20003f84070 */
[----:B------:R-:W-:-:S02]  /*5f10*/  IMAD R182, R3, R175, R182 ;  /* 0x000000af03b67224 */ /* 0x000fc400078e02b6 */
[----:B------:R-:W-:Y:S02]  /*5f20*/  @!P5 IMAD.IADD R124, R124, 0x1, -R3 ;  /* 0x000000017c7cd824 */ /* 0x000fe400078e0a03 */
[----:B------:R-:W-:Y:S01]  /*5f30*/  IMAD.HI.U32 R175, R5, R180, RZ ;  /* 0x000000b405af7227 */ /* 0x000fe200078e00ff */
[----:B------:R-:W-:-:S03]  /*5f40*/  ISETP.GT.U32.AND P5, PT, R3, R182, PT ;  /* 0x000000b60300720c */ /* 0x000fc60003fa4070 */
[----:B------:R-:W-:-:S04]  /*5f50*/  IMAD.HI.U32 R181, R5, R176, RZ ;  /* 0x000000b005b57227 */ /* 0x000fc800078e00ff */
[----:B------:R-:W-:Y:S01]  /*5f60*/  IMAD.MOV.U32 R80, RZ, RZ, R124 ;  /* 0x000000ffff507224 */ /* 0x000fe200078e007c */
[----:B------:R-:W-:Y:S01]  /*5f70*/  IABS R124, R95 ;  /* 0x0000005f007c7213 */ /* 0x000fe20000000000 */
[----:B------:R-:W-:Y:S02]  /*5f80*/  IMAD.MOV R175, RZ, RZ, -R175 ;  /* 0x000000ffffaf7224 */ /* 0x000fe400078e0aaf */
[----:B------:R-:W-:Y:S02]  /*5f90*/  IMAD.MOV R181, RZ, RZ, -R181 ;  /* 0x000000ffffb57224 */ /* 0x000fe400078e0ab5 */
[--C-:B------:R-:W-:Y:S02]  /*5fa0*/  @!P3 IMAD.IADD R186, R186, 0x1, -R3.reuse ;  /* 0x00000001babab824 */ /* 0x100fe400078e0a03 */
[----:B------:R-:W-:Y:S01]  /*5fb0*/  @!P6 IMAD.MOV R80, RZ, RZ, -R80 ;  /* 0x000000ffff50e224 */ /* 0x000fe200078e0a50 */
[----:B------:R-:W-:Y:S01]  /*5fc0*/  ISETP.GE.AND P6, PT, R81, RZ, PT ;  /* 0x000000ff5100720c */ /* 0x000fe20003fc6270 */
[C---:B------:R-:W-:Y:S01]  /*5fd0*/  IMAD R180, R3.reuse, R175, R180 ;  /* 0x000000af03b47224 */ /* 0x040fe200078e02b4 */
[----:B------:R-:W-:Y:S01]  /*5fe0*/  IABS R175, R84 ;  /* 0x0000005400af7213 */ /* 0x000fe20000000000 */
[----:B------:R-:W-:Y:S01]  /*5ff0*/  IMAD R176, R3, R181, R176 ;  /* 0x000000b503b07224 */ /* 0x000fe200078e02b0 */
[----:B------:R-:W-:Y:S01]  /*6000*/  IABS R181, R85 ;  /* 0x0000005500b57213 */ /* 0x000fe20000000000 */
[----:B------:R-:W-:Y:S01]  /*6010*/  @!P4 IMAD.IADD R83, R83, 0x1, -R3 ;  /* 0x000000015353c824 */ /* 0x000fe200078e0a03 */
[----:B------:R-:W-:Y:S01]  /*6020*/  ISETP.GT.U32.AND P3, PT, R3, R180, PT ;  /* 0x000000b40300720c */ /* 0x000fe20003f64070 */
[----:B------:R-:W-:-:S02]  /*6030*/  IMAD.MOV.U32 R81, RZ, RZ, R186 ;  /* 0x000000ffff517224 */ /* 0x000fc400078e00ba */
[----:B------:R-:W-:Y:S01]  /*6040*/  IMAD.HI.U32 R186, R5, R175, RZ ;  /* 0x000000af05ba7227 */ /* 0x000fe200078e00ff */
[----:B------:R-:W-:-:S03]  /*6050*/  ISETP.GT.U32.AND P4, PT, R3, R83, PT ;  /* 0x000000530300720c */ /* 0x000fc60003f84070 */
[----:B------:R-:W-:Y:S01]  /*6060*/  @!P0 IMAD.MOV R81, RZ, RZ, -R81 ;  /* 0x000000ffff518224 */ /* 0x000fe200078e0a51 */
[C---:B------:R-:W-:Y:S01]  /*6070*/  ISETP.GT.U32.AND P0, PT, R3.reuse, R176, PT ;  /* 0x000000b00300720c */ /* 0x040fe20003f04070 */
[--C-:B------:R-:W-:Y:S02]  /*6080*/  @!P5 IMAD.IADD R182, R182, 0x1, -R3.reuse ;  /* 0x00000001b6b6d824 */ /* 0x100fe400078e0a03 */
[----:B------:R-:W-:Y:S02]  /*6090*/  IMAD.MOV R186, RZ, RZ, -R186 ;  /* 0x000000ffffba7224 */ /* 0x000fe400078e0aba */
[----:B------:R-:W-:Y:S01]  /*60a0*/  @!P3 IMAD.IADD R180, R180, 0x1, -R3 ;  /* 0x00000001b4b4b824 */ /* 0x000fe200078e0a03 */
[C---:B------:R-:W-:Y:S01]  /*60b0*/  ISETP.GT.U32.AND P5, PT, R3.reuse, R182, PT ;  /* 0x000000b60300720c */ /* 0x040fe20003fa4070 */
[----:B------:R-:W-:Y:S02]  /*60c0*/  IMAD R175, R3, R186, R175 ;  /* 0x000000ba03af7224 */ /* 0x000fe400078e02af */
[----:B------:R-:W-:Y:S01]  /*60d0*/  @!P4 IMAD.IADD R83, R83, 0x1, -R3 ;  /* 0x000000015353c824 */ /* 0x000fe200078e0a03 */
[----:B------:R-:W-:Y:S01]  /*60e0*/  ISETP.GT.U32.AND P3, PT, R3, R180, PT ;  /* 0x000000b40300720c */ /* 0x000fe20003f64070 */
[----:B------:R-:W-:Y:S01]  /*60f0*/  IMAD.HI.U32 R186, R5, R181, RZ ;  /* 0x000000b505ba7227 */ /* 0x000fe200078e00ff */
[----:B------:R-:W-:-:S03]  /*6100*/  ISETP.GT.U32.AND P4, PT, R3, R175, PT ;  /* 0x000000af0300720c */ /* 0x000fc60003f84070 */
[----:B------:R-:W-:Y:S02]  /*6110*/  @!P0 IMAD.IADD R176, R176, 0x1, -R3 ;  /* 0x00000001b0b08824 */ /* 0x000fe400078e0a03 */
[----:B------:R-:W-:Y:S01]  /*6120*/  @!P1 IMAD.MOV R83, RZ, RZ, -R83 ;  /* 0x000000ffff539224 */ /* 0x000fe200078e0a53 */
[----:B------:R-:W-:Y:S01]  /*6130*/  ISETP.GE.AND P1, PT, R85, RZ, PT ;  /* 0x000000ff5500720c */ /* 0x000fe20003f26270 */
[----:B------:R-:W-:Y:S01]  /*6140*/  @!P5 IMAD.IADD R182, R182, 0x1, -R3 ;  /* 0x00000001b6b6d824 */ /* 0x000fe200078e0a03 */
[----:B------:R-:W-:Y:S01]  /*6150*/  ISETP.GT.U32.AND P0, PT, R3, R176, PT ;  /* 0x000000b00300720c */ /* 0x000fe20003f04070 */
[----:B------:R-:W-:Y:S01]  /*6160*/  IMAD.MOV R186, RZ, RZ, -R186 ;  /* 0x000000ffffba7224 */ /* 0x000fe200078e0aba */
[----:B------:R-:W-:Y:S01]  /*6170*/  ISETP.GE.AND P5, PT, R82, RZ, PT ;  /* 0x000000ff5200720c */ /* 0x000fe20003fa6270 */
[----:B------:R-:W-:Y:S01]  /*6180*/  IMAD.MOV.U32 R82, RZ, RZ, R182 ;  /* 0x000000ffff527224 */ /* 0x000fe200078e00b6 */
[----:B------:R-:W-:Y:S01]  /*6190*/  IABS R85, R86 ;  /* 0x0000005600557213 */ /* 0x000fe20000000000 */
[----:B------:R-:W-:-:S04]  /*61a0*/  IMAD.HI.U32 R182, R5, R124, RZ ;  /* 0x0000007c05b67227 */ /* 0x000fc800078e00ff */
[--C-:B------:R-:W-:Y:S02]  /*61b0*/  @!P4 IMAD.IADD R175, R175, 0x1, -R3.reuse ;  /* 0x00000001afafc824 */ /* 0x100fe400078e0a03 */
[----:B------:R-:W-:Y:S01]  /*61c0*/  @!P3 IMAD.IADD R180, R180, 0x1, -R3 ;  /* 0x00000001b4b4b824 */ /* 0x000fe200078e0a03 */
[----:B------:R-:W-:Y:S01]  /*61d0*/  ISETP.GE.AND P3, PT, R95, RZ, PT ;  /* 0x000000ff5f00720c */ /* 0x000fe20003f66270 */
[----:B------:R-:W-:Y:S01]  /*61e0*/  @!P2 IMAD.MOV R82, RZ, RZ, -R82 ;  /* 0x000000ffff52a224 */ /* 0x000fe200078e0a52 */
[----:B------:R-:W-:Y:S01]  /*61f0*/  ISETP.GE.AND P2, PT, R84, RZ, PT ;  /* 0x000000ff5400720c */ /* 0x000fe20003f46270 */
[----:B------:R-:W-:Y:S01]  /*6200*/  IMAD.MOV R182, RZ, RZ, -R182 ;  /* 0x000000ffffb67224 */ /* 0x000fe200078e0ab6 */
[C---:B------:R-:W-:Y:S01]  /*6210*/  ISETP.GT.U32.AND P4, PT, R3.reuse, R175, PT ;  /* 0x000000af0300720c */ /* 0x040fe20003f84070 */
[----:B------:R-:W-:Y:S01]  /*6220*/  IMAD R95, R3, R186, R181 ;  /* 0x000000ba035f7224 */ /* 0x000fe200078e02b5 */
[----:B------:R-:W-:Y:S01]  /*6230*/  IABS R181, R87 ;  /* 0x0000005700b57213 */ /* 0x000fe20000000000 */
[----:B------:R-:W-:-:S02]  /*6240*/  @!P0 IMAD.IADD R176, R176, 0x1, -R3 ;  /* 0x00000001b0b08824 */ /* 0x000fc400078e0a03 */
[----:B------:R-:W-:Y:S01]  /*6250*/  IMAD.MOV.U32 R84, RZ, RZ, R180 ;  /* 0x000000ffff547224 */ /* 0x000fe200078e00b4 */
[C---:B------:R-:W-:Y:S01]  /*6260*/  ISETP.GT.U32.AND P0, PT, R3.reuse, R95, PT ;  /* 0x0000005f0300720c */ /* 0x040fe20003f04070 */
[----:B------:R-:W-:Y:S02]  /*6270*/  IMAD.MOV.U32 R180, RZ, RZ, R85 ;  /* 0x000000ffffb47224 */ /* 0x000fe400078e0055 */
[C---:B------:R-:W-:Y:S02]  /*6280*/  IMAD R124, R3.reuse, R182, R124 ;  /* 0x000000b6037c7224 */ /* 0x040fe400078e027c */
[----:B------:R-:W-:Y:S02]  /*6290*/  IMAD.MOV.U32 R85, RZ, RZ, R176 ;  /* 0x000000ffff557224 */ /* 0x000fe400078e00b0 */
[----:B------:R-:W-:Y:S01]  /*62a0*/  @!P6 IMAD.MOV R84, RZ, RZ, -R84 ;  /* 0x000000ffff54e224 */ /* 0x000fe200078e0a54 */
[----:B------:R-:W-:Y:S01]  /*62b0*/  ISETP.GE.AND P6, PT, R86, RZ, PT ;  /* 0x000000ff5600720c */ /* 0x000fe20003fc6270 */
[----:B------:R-:W-:Y:S01]  /*62c0*/  @!P5 IMAD.MOV R85, RZ, RZ, -R85 ;  /* 0x000000ffff55d224 */ /* 0x000fe200078e0a55 */
[----:B------:R-:W-:Y:S01]  /*62d0*/  ISETP.GT.U32.AND P5, PT, R3, R124, PT ;  /* 0x0000007c0300720c */ /* 0x000fe20003fa4070 */
[----:B------:R-:W-:Y:S01]  /*62e0*/  IMAD.HI.U32 R176, R5, R180, RZ ;  /* 0x000000b405b07227 */ /* 0x000fe200078e00ff */
[----:B------:R-:W-:-:S03]  /*62f0*/  IABS R86, R88 ;  /* 0x0000005800567213 */ /* 0x000fc60000000000 */
[----:B------:R-:W-:Y:S02]  /*6300*/  IMAD.MOV R176, RZ, RZ, -R176 ;  /* 0x000000ffffb07224 */ /* 0x000fe400078e0ab0 */
[--C-:B------:R-:W-:Y:S01]  /*6310*/  @!P4 IMAD.IADD R175, R175, 0x1, -R3.reuse ;  /* 0x00000001afafc824 */ /* 0x100fe200078e0a03 */
[----:B------:R-:W-:Y:S01]  /*6320*/  ISETP.GE.AND P4, PT, R87, RZ, PT ;  /* 0x000000ff5700720c */ /* 0x000fe20003f86270 */
[----:B------:R-:W-:Y:S02]  /*6330*/  IMAD.MOV.U32 R87, RZ, RZ, R86 ;  /* 0x000000ffff577224 */ /* 0x000fe400078e0056 */
[----:B------:R-:W-:Y:S01]  /*6340*/  IMAD R176, R3, R176, R180 ;  /* 0x000000b003b07224 */ /* 0x000fe200078e02b4 */
[----:B------:R-:W-:Y:S01]  /*6350*/  IABS R180, R89 ;  /* 0x0000005900b47213 */ /* 0x000fe20000000000 */
[----:B------:R-:W-:Y:S02]  /*6360*/  @!P0 IMAD.IADD R95, R95, 0x1, -R3 ;  /* 0x000000015f5f8824 */ /* 0x000fe400078e0a03 */
[----:B------:R-:W-:-:S02]  /*6370*/  IMAD.MOV.U32 R86, RZ, RZ, R175 ;  /* 0x000000ffff567224 */ /* 0x000fc400078e00af */
[----:B------:R-:W-:Y:S01]  /*6380*/  @!P5 IMAD.IADD R124, R124, 0x1, -R3 ;  /* 0x000000017c7cd824 */ /* 0x000fe200078e0a03 */
[C---:B------:R-:W-:Y:S01]  /*6390*/  ISETP.GT.U32.AND P0, PT, R3.reuse, R95, PT ;  /* 0x0000005f0300720c */ /* 0x040fe20003f04070 */
[----:B------:R-:W-:Y:S01]  /*63a0*/  @!P2 IMAD.MOV R86, RZ, RZ, -R86 ;  /* 0x000000ffff56a224 */ /* 0x000fe200078e0a56 */
[----:B------:R-:W-:Y:S01]  /*63b0*/  ISETP.GT.U32.AND P2, PT, R3, R176, PT ;  /* 0x000000b00300720c */ /* 0x000fe20003f44070 */
[----:B------:R-:W-:Y:S01]  /*63c0*/  IMAD.HI.U32 R186, R5, R181, RZ ;  /* 0x000000b505ba7227 */ /* 0x000fe200078e00ff */
[----:B------:R-:W-:-:S03]  /*63d0*/  ISETP.GT.U32.AND P5, PT, R3, R124, PT ;  /* 0x0000007c0300720c */ /* 0x000fc60003fa4070 */
[----:B------:R-:W-:-:S04]  /*63e0*/  IMAD.HI.U32 R182, R5, R87, RZ ;  /* 0x0000005705b67227 */ /* 0x000fc800078e00ff */
[----:B------:R-:W-:Y:S02]  /*63f0*/  IMAD.MOV R186, RZ, RZ, -R186 ;  /* 0x000000ffffba7224 */ /* 0x000fe400078e0aba */
[----:B------:R-:W-:Y:S02]  /*6400*/  IMAD.MOV R182, RZ, RZ, -R182 ;  /* 0x000000ffffb67224 */ /* 0x000fe400078e0ab6 */
[C---:B------:R-:W-:Y:S02]  /*6410*/  IMAD R181, R3.reuse, R186, R181 ;  /* 0x000000ba03b57224 */ /* 0x040fe400078e02b5 */
[----:B------:R-:W-:Y:S01]  /*6420*/  IMAD R175, R3, R182, R87 ;  /* 0x000000b603af7224 */ /* 0x000fe200078e0257 */
[----:B------:R-:W-:Y:S01]  /*6430*/  IABS R182, R90 ;  /* 0x0000005a00b67213 */ /* 0x000fe20000000000 */
[--C-:B------:R-:W-:Y:S01]  /*6440*/  @!P0 IMAD.IADD R95, R95, 0x1, -R3.reuse ;  /* 0x000000015f5f8824 */ /* 0x100fe200078e0a03 */
[----:B------:R-:W-:Y:S01]  /*6450*/  ISETP.GT.U32.AND P0, PT, R3, R181, PT ;  /* 0x000000b50300720c */ /* 0x000fe20003f04070 */
[----:B------:R-:W-:-:S02]  /*6460*/  @!P2 IMAD.IADD R176, R176, 0x1, -R3 ;  /* 0x00000001b0b0a824 */ /* 0x000fc400078e0a03 */
[----:B------:R-:W-:Y:S01]  /*6470*/  @!P5 IMAD.IADD R124, R124, 0x1, -R3 ;  /* 0x000000017c7cd824 */ /* 0x000fe200078e0a03 */
[C---:B------:R-:W-:Y:S01]  /*6480*/  ISETP.GT.U32.AND P5, PT, R3.reuse, R175, PT ;  /* 0x000000af0300720c */ /* 0x040fe20003fa4070 */
[----:B------:R-:W-:Y:S01]  /*6490*/  IMAD.MOV.U32 R87, RZ, RZ, R95 ;  /* 0x000000ffff577224 */ /* 0x000fe200078e005f */
[----:B------:R-:W-:Y:S01]  /*64a0*/  ISETP.GT.U32.AND P2, PT, R3, R176, PT ;  /* 0x000000b00300720c */ /* 0x000fe20003f44070 */
[----:B------:R-:W-:-:S04]  /*64b0*/  IMAD.HI.U32 R186, R5, R180, RZ ;  /* 0x000000b405ba7227 */ /* 0x000fc800078e00ff */
[----:B------:R-:W-:Y:S01]  /*64c0*/  @!P1 IMAD.MOV R87, RZ, RZ, -R87 ;  /* 0x000000ffff579224 */ /* 0x000fe200078e0a57 */
[----:B------:R-:W-:Y:S01]  /*64d0*/  ISETP.GE.AND P1, PT, R88, RZ, PT ;  /* 0x000000ff5800720c */ /* 0x000fe20003f26270 */
[----:B------:R-:W-:Y:S02]  /*64e0*/  IMAD.MOV R88, RZ, RZ, -R186 ;  /* 0x000000ffff587224 */ /* 0x000fe400078e0aba */
[----:B------:R-:W-:Y:S02]  /*64f0*/  IMAD.MOV.U32 R95, RZ, RZ, R235 ;  /* 0x000000ffff5f7224 */ /* 0x000fe400078e00eb */
[----:B------:R-:W-:-:S04]  /*6500*/  IMAD.HI.U32 R186, R5, R182, RZ ;  /* 0x000000b605ba7227 */ /* 0x000fc800078e00ff */
[----:B------:R-:W-:Y:S01]  /*6510*/  @!P0 IMAD.IADD R181, R181, 0x1, -R3 ;  /* 0x00000001b5b58824 */ /* 0x000fe200078e0a03 */
[----:B------:R-:W-:Y:S01]  /*6520*/  ISETP.GE.AND P0, PT, R89, RZ, PT ;  /* 0x000000ff5900720c */ /* 0x000fe20003f06270 */
[----:B------:R-:W-:Y:S02]  /*6530*/  IMAD R180, R3, R88, R180 ;  /* 0x0000005803b47224 */ /* 0x000fe400078e02b4 */
[----:B------:R-:W-:-:S04]  /*6540*/  IMAD.HI.U32 R89, R5, R95, RZ ;  /* 0x0000005f05597227 */ /* 0x000fc800078e00ff */
[----:B------:R-:W-:Y:S02]  /*6550*/  IMAD.MOV.U32 R88, RZ, RZ, R124 ;  /* 0x000000ffff587224 */ /* 0x000fe400078e007c */
[----:B------:R-:W-:Y:S02]  /*6560*/  IMAD.MOV R124, RZ, RZ, -R186 ;  /* 0x000000ffff7c7224 */ /* 0x000fe400078e0aba */
[--C-:B------:R-:W-:Y:S01]  /*6570*/  @!P5 IMAD.IADD R175, R175, 0x1, -R3.reuse ;  /* 0x00000001afafd824 */ /* 0x100fe200078e0a03 */
[C---:B------:R-:W-:Y:S01]  /*6580*/  ISETP.GT.U32.AND P5, PT, R3.reuse, R181, PT ;  /* 0x000000b50300720c */ /* 0x040fe20003fa4070 */
[----:B------:R-:W-:Y:S01]  /*6590*/  @!P2 IMAD.IADD R176, R176, 0x1, -R3 ;  /* 0x00000001b0b0a824 */ /* 0x000fe200078e0a03 */
[C---:B------:R-:W-:Y:S01]  /*65a0*/  ISETP.GT.U32.AND P2, PT, R3.reuse, R180, PT ;  /* 0x000000b40300720c */ /* 0x040fe20003f44070 */
[----:B------:R-:W-:Y:S02]  /*65b0*/  IMAD.MOV R186, RZ, RZ, -R89 ;  /* 0x000000ffffba7224 */ /* 0x000fe400078e0a59 */
[----:B------:R-:W-:Y:S01]  /*65c0*/  IMAD R124, R3, R124, R182 ;  /* 0x0000007c037c7224 */ /* 0x000fe200078e02b6 */
[----:B------:R-:W-:Y:S01]  /*65d0*/  IABS R182, R92 ;  /* 0x0000005c00b67213 */ /* 0x000fe20000000000 */
[----:B------:R-:W-:-:S02]  /*65e0*/  IMAD.MOV.U32 R89, RZ, RZ, R176 ;  /* 0x000000ffff597224 */ /* 0x000fc400078e00b0 */
[C---:B------:R-:W-:Y:S01]  /*65f0*/  IMAD R95, R3.reuse, R186, R95 ;  /* 0x000000ba035f7224 */ /* 0x040fe200078e025f */
[----:B------:R-:W-:Y:S01]  /*6600*/  IABS R186, R94 ;  /* 0x0000005e00ba7213 */ /* 0x000fe20000000000 */
[----:B------:R-:W-:Y:S01]  /*6610*/  @!P6 IMAD.MOV R89, RZ, RZ, -R89 ;  /* 0x000000ffff59e224 */ /* 0x000fe200078e0a59 */
[C---:B------:R-:W-:Y:S01]  /*6620*/  ISETP.GT.U32.AND P6, PT, R3.reuse, R124, PT ;  /* 0x0000007c0300720c */ /* 0x040fe20003fc4070 */
[----:B------:R-:W-:Y:S01]  /*6630*/  @!P3 IMAD.MOV R88, RZ, RZ, -R88 ;  /* 0x000000ffff58b224 */ /* 0x000fe200078e0a58 */
[----:B------:R-:W-:Y:S01]  /*6640*/  ISETP.GT.U32.AND P3, PT, R3, R175, PT ;  /* 0x000000af0300720c */ /* 0x000fe20003f64070 */
[--C-:B------:R-:W-:Y:S01]  /*6650*/  @!P5 IMAD.IADD R181, R181, 0x1, -R3.reuse ;  /* 0x00000001b5b5d824 */ /* 0x100fe200078e0a03 */
[----:B------:R-:W-:Y:S01]  /*6660*/  ISETP.GT.U32.AND P5, PT, R3, R95, PT ;  /* 0x0000005f0300720c */ /* 0x000fe20003fa4070 */
[----:B------:R-:W-:Y:S01]  /*6670*/  @!P2 IMAD.IADD R180, R180, 0x1, -R3 ;  /* 0x00000001b4b4a824 */ /* 0x000fe200078e0a03 */
[----:B------:R-:W-:Y:S01]  /*6680*/  ISETP.GE.AND P2, PT, R91, RZ, PT ;  /* 0x000000ff5b00720c */ /* 0x000fe20003f46270 */
[----:B------:R-:W-:-:S02]  /*6690*/  IMAD.MOV.U32 R176, RZ, RZ, R182 ;  /* 0x000000ffffb07224 */ /* 0x000fc400078e00b6 */
[----:B------:R-:W-:Y:S02]  /*66a0*/  IMAD.MOV.U32 R182, RZ, RZ, R186 ;  /* 0x000000ffffb67224 */ /* 0x000fe400078e00ba */
[----:B------:R-:W-:-:S04]  /*66b0*/  IMAD.HI.U32 R235, R5, R176, RZ ;  /* 0x000000b005eb7227 */ /* 0x000fc800078e00ff */
[--C-:B------:R-:W-:Y:S01]  /*66c0*/  @!P6 IMAD.IADD R124, R124, 0x1, -R3.reuse ;  /* 0x000000017c7ce824 */ /* 0x100fe200078e0a03 */
[----:B------:R-:W-:Y:S01]  /*66d0*/  ISETP.GT.U32.AND P6, PT, R3, R180, PT ;  /* 0x000000b40300720c */ /* 0x000fe20003fc4070 */
[----:B------:R-:W-:Y:S01]  /*66e0*/  @!P3 IMAD.IADD R175, R175, 0x1, -R3 ;  /* 0x00000001afafb824 */ /* 0x000fe200078e0a03 */
[----:B------:R-:W-:Y:S01]  /*66f0*/  ISETP.GE.AND P3, PT, R90, RZ, PT ;  /* 0x000000ff5a00720c */ /* 0x000fe20003f66270 */
[----:B------:R-:W-:Y:S02]  /*6700*/  IMAD.MOV R235, RZ, RZ, -R235 ;  /* 0x000000ffffeb7224 */ /* 0x000fe400078e0aeb */
[----:B------:R-:W-:Y:S01]  /*6710*/  @!P5 IMAD.IADD R95, R95, 0x1, -R3 ;  /* 0x000000015f5fd824 */ /* 0x000fe200078e0a03 */
[----:B------:R-:W-:Y:S01]  /*6720*/  ISETP.GT.U32.AND P5, PT, R3, R124, PT ;  /* 0x0000007c0300720c */ /* 0x000fe20003fa4070 */
[----:B------:R-:W-:-:S04]  /*6730*/  IMAD.HI.U32 R186, R5, R182, RZ ;  /* 0x000000b605ba7227 */ /* 0x000fc800078e00ff */
[----:B------:R-:W-:Y:S02]  /*6740*/  IMAD.MOV.U32 R91, RZ, RZ, R175 ;  /* 0x000000ffff5b7224 */ /* 0x000fe400078e00af */
[C---:B------:R-:W-:Y:S01]  /*6750*/  IMAD R175, R3.reuse, R235, R176 ;  /* 0x000000eb03af7224 */ /* 0x040fe200078e02b0 */
[----:B------:R-:W-:Y:S01]  /*6760*/  IABS R176, R97 ;  /* 0x0000006100b07213 */ /* 0x000fe20000000000 */
[----:B------:R-:W-:Y:S02]  /*6770*/  IMAD.MOV.U32 R90, RZ, RZ, R181 ;  /* 0x000000ffff5a7224 */ /* 0x000fe400078e00b5 */
[----:B------:R-:W-:Y:S02]  /*6780*/  IMAD.MOV R186, RZ, RZ, -R186 ;  /* 0x000000ffffba7224 */ /* 0x000fe400078e0aba */
[----:B------:R-:W-:Y:S01]  /*6790*/  IMAD.MOV.U32 R181, RZ, RZ, R236 ;  /* 0x000000ffffb57224 */ /* 0x000fe200078e00ec */
[----:B------:R-:W-:Y:S01]  /*67a0*/  IABS R236, R96 ;  /* 0x0000006000ec7213 */ /* 0x000fe20000000000 */
[----:B------:R-:W-:Y:S01]  /*67b0*/  @!P1 IMAD.MOV R91, RZ, RZ, -R91 ;  /* 0x000000ffff5b9224 */ /* 0x000fe200078e0a5b */
[----:B------:R-:W-:Y:S01]  /*67c0*/  ISETP.GE.AND P1, PT, R92, RZ, PT ;  /* 0x000000ff5c00720c */ /* 0x000fe20003f26270 */
[----:B------:R-:W-:Y:S01]  /*67d0*/  @!P6 IMAD.IADD R180, R180, 0x1, -R3 ;  /* 0x00000001b4b4e824 */ /* 0x000fe200078e0a03 */
[C---:B------:R-:W-:Y:S01]  /*67e0*/  ISETP.GT.U32.AND P6, PT, R3.reuse, R175, PT ;  /* 0x000000af0300720c */ /* 0x040fe20003fc4070 */
[----:B------:R-:W-:Y:S01]  /*67f0*/  IMAD R182, R3, R186, R182 ;  /* 0x000000ba03b67224 */ /* 0x000fe200078e02b6 */
[----:B------:R-:W-:Y:S01]  /*6800*/  IABS R186, R105 ;  /* 0x0000006900ba7213 */ /* 0x000fe20000000000 */
[----:B------:R-:W-:-:S04]  /*6810*/  IMAD.HI.U32 R92, R5, R181, RZ ;  /* 0x000000b5055c7227 */ /* 0x000fc800078e00ff */
[----:B------:R-:W-:Y:S01]  /*6820*/  @!P4 IMAD.MOV R90, RZ, RZ, -R90 ;  /* 0x000000ffff5ac224 */ /* 0x000fe200078e0a5a */
[C---:B------:R-:W-:Y:S01]  /*6830*/  ISETP.GT.U32.AND P4, PT, R3.reuse, R95, PT ;  /* 0x0000005f0300720c */ /* 0x040fe20003f84070 */
[----:B------:R-:W-:Y:S02]  /*6840*/  IMAD.MOV R92, RZ, RZ, -R92 ;  /* 0x000000ffff5c7224 */ /* 0x000fe400078e0a5c */
[----:B------:R-:W-:Y:S01]  /*6850*/  @!P5 IMAD.IADD R124, R124, 0x1, -R3 ;  /* 0x000000017c7cd824 */ /* 0x000fe200078e0a03 */
[C---:B------:R-:W-:Y:S01]  /*6860*/  ISETP.GT.U32.AND P5, PT, R3.reuse, R182, PT ;  /* 0x000000b60300720c */ /* 0x040fe20003fa4070 */
[----:B------:R-:W-:Y:S02]  /*6870*/  IMAD R181, R3, R92, R181 ;  /* 0x0000005c03b57224 */ /* 0x000fe400078e02b5 */
[----:B------:R-:W-:Y:S02]  /*6880*/  @!P6 IMAD.IADD R175, R175, 0x1, -R3 ;  /* 0x00000001afafe824 */ /* 0x000fe400078e0a03 */
[----:B------:R-:W-:Y:S01]  /*6890*/  IMAD.HI.U32 R235, R5, R176, RZ ;  /* 0x000000b005eb7227 */ /* 0x000fe200078e00ff */
[----:B------:R-:W-:-:S03]  /*68a0*/  ISETP.GT.U32.AND P6, PT, R3, R181, PT ;  /* 0x000000b50300720c */ /* 0x000fc60003fc4070 */
[----:B------:R-:W-:Y:S01]  /*68b0*/  @!P4 IMAD.IADD R95, R95, 0x1, -R3 ;  /* 0x000000015f5fc824 */ /* 0x000fe200078e0a03 */
[----:B------:R-:W-:Y:S01]  /*68c0*/  ISETP.GE.AND P4, PT, R94, RZ, PT ;  /* 0x000000ff5e00720c */ /* 0x000fe20003f86270 */
[----:B------:R-:W-:-:S04]  /*68d0*/  IMAD.HI.U32 R94, R5, R236, RZ ;  /* 0x000000ec055e7227 */ /* 0x000fc800078e00ff */
[--C-:B------:R-:W-:Y:S01]  /*68e0*/  @!P5 IMAD.IADD R182, R182, 0x1, -R3.reuse ;  /* 0x00000001b6b6d824 */ /* 0x100fe200078e0a03 */
[----:B------:R-:W-:Y:S01]  /*68f0*/  ISETP.GT.U32.AND P5, PT, R3, R175, PT ;  /* 0x000000af0300720c */ /* 0x000fe20003fa4070 */
[----:B------:R-:W-:Y:S02]  /*6900*/  IMAD.MOV R94, RZ, RZ, -R94 ;  /* 0x000000ffff5e7224 */ /* 0x000fe400078e0a5e */
[----:B------:R-:W-:Y:S02]  /*6910*/  @!P6 IMAD.IADD R181, R181, 0x1, -R3 ;  /* 0x00000001b5b5e824 */ /* 0x000fe400078e0a03 */
[----:B------:R-:W-:Y:S02]  /*6920*/  IMAD.MOV.U32 R92, RZ, RZ, R180 ;  /* 0x000000ffff5c7224 */ /* 0x000fe400078e00b4 */
[----:B------:R-:W-:Y:S01]  /*6930*/  IMAD.MOV R235, RZ, RZ, -R235 ;  /* 0x000000ffffeb7224 */ /* 0x000fe200078e0aeb */
[C---:B------:R-:W-:Y:S01]  /*6940*/  ISETP.GT.U32.AND P6, PT, R3.reuse, R181, PT ;  /* 0x000000b50300720c */ /* 0x040fe20003fc4070 */
[----:B------:R-:W-:Y:S01]  /*6950*/  IMAD R180, R3, R94, R236 ;  /* 0x0000005e03b47224 */ /* 0x000fe200078e02ec */
[----:B------:R-:W-:Y:S01]  /*6960*/  IABS R94, R98 ;  /* 0x00000062005e7213 */ /* 0x000fe20000000000 */
[----:B------:R-:W-:Y:S01]  /*6970*/  @!P0 IMAD.MOV R92, RZ, RZ, -R92 ;  /* 0x000000ffff5c8224 */ /* 0x000fe200078e0a5c */
[----:B------:R-:W-:Y:S01]  /*6980*/  ISETP.GE.AND P0, PT, R93, RZ, PT ;  /* 0x000000ff5d00720c */ /* 0x000fe20003f06270 */
[----:B------:R-:W-:Y:S01]  /*6990*/  IMAD R176, R3, R235, R176 ;  /* 0x000000eb03b07224 */ /* 0x000fe200078e02b0 */
[----:B------:R-:W-:Y:S01]  /*69a0*/  IABS R236, R101 ;  /* 0x0000006500ec7213 */ /* 0x000fe20000000000 */
[----:B------:R-:W-:-:S04]  /*69b0*/  IMAD.HI.U32 R235, R5, R186, RZ ;  /* 0x000000ba05eb7227 */ /* 0x000fc800078e00ff */
[----:B------:R-:W-:Y:S01]  /*69c0*/  @!P5 IMAD.IADD R175, R175, 0x1, -R3 ;  /* 0x00000001afafd824 */ /* 0x000fe200078e0a03 */
[----:B------:R-:W-:Y:S01]  /*69d0*/  ISETP.GT.U32.AND P5, PT, R3, R180, PT ;  /* 0x000000b40300720c */ /* 0x000fe20003fa4070 */
[----:B------:R-:W-:Y:S02]  /*69e0*/  IMAD.MOV.U32 R93, RZ, RZ, R124 ;  /* 0x000000ffff5d7224 */ /* 0x000fe400078e007c */
[----:B------:R-:W-:Y:S02]  /*69f0*/  IMAD.MOV.U32 R124, RZ, RZ, R94 ;  /* 0x000000ffff7c7224 */ /* 0x000fe400078e005e */
[----:B------:R-:W-:Y:S02]  /*6a00*/  IMAD.MOV.U32 R94, RZ, RZ, R95 ;  /* 0x000000ffff5e7224 */ /* 0x000fe400078e005f */
[----:B------:R-:W-:Y:S02]  /*6a10*/  IMAD.MOV R235, RZ, RZ, -R235 ;  /* 0x000000ffffeb7224 */ /* 0x000fe400078e0aeb */
[----:B------:R-:W-:-:S02]  /*6a20*/  IMAD.MOV.U32 R95, RZ, RZ, R175 ;  /* 0x000000ffff5f7224 */ /* 0x000fc400078e00af */
[C---:B------:R-:W-:Y:S01]  /*6a30*/  IMAD R175, R3.reuse, R235, R186 ;  /* 0x000000eb03af7224 */ /* 0x040fe200078e02ba */
[----:B------:R-:W-:Y:S01]  /*6a40*/  IABS R186, R99 ;  /* 0x0000006300ba7213 */ /* 0x000fe20000000000 */
[----:B------:R-:W-:Y:S01]  /*6a50*/  @!P1 IMAD.MOV R95, RZ, RZ, -R95 ;  /* 0x000000ffff5f9224 */ /* 0x000fe200078e0a5f */
[C---:B------:R-:W-:Y:S01]  /*6a60*/  ISETP.GT.U32.AND P1, PT, R3.reuse, R176, PT ;  /* 0x000000b00300720c */ /* 0x040fe20003f24070 */
[----:B------:R-:W-:Y:S01]  /*6a70*/  @!P3 IMAD.MOV R93, RZ, RZ, -R93 ;  /* 0x000000ffff5db224 */ /* 0x000fe200078e0a5d */
[----:B------:R-:W-:Y:S01]  /*6a80*/  ISETP.GT.U32.AND P3, PT, R3, R182, PT ;  /* 0x000000b60300720c */ /* 0x000fe20003f64070 */
[----:B------:R-:W-:Y:S01]  /*6a90*/  @!P6 IMAD.IADD R181, R181, 0x1, -R3 ;  /* 0x00000001b5b5e824 */ /* 0x000fe200078e0a03 */
[----:B------:R-:W-:Y:S01]  /*6aa0*/  ISETP.GT.U32.AND P6, PT, R3, R175, PT ;  /* 0x000000af0300720c */ /* 0x000fe20003fc4070 */
[----:B------:R-:W-:Y:S01]  /*6ab0*/  @!P2 IMAD.MOV R94, RZ, RZ, -R94 ;  /* 0x000000ffff5ea224 */ /* 0x000fe200078e0a5e */
[----:B------:R-:W-:Y:S01]  /*6ac0*/  ISETP.GE.AND P2, PT, R96, RZ, PT ;  /* 0x000000ff6000720c */ /* 0x000fe20003f46270 */
[----:B------:R-:W-:Y:S01]  /*6ad0*/  IMAD.HI.U32 R96, R5, R124, RZ ;  /* 0x0000007c05607227 */ /* 0x000fe200078e00ff */
[----:B------:R-:W-:-:S03]  /*6ae0*/  IABS R235, R100 ;  /* 0x0000006400eb7213 */ /* 0x000fc60000000000 */
[----:B------:R-:W-:Y:S02]  /*6af0*/  IMAD.MOV R96, RZ, RZ, -R96 ;  /* 0x000000ffff607224 */ /* 0x000fe400078e0a60 */
[--C-:B------:R-:W-:Y:S02]  /*6b00*/  @!P1 IMAD.IADD R176, R176, 0x1, -R3.reuse ;  /* 0x00000001b0b09824 */ /* 0x100fe400078e0a03 */
[--C-:B------:R-:W-:Y:S01]  /*6b10*/  @!P3 IMAD.IADD R182, R182, 0x1, -R3.reuse ;  /* 0x00000001b6b6b824 */ /* 0x100fe200078e0a03 */
[----:B------:R-:W-:Y:S01]  /*6b20*/  ISETP.GE.AND P3, PT, R97, RZ, PT ;  /* 0x000000ff6100720c */ /* 0x000fe20003f66270 */
[----:B------:R-:W-:Y:S02]  /*6b30*/  IMAD R124, R3, R96, R124 ;  /* 0x00000060037c7224 */ /* 0x000fe400078e027c */
[----:B------:R-:W-:Y:S01]  /*6b40*/  @!P6 IMAD.IADD R175, R175, 0x1, -R3 ;  /* 0x00000001afafe824 */ /* 0x000fe200078e0a03 */
[----:B------:R-:W-:Y:S01]  /*6b50*/  ISETP.GT.U32.AND P6, PT, R3, R176, PT ;  /* 0x000000b00300720c */ /* 0x000fe20003fc4070 */
[----:B------:R-:W-:-:S02]  /*6b60*/  IMAD.MOV.U32 R96, RZ, RZ, R182 ;  /* 0x000000ffff607224 */ /* 0x000fc400078e00b6 */
[----:B------:R-:W-:-:S04]  /*6b70*/  IMAD.HI.U32 R182, R5, R186, RZ ;  /* 0x000000ba05b67227 */ /* 0x000fc800078e00ff */
[----:B------:R-:W-:Y:S01]  /*6b80*/  @!P5 IMAD.IADD R180, R180, 0x1, -R3 ;  /* 0x00000001b4b4d824 */ /* 0x000fe200078e0a03 */
[----:B------:R-:W-:Y:S01]  /*6b90*/  ISETP.GE.AND P5, PT, R105, RZ, PT ;  /* 0x000000ff6900720c */ /* 0x000fe20003fa6270 */
[----:B------:R-:W-:Y:S01]  /*6ba0*/  IMAD.MOV R182, RZ, RZ, -R182 ;  /* 0x000000ffffb67224 */ /* 0x000fe200078e0ab6 */
[----:B------:R-:W-:Y:S01]  /*6bb0*/  IABS R105, R102 ;  /* 0x0000006600697213 */ /* 0x000fe20000000000 */
[----:B------:R-:W-:Y:S01]  /*6bc0*/  IMAD.MOV.U32 R97, RZ, RZ, R181 ;  /* 0x000000ffff617224 */ /* 0x000fe200078e00b5 */
[C---:B------:R-:W-:Y:S01]  /*6bd0*/  ISETP.GT.U32.AND P1, PT, R3.reuse, R180, PT ;  /* 0x000000b40300720c */ /* 0x040fe20003f24070 */
[----:B------:R-:W-:Y:S02]  /*6be0*/  IMAD R186, R3, R182, R186 ;  /* 0x000000b603ba7224 */ /* 0x000fe400078e02ba */
[----:B------:R-:W-:Y:S02]  /*6bf0*/  @!P6 IMAD.IADD R176, R176, 0x1, -R3 ;  /* 0x00000001b0b0e824 */ /* 0x000fe400078e0a03 */
[----:B------:R-:W-:Y:S01]  /*6c00*/  IMAD.HI.U32 R182, R5, R235, RZ ;  /* 0x000000eb05b67227 */ /* 0x000fe200078e00ff */
[----:B------:R-:W-:-:S03]  /*6c10*/  ISETP.GT.U32.AND P6, PT, R3, R186, PT ;  /* 0x000000ba0300720c */ /* 0x000fc60003fc4070 */
[----:B------:R-:W-:Y:S01]  /*6c20*/  @!P0 IMAD.MOV R97, RZ, RZ, -R97 ;  /* 0x000000ffff618224 */ /* 0x000fe200078e0a61 */
[C---:B------:R-:W-:Y:S01]  /*6c30*/  ISETP.GT.U32.AND P0, PT, R3.reuse, R124, PT ;  /* 0x0000007c0300720c */ /* 0x040fe20003f04070 */
[----:B------:R-:W-:Y:S01]  /*6c40*/  @!P4 IMAD.MOV R96, RZ, RZ, -R96 ;  /* 0x000000ffff60c224 */ /* 0x000fe200078e0a60 */
[----:B------:R-:W-:Y:S01]  /*6c50*/  ISETP.GT.U32.AND P4, PT, R3, R175, PT ;  /* 0x000000af0300720c */ /* 0x000fe20003f84070 */
[----:B------:R-:W-:Y:S01]  /*6c60*/  IMAD.MOV.U32 R181, RZ, RZ, R236 ;  /* 0x000000ffffb57224 */ /* 0x000fe200078e00ec */
[----:B------:R-:W-:Y:S01]  /*6c70*/  IABS R236, R106 ;  /* 0x0000006a00ec7213 */ /* 0x000fe20000000000 */
[----:B------:R-:W-:Y:S02]  /*6c80*/  IMAD.MOV R182, RZ, RZ, -R182 ;  /* 0x000000ffffb67224 */ /* 0x000fe400078e0ab6 */
[----:B------:R-:W-:Y:S01]  /*6c90*/  @!P1 IMAD.IADD R180, R180, 0x1, -R3 ;  /* 0x00000001b4b49824 */ /* 0x000fe200078e0a03 */
[----:B------:R-:W-:Y:S01]  /*6ca0*/  ISETP.GE.AND P1, PT, R98, RZ, PT ;  /* 0x000000ff6200720c */ /* 0x000fe20003f26270 */
[----:B------:R-:W-:-:S04]  /*6cb0*/  IMAD.HI.U32 R98, R5, R181, RZ ;  /* 0x000000b505627227 */ /* 0x000fc800078e00ff */
[C---:B------:R-:W-:Y:S01]  /*6cc0*/  IMAD R235, R3.reuse, R182, R235 ;  /* 0x000000b603eb7224 */ /* 0x040fe200078e02eb */
[----:B------:R-:W-:Y:S01]  /*6cd0*/  IABS R182, R103 ;  /* 0x0000006700b67213 */ /* 0x000fe20000000000 */
[----:B------:R-:W-:Y:S02]  /*6ce0*/  IMAD.MOV R98, RZ, RZ, -R98 ;  /* 0x000000ffff627224 */ /* 0x000fe400078e0a62 */
[----:B------:R-:W-:Y:S01]  /*6cf0*/  @!P6 IMAD.IADD R186, R186, 0x1, -R3 ;  /* 0x00000001babae824 */ /* 0x000fe200078e0a03 */
[C---:B------:R-:W-:Y:S01]  /*6d00*/  ISETP.GT.U32.AND P6, PT, R3.reuse, R235, PT ;  /* 0x000000eb0300720c */ /* 0x040fe20003fc4070 */
[----:B------:R-:W-:Y:S02]  /*6d10*/  IMAD R181, R3, R98, R181 ;  /* 0x0000006203b57224 */ /* 0x000fe400078e02b5 */
[----:B------:R-:W-:Y:S01]  /*6d20*/  @!P0 IMAD.IADD R124, R124, 0x1, -R3 ;  /* 0x000000017c7c8824 */ /* 0x000fe200078e0a03 */
[----:B------:R-:W-:Y:S01]  /*6d30*/  ISETP.GE.AND P0, PT, R100, RZ, PT ;  /* 0x000000ff6400720c */ /* 0x000fe20003f06270 */
[----:B------:R-:W-:-:S02]  /*6d40*/  IMAD.MOV.U32 R98, RZ, RZ, R180 ;  /* 0x000000ffff627224 */ /* 0x000fc400078e00b4 */
[----:B------:R-:W-:Y:S01]  /*6d50*/  @!P4 IMAD.IADD R175, R175, 0x1, -R3 ;  /* 0x00000001afafc824 */ /* 0x000fe200078e0a03 */
[----:B------:R-:W-:Y:S01]  /*6d60*/  ISETP.GE.AND P4, PT, R99, RZ, PT ;  /* 0x000000ff6300720c */ /* 0x000fe20003f86270 */
[----:B------:R-:W-:-:S04]  /*6d70*/  IMAD.HI.U32 R99, R5, R105, RZ ;  /* 0x0000006905637227 */ /* 0x000fc800078e00ff */
[----:B------:R-:W-:Y:S01]  /*6d80*/  @!P2 IMAD.MOV R98, RZ, RZ, -R98 ;  /* 0x000000ffff62a224 */ /* 0x000fe200078e0a62 */
[----:B------:R-:W-:Y:S01]  /*6d90*/  ISETP.GT.U32.AND P2, PT, R3, R124, PT ;  /* 0x0000007c0300720c */ /* 0x000fe20003f44070 */
[----:B------:R-:W-:Y:S02]  /*6da0*/  IMAD.MOV R180, RZ, RZ, -R99 ;  /* 0x000000ffffb47224 */ /* 0x000fe400078e0a63 */
[----:B------:R-:W-:Y:S01]  /*6db0*/  IMAD.MOV.U32 R99, RZ, RZ, R176 ;  /* 0x000000ffff637224 */ /* 0x000fe200078e00b0 */
[----:B------:R-:W-:Y:S01]  /*6dc0*/  IABS R176, R104 ;  /* 0x0000006800b07213 */ /* 0x000fe20000000000 */
[----:B------:R-:W-:Y:S02]  /*6dd0*/  IMAD.MOV.U32 R100, RZ, RZ, R175 ;  /* 0x000000ffff647224 */ /* 0x000fe400078e00af */
[----:B------:R-:W-:Y:S02]  /*6de0*/  @!P6 IMAD.IADD R235, R235, 0x1, -R3 ;  /* 0x00000001ebebe824 */ /* 0x000fe400078e0a03 */
[----:B------:R-:W-:Y:S01]  /*6df0*/  @!P3 IMAD.MOV R99, RZ, RZ, -R99 ;  /* 0x000000ffff63b224 */ /* 0x000fe200078e0a63 */
[C---:B------:R-:W-:Y:S01]  /*6e00*/  ISETP.GT.U32.AND P3, PT, R3.reuse, R186, PT ;  /* 0x000000ba0300720c */ /* 0x040fe20003f64070 */
[----:B------:R-:W-:Y:S01]  /*6e10*/  @!P5 IMAD.MOV R100, RZ, RZ, -R100 ;  /* 0x000000ffff64d224 */ /* 0x000fe200078e0a64 */
[C---:B------:R-:W-:Y:S01]  /*6e20*/  ISETP.GT.U32.AND P5, PT, R3.reuse, R181, PT ;  /* 0x000000b50300720c */ /* 0x040fe20003fa4070 */
[C---:B------:R-:W-:Y:S01]  /*6e30*/  IMAD R105, R3.reuse, R180, R105 ;  /* 0x000000b403697224 */ /* 0x040fe200078e0269 */
[----:B------:R-:W-:Y:S01]  /*6e40*/  ISETP.GT.U32.AND P6, PT, R3, R235, PT ;  /* 0x000000eb0300720c */ /* 0x000fe20003fc4070 */
[----:B------:R-:W-:-:S04]  /*6e50*/  IMAD.HI.U32 R175, R5, R182, RZ ;  /* 0x000000b605af7227 */ /* 0x000fc800078e00ff */
[----:B------:R-:W-:Y:S01]  /*6e60*/  @!P2 IMAD.IADD R124, R124, 0x1, -R3 ;  /* 0x000000017c7ca824 */ /* 0x000fe200078e0a03 */
[----:B------:R-:W-:Y:S01]  /*6e70*/  ISETP.GT.U32.AND P2, PT, R3, R105, PT ;  /* 0x000000690300720c */ /* 0x000fe20003f44070 */
[----:B------:R-:W-:Y:S02]  /*6e80*/  IMAD.MOV R175, RZ, RZ, -R175 ;  /* 0x000000ffffaf7224 */ /* 0x000fe400078e0aaf */
[--C-:B------:R-:W-:Y:S01]  /*6e90*/  @!P3 IMAD.IADD R186, R186, 0x1, -R3.reuse ;  /* 0x00000001babab824 */ /* 0x100fe200078e0a03 */
[----:B------:R-:W-:Y:S01]  /*6ea0*/  ISETP.GE.AND P3, PT, R101, RZ, PT ;  /* 0x000000ff6500720c */ /* 0x000fe20003f66270 */
[----:B------:R-:W-:Y:S01]  /*6eb0*/  IMAD R182, R3, R175, R182 ;  /* 0x000000af03b67224 */ /* 0x000fe200078e02b6 */
[----:B------:R-:W-:Y:S01]  /*6ec0*/  IABS R175, R107 ;  /* 0x0000006b00af7213 */ /* 0x000fe20000000000 */
[--C-:B------:R-:W-:Y:S02]  /*6ed0*/  @!P5 IMAD.IADD R181, R181, 0x1, -R3.reuse ;  /* 0x00000001b5b5d824 */ /* 0x100fe400078e0a03 */
[----:B------:R-:W-:Y:S01]  /*6ee0*/  @!P6 IMAD.IADD R235, R235, 0x1, -R3 ;  /* 0x00000001ebebe824 */ /* 0x000fe200078e0a03 */
[C---:B------:R-:W-:Y:S01]  /*6ef0*/  ISETP.GT.U32.AND P6, PT, R3.reuse, R182, PT ;  /* 0x000000b60300720c */ /* 0x040fe20003fc4070 */
[----:B------:R-:W-:Y:S01]  /*6f00*/  IMAD.MOV.U32 R101, RZ, RZ, R124 ;  /* 0x000000ffff657224 */ /* 0x000fe200078e007c */
[----:B------:R-:W-:Y:S01]  /*6f10*/  ISETP.GT.U32.AND P5, PT, R3, R181, PT ;  /* 0x000000b50300720c */ /* 0x000fe20003fa4070 */
[----:B------:R-:W-:-:S04]  /*6f20*/  IMAD.HI.U32 R124, R5, R236, RZ ;  /* 0x000000ec057c7227 */ /* 0x000fc800078e00ff */
[----:B------:R-:W-:-:S04]  /*6f30*/  IMAD.HI.U32 R180, R5, R176, RZ ;  /* 0x000000b005b47227 */ /* 0x000fc800078e00ff */
[--C-:B------:R-:W-:Y:S02]  /*6f40*/  @!P2 IMAD.IADD R105, R105, 0x1, -R3.reuse ;  /* 0x000000016969a824 */ /* 0x100fe400078e0a03 */
[----:B------:R-:W-:Y:S02]  /*6f50*/  IMAD.MOV R124, RZ, RZ, -R124 ;  /* 0x000000ffff7c7224 */ /* 0x000fe400078e0a7c */
[----:B------:R-:W-:Y:S01]  /*6f60*/  IMAD.MOV R180, RZ, RZ, -R180 ;  /* 0x000000ffffb47224 */ /* 0x000fe200078e0ab4 */
[C---:B------:R-:W-:Y:S01]  /*6f70*/  ISETP.GT.U32.AND P2, PT, R3.reuse, R105, PT ;  /* 0x000000690300720c */ /* 0x040fe20003f44070 */
[C---:B------:R-:W-:Y:S01]  /*6f80*/  IMAD R124, R3.reuse, R124, R236 ;  /* 0x0000007c037c7224 */ /* 0x040fe200078e02ec */
[----:B------:R-:W-:Y:S01]  /*6f90*/  IABS R236, R110 ;  /* 0x0000006e00ec7213 */ /* 0x000fe20000000000 */
[C---:B------:R-:W-:Y:S01]  /*6fa0*/  IMAD R176, R3.reuse, R180, R176 ;  /* 0x000000b403b07224 */ /* 0x040fe200078e02b0 */
[----:B------:R-:W-:Y:S01]  /*6fb0*/  IABS R180, R109 ;  /* 0x0000006d00b47213 */ /* 0x000fe20000000000 */
[--C-:B------:R-:W-:Y:S01]  /*6fc0*/  @!P6 IMAD.IADD R182, R182, 0x1, -R3.reuse ;  /* 0x00000001b6b6e824 */ /* 0x100fe200078e0a03 */
[----:B------:R-:W-:Y:S01]  /*6fd0*/  ISETP.GT.U32.AND P6, PT, R3, R124, PT ;  /* 0x0000007c0300720c */ /* 0x000fe20003fc4070 */
[----:B------:R-:W-:Y:S01]  /*6fe0*/  @!P5 IMAD.IADD R181, R181, 0x1, -R3 ;  /* 0x00000001b5b5d824 */ /* 0x000fe200078e0a03 */
[----:B------:R-:W-:Y:S01]  /*6ff0*/  ISETP.GT.U32.AND P5, PT, R3, R176, PT ;  /* 0x000000b00300720c */ /* 0x000fe20003fa4070 */
[----:B------:R-:W-:Y:S01]  /*7000*/  @!P1 IMAD.MOV R101, RZ, RZ, -R101 ;  /* 0x000000ffff659224 */ /* 0x000fe200078e0a65 */
[----:B------:R-:W-:Y:S01]  /*7010*/  ISETP.GE.AND P1, PT, R102, RZ, PT ;  /* 0x000000ff6600720c */ /* 0x000fe20003f26270 */
[----:B------:R-:W-:-:S04]  /*7020*/  IMAD.HI.U32 R102, R5, R175, RZ ;  /* 0x000000af05667227 */ /* 0x000fc800078e00ff */
[----:B------:R-:W-:Y:S01]  /*7030*/  @!P2 IMAD.IADD R105, R105, 0x1, -R3 ;  /* 0x000000016969a824 */ /* 0x000fe200078e0a03 */
[----:B------:R-:W-:Y:S01]  /*7040*/  ISETP.GE.AND P2, PT, R103, RZ, PT ;  /* 0x000000ff6700720c */ /* 0x000fe20003f46270 */
[----:B------:R-:W-:Y:S02]  /*7050*/  IMAD.MOV R102, RZ, RZ, -R102 ;  /* 0x000000ffff667224 */ /* 0x000fe400078e0a66 */
[----:B------:R-:W-:-:S04]  /*7060*/  IMAD.HI.U32 R103, R5, R180, RZ ;  /* 0x000000b405677227 */ /* 0x000fc800078e00ff */
[C---:B------:R-:W-:Y:S02]  /*7070*/  IMAD R175, R3.reuse, R102, R175 ;  /* 0x0000006603af7224 */ /* 0x040fe400078e02af */
[----:B------:R-:W-:Y:S02]  /*7080*/  @!P6 IMAD.IADD R124, R124, 0x1, -R3 ;  /* 0x000000017c7ce824 */ /* 0x000fe400078e0a03 */
[----:B------:R-:W-:Y:S02]  /*7090*/  IMAD.MOV R103, RZ, RZ, -R103 ;  /* 0x000000ffff677224 */ /* 0x000fe400078e0a67 */
[----:B------:R-:W-:Y:S01]  /*70a0*/  IMAD.MOV.U32 R102, RZ, RZ, R186 ;  /* 0x000000ffff667224 */ /* 0x000fe200078e00ba */
[C---:B------:R-:W-:Y:S01]  /*70b0*/  ISETP.GT.U32.AND P6, PT, R3.reuse, R124, PT ;  /* 0x0000007c0300720c */ /* 0x040fe20003fc4070 */
[----:B------:R-:W-:Y:S01]  /*70c0*/  @!P5 IMAD.IADD R176, R176, 0x1, -R3 ;  /* 0x00000001b0b0d824 */ /* 0x000fe200078e0a03 */
[----:B------:R-:W-:Y:S01]  /*70d0*/  ISETP.GE.AND P5, PT, R104, RZ, PT ;  /* 0x000000ff6800720c */ /* 0x000fe20003fa6270 */
[----:B------:R-:W-:-:S02]  /*70e0*/  IMAD R180, R3, R103, R180 ;  /* 0x0000006703b47224 */ /* 0x000fc400078e02b4 */
[----:B------:R-:W-:Y:S01]  /*70f0*/  @!P4 IMAD.MOV R102, RZ, RZ, -R102 ;  /* 0x000000ffff66c224 */ /* 0x000fe200078e0a66 */
[----:B------:R-:W-:Y:S01]  /*7100*/  ISETP.GT.U32.AND P4, PT, R3, R182, PT ;  /* 0x000000b60300720c */ /* 0x000fe20003f84070 */
[----:B------:R-:W-:Y:S02]  /*7110*/  IMAD.MOV.U32 R104, RZ, RZ, R181 ;  /* 0x000000ffff687224 */ /* 0x000fe400078e00b5 */
[----:B------:R-:W-:-:S04]  /*7120*/  IMAD.HI.U32 R186, R5, R239, RZ ;  /* 0x000000ef05ba7227 */ /* 0x000fc800078e00ff */
[----:B------:R-:W-:Y:S02]  /*7130*/  IMAD.MOV.U32 R103, RZ, RZ, R235 ;  /* 0x000000ffff677224 */ /* 0x000fe400078e00eb */
[----:B------:R-:W-:Y:S01]  /*7140*/  @!P3 IMAD.MOV R104, RZ, RZ, -R104 ;  /* 0x000000ffff68b224 */ /* 0x000fe200078e0a68 */
[C---:B------:R-:W-:Y:S01]  /*7150*/  ISETP.GT.U32.AND P3, PT, R3.reuse, R180, PT ;  /* 0x000000b40300720c */ /* 0x040fe20003f64070 */
[----:B------:R-:W-:Y:S02]  /*7160*/  IMAD.MOV R186, RZ, RZ, -R186 ;  /* 0x000000ffffba7224 */ /* 0x000fe400078e0aba */
[----:B------:R-:W-:Y:S01]  /*7170*/  @!P0 IMAD.MOV R103, RZ, RZ, -R103 ;  /* 0x000000ffff678224 */ /* 0x000fe200078e0a67 */
[C---:B------:R-:W-:Y:S01]  /*7180*/  ISETP.GT.U32.AND P0, PT, R3.reuse, R176, PT ;  /* 0x000000b00300720c */ /* 0x040fe20003f04070 */
[----:B------:R-:W-:Y:S01]  /*7190*/  IMAD R181, R3, R186, R239 ;  /* 0x000000ba03b57224 */ /* 0x000fe200078e02ef */
[----:B------:R-:W-:Y:S01]  /*71a0*/  IABS R186, R111 ;  /* 0x0000006f00ba7213 */ /* 0x000fe20000000000 */
[----:B------:R-:W-:-:S02]  /*71b0*/  @!P6 IMAD.IADD R124, R124, 0x1, -R3 ;  /* 0x000000017c7ce824 */ /* 0x000fc400078e0a03 */
[----:B------:R-:W-:Y:S01]  /*71c0*/  @!P4 IMAD.IADD R182, R182, 0x1, -R3 ;  /* 0x00000001b6b6c824 */ /* 0x000fe200078e0a03 */
[C---:B------:R-:W-:Y:S01]  /*71d0*/  ISETP.GT.U32.AND P6, PT, R3.reuse, R181, PT ;  /* 0x000000b50300720c */ /* 0x040fe20003fc4070 */
[----:B------:R-:W-:Y:S01]  /*71e0*/  @!P1 IMAD.MOV R105, RZ, RZ, -R105 ;  /* 0x000000ffff699224 */ /* 0x000fe200078e0a69 */
[----:B------:R-:W-:Y:S01]  /*71f0*/  ISETP.GT.U32.AND P4, PT, R3, R175, PT ;  /* 0x000000af0300720c */ /* 0x000fe20003f84070 */
[--C-:B------:R-:W-:Y:S01]  /*7200*/  @!P3 IMAD.IADD R180, R180, 0x1, -R3.reuse ;  /* 0x00000001b4b4b824 */ /* 0x100fe200078e0a03 */
[----:B------:R-:W-:Y:S01]  /*7210*/  ISETP.GE.AND P1, PT, R106, RZ, PT ;  /* 0x000000ff6a00720c */ /* 0x000fe20003f26270 */
[----:B------:R-:W-:Y:S02]  /*7220*/  IMAD.MOV.U32 R106, RZ, RZ, R182 ;  /* 0x000000ffff6a7224 */ /* 0x000fe400078e00b6 */
[----:B------:R-:W-:Y:S01]  /*7230*/  @!P0 IMAD.IADD R176, R176, 0x1, -R3 ;  /* 0x00000001b0b08824 */ /* 0x000fe200078e0a03 */
[----:B------:R-:W-:Y:S01]  /*7240*/  ISETP.GE.AND P0, PT, R109, RZ, PT ;  /* 0x000000ff6d00720c */ /* 0x000fe20003f06270 */
[----:B------:R-:W-:Y:S01]  /*7250*/  IMAD.HI.U32 R109, R5, R236, RZ ;  /* 0x000000ec056d7227 */ /* 0x000fe200078e00ff */
[----:B------:R-:W-:-:S03]  /*7260*/  ISETP.GT.U32.AND P3, PT, R3, R180, PT ;  /* 0x000000b40300720c */ /* 0x000fc60003f64070 */
[----:B------:R-:W-:Y:S02]  /*7270*/  @!P6 IMAD.IADD R181, R181, 0x1, -R3 ;  /* 0x00000001b5b5e824 */ /* 0x000fe400078e0a03 */
[----:B------:R-:W-:Y:S02]  /*7280*/  IMAD.MOV R109, RZ, RZ, -R109 ;  /* 0x000000ffff6d7224 */ /* 0x000fe400078e0a6d */
[----:B------:R-:W-:Y:S01]  /*7290*/  @!P4 IMAD.IADD R175, R175, 0x1, -R3 ;  /* 0x00000001afafc824 */ /* 0x000fe200078e0a03 */
[----:B------:R-:W-:Y:S01]  /*72a0*/  ISETP.GE.AND P4, PT, R108, RZ, PT ;  /* 0x000000ff6c00720c */ /* 0x000fe20003f86270 */
[----:B------:R-:W-:Y:S01]  /*72b0*/  @!P2 IMAD.MOV R106, RZ, RZ, -R106 ;  /* 0x000000ffff6aa224 */ /* 0x000fe200078e0a6a */
[----:B------:R-:W-:Y:S01]  /*72c0*/  IABS R108, R113 ;  /* 0x00000071006c7213 */ /* 0x000fe20000000000 */
[----:B------:R-:W-:Y:S01]  /*72d0*/  IMAD R182, R3, R109, R236 ;  /* 0x0000006d03b67224 */ /* 0x000fe200078e02ec */
[----:B------:R-:W-:Y:S01]  /*72e0*/  ISETP.GE.AND P2, PT, R107, RZ, PT ;  /* 0x000000ff6b00720c */ /* 0x000fe20003f46270 */
[----:B------:R-:W-:Y:S01]  /*72f0*/  IMAD.MOV.U32 R107, RZ, RZ, R176 ;  /* 0x000000ffff6b7224 */ /* 0x000fe200078e00b0 */
[----:B------:R-:W-:Y:S01]  /*7300*/  ISETP.GT.U32.AND P6, PT, R3, R181, PT ;  /* 0x000000b50300720c */ /* 0x000fe20003fc4070 */
[----:B------:R-:W-:-:S04]  /*7310*/  IMAD.HI.U32 R109, R5, R186, RZ ;  /* 0x000000ba056d7227 */ /* 0x000fc800078e00ff */
[----:B------:R-:W-:Y:S02]  /*7320*/  IMAD.MOV.U32 R176, RZ, RZ, R108 ;  /* 0x000000ffffb07224 */ /* 0x000fe400078e006c */
[----:B------:R-:W-:Y:S01]  /*7330*/  @!P3 IMAD.IADD R180, R180, 0x1, -R3 ;  /* 0x00000001b4b4b824 */ /* 0x000fe200078e0a03 */
[C---:B------:R-:W-:Y:S01]  /*7340*/  ISETP.GT.U32.AND P3, PT, R3.reuse, R182, PT ;  /* 0x000000b60300720c */ /* 0x040fe20003f64070 */
[----:B------:R-:W-:Y:S02]  /*7350*/  IMAD.MOV.U32 R108, RZ, RZ, R124 ;  /* 0x000000ffff6c7224 */ /* 0x000fe400078e007c */
[----:B------:R-:W-:Y:S01]  /*7360*/  @!P5 IMAD.MOV R107, RZ, RZ, -R107 ;  /* 0x000000ffff6bd224 */ /* 0x000fe200078e0a6b */
[----:B------:R-:W-:Y:S01]  /*7370*/  ISETP.GT.U32.AND P5, PT, R3, R175, PT ;  /* 0x000000af0300720c */ /* 0x000fe20003fa4070 */
[----:B------:R-:W-:Y:S02]  /*7380*/  IMAD.MOV R124, RZ, RZ, -R109 ;  /* 0x000000ffff7c7224 */ /* 0x000fe400078e0a6d */
[----:B------:R-:W-:-:S02]  /*7390*/  IMAD.MOV.U32 R109, RZ, RZ, R180 ;  /* 0x000000ffff6d7224 */ /* 0x000fc400078e00b4 */
[----:B------:R-:W-:Y:S01]  /*73a0*/  IMAD R180, R3, R124, R186 ;  /* 0x0000007c03b47224 */ /* 0x000fe200078e02ba */
[----:B------:R-:W-:Y:S01]  /*73b0*/  IABS R186, R114 ;  /* 0x0000007200ba7213 */ /* 0x000fe20000000000 */
[----:B------:R-:W-:Y:S01]  /*73c0*/  @!P1 IMAD.MOV R108, RZ, RZ, -R108 ;  /* 0x000000ffff6c9224 */ /* 0x000fe200078e0a6c */
[----:B------:R-:W-:Y:S01]  /*73d0*/  ISETP.GE.AND P1, PT, R110, RZ, PT ;  /* 0x000000ff6e00720c */ /* 0x000fe20003f26270 */
[----:B------:R-:W-:Y:S01]  /*73e0*/  @!P6 IMAD.IADD R181, R181, 0x1, -R3 ;  /* 0x00000001b5b5e824 */ /* 0x000fe200078e0a03 */
[----:B------:R-:W-:Y:S01]  /*73f0*/  ISETP.GT.U32.AND P6, PT, R3, R180, PT ;  /* 0x000000b40300720c */ /* 0x000fe20003fc4070 */
[----:B------:R-:W-:-:S04]  /*7400*/  IMAD.HI.U32 R110, R5, R176, RZ ;  /* 0x000000b0056e7227 */ /* 0x000fc800078e00ff */
[----:B------:R-:W-:Y:S02]  /*7410*/  IMAD.MOV R110, RZ, RZ, -R110 ;  /* 0x000000ffff6e7224 */ /* 0x000fe400078e0a6e */
[--C-:B------:R-:W-:Y:S01]  /*7420*/  @!P5 IMAD.IADD R175, R175, 0x1, -R3.reuse ;  /* 0x00000001afafd824 */ /* 0x100fe200078e0a03 */
[----:B------:R-:W-:Y:S01]  /*7430*/  ISETP.GE.AND P5, PT, R113, RZ, PT ;  /* 0x000000ff7100720c */ /* 0x000fe20003fa6270 */
[C---:B------:R-:W-:Y:S01]  /*7440*/  IMAD R124, R3.reuse, R110, R176 ;  /* 0x0000006e037c7224 */ /* 0x040fe200078e02b0 */
[----:B------:R-:W-:Y:S01]  /*7450*/  IABS R113, R116 ;  /* 0x0000007400717213 */ /* 0x000fe20000000000 */
[----:B------:R-:W-:Y:S01]  /*7460*/  @!P3 IMAD.IADD R182, R182, 0x1, -R3 ;  /* 0x00000001b6b6b824 */ /* 0x000fe200078e0a03 */
[----:B------:R-:W-:Y:S01]  /*7470*/  ISETP.GE.AND P3, PT, R116, RZ, PT ;  /* 0x000000ff7400720c */ /* 0x000fe20003f66270 */
[----:B------:R-:W-:Y:S01]  /*7480*/  IMAD.MOV.U32 R110, RZ, RZ, R175 ;  /* 0x000000ffff6e7224 */ /* 0x000fe200078e00af */
[----:B------:R-:W-:Y:S01]  /*7490*/  IABS R116, R112 ;  /* 0x0000007000747213 */ /* 0x000fe20000000000 */
[----:B------:R-:W-:Y:S01]  /*74a0*/  @!P6 IMAD.IADD R180, R180, 0x1, -R3 ;  /* 0x00000001b4b4e824 */ /* 0x000fe200078e0a03 */
[----:B------:R-:W-:Y:S01]  /*74b0*/  IABS R176, R115 ;  /* 0x0000007300b07213 */ /* 0x000fe20000000000 */
[----:B------:R-:W-:Y:S01]  /*74c0*/  @!P2 IMAD.MOV R110, RZ, RZ, -R110 ;  /* 0x000000ffff6ea224 */ /* 0x000fe200078e0a6e */
[----:B------:R-:W-:Y:S01]  /*74d0*/  ISETP.GT.U32.AND P2, PT, R3, R182, PT ;  /* 0x000000b60300720c */ /* 0x000fe20003f44070 */
[----:B------:R-:W-:Y:S01]  /*74e0*/  IMAD.HI.U32 R235, R5, R113, RZ ;  /* 0x0000007105eb7227 */ /* 0x000fe200078e00ff */
[----:B------:R-:W-:-:S03]  /*74f0*/  ISETP.GT.U32.AND P6, PT, R3, R180, PT ;  /* 0x000000b40300720c */ /* 0x000fc60003fc4070 */
[----:B------:R-:W-:Y:S01]  /*7500*/  @!P0 IMAD.MOV R109, RZ, RZ, -R109 ;  /* 0x000000ffff6d8224 */ /* 0x000fe200078e0a6d */
[----:B------:R-:W-:Y:S01]  /*7510*/  ISETP.GE.AND P0, PT, R111, RZ, PT ;  /* 0x000000ff6f00720c */ /* 0x000fe20003f06270 */
[----:B------:R-:W-:Y:S02]  /*7520*/  IMAD.MOV.U32 R111, RZ, RZ, R181 ;  /* 0x000000ffff6f7224 */ /* 0x000fe400078e00b5 */
[----:B------:R-:W-:-:S04]  /*7530*/  IMAD.HI.U32 R175, R5, R116, RZ ;  /* 0x0000007405af7227 */ /* 0x000fc800078e00ff */
[----:B------:R-:W-:Y:S02]  /*7540*/  IMAD.MOV R181, RZ, RZ, -R235 ;  /* 0x000000ffffb57224 */ /* 0x000fe400078e0aeb */
[----:B------:R-:W-:Y:S02]  /*7550*/  IMAD.MOV R175, RZ, RZ, -R175 ;  /* 0x000000ffffaf7224 */ /* 0x000fe400078e0aaf */
[----:B------:R-:W-:Y:S01]  /*7560*/  @!P4 IMAD.MOV R111, RZ, RZ, -R111 ;  /* 0x000000ffff6fc224 */ /* 0x000fe200078e0a6f */
[C---:B------:R-:W-:Y:S01]  /*7570*/  ISETP.GT.U32.AND P4, PT, R3.reuse, R124, PT ;  /* 0x0000007c0300720c */ /* 0x040fe20003f84070 */
[C---:B------:R-:W-:Y:S02]  /*7580*/  IMAD R181, R3.reuse, R181, R113 ;  /* 0x000000b503b57224 */ /* 0x040fe400078e0271 */
[C---:B------:R-:W-:Y:S01]  /*7590*/  IMAD R116, R3.reuse, R175, R116 ;  /* 0x000000af03747224 */ /* 0x040fe200078e0274 */
[----:B------:R-:W-:Y:S01]  /*75a0*/  IABS R175, R117 ;  /* 0x0000007500af7213 */ /* 0x000fe20000000000 */
[--C-:B------:R-:W-:Y:S01]  /*75b0*/  @!P2 IMAD.IADD R182, R182, 0x1, -R3.reuse ;  /* 0x00000001b6b6a824 */ /* 0x100fe200078e0a03 */
[C---:B------:R-:W-:Y:S01]  /*75c0*/  ISETP.GT.U32.AND P2, PT, R3.reuse, R181, PT ;  /* 0x000000b50300720c */ /* 0x040fe20003f44070 */
[----:B------:R-:W-:Y:S01]  /*75d0*/  @!P6 IMAD.IADD R180, R180, 0x1, -R3 ;  /* 0x00000001b4b4e824 */ /* 0x000fe200078e0a03 */
[----:B------:R-:W-:Y:S01]  /*75e0*/  ISETP.GT.U32.AND P6, PT, R3, R116, PT ;  /* 0x000000740300720c */ /* 0x000fe20003fc4070 */
[----:B------:R-:W-:-:S04]  /*75f0*/  IMAD.HI.U32 R113, R5, R176, RZ ;  /* 0x000000b005717227 */ /* 0x000fc800078e00ff */
[----:B------:R-:W-:Y:S01]  /*7600*/  @!P4 IMAD.IADD R124, R124, 0x1, -R3 ;  /* 0x000000017c7cc824 */ /* 0x000fe200078e0a03 */
[----:B------:R-:W-:Y:S01]  /*7610*/  ISETP.GE.AND P4, PT, R112, RZ, PT ;  /* 0x000000ff7000720c */ /* 0x000fe20003f86270 */
[----:B------:R-:W-:-:S04]  /*7620*/  IMAD.HI.U32 R235, R5, R186, RZ ;  /* 0x000000ba05eb7227 */ /* 0x000fc800078e00ff */
[----:B------:R-:W-:Y:S01]  /*7630*/  @!P2 IMAD.IADD R181, R181, 0x1, -R3 ;  /* 0x00000001b5b5a824 */ /* 0x000fe200078e0a03 */
[C---:B------:R-:W-:Y:S01]  /*7640*/  ISETP.GT.U32.AND P2, PT, R3.reuse, R124, PT ;  /* 0x0000007c0300720c */ /* 0x040fe20003f44070 */
[----:B------:R-:W-:Y:S02]  /*7650*/  IMAD.MOV R113, RZ, RZ, -R113 ;  /* 0x000000ffff717224 */ /* 0x000fe400078e0a71 */
[----:B------:R-:W-:Y:S02]  /*7660*/  IMAD.MOV R235, RZ, RZ, -R235 ;  /* 0x000000ffffeb7224 */ /* 0x000fe400078e0aeb */
[----:B------:R-:W-:Y:S01]  /*7670*/  @!P6 IMAD.IADD R116, R116, 0x1, -R3 ;  /* 0x000000017474e824 */ /* 0x000fe200078e0a03 */
[----:B------:R-:W-:Y:S01]  /*7680*/  ISETP.GT.U32.AND P6, PT, R3, R181, PT ;  /* 0x000000b50300720c */ /* 0x000fe20003fc4070 */
[----:B------:R-:W-:-:S04]  /*7690*/  IMAD.HI.U32 R236, R5, R175, RZ ;  /* 0x000000af05ec7227 */ /* 0x000fc800078e00ff */
[C---:B------:R-:W-:Y:S02]  /*76a0*/  IMAD R176, R3.reuse, R113, R176 ;  /* 0x0000007103b07224 */ /* 0x040fe400078e02b0 */
[C---:B------:R-:W-:Y:S01]  /*76b0*/  IMAD R186, R3.reuse, R235, R186 ;  /* 0x000000eb03ba7224 */ /* 0x040fe200078e02ba */
[----:B------:R-:W-:Y:S01]  /*76c0*/  IABS R235, R118 ;  /* 0x0000007600eb7213 */ /* 0x000fe20000000000 */
[----:B------:R-:W-:Y:S02]  /*76d0*/  IMAD.MOV.U32 R113, RZ, RZ, R180 ;  /* 0x000000ffff717224 */ /* 0x000fe400078e00b4 */
[----:B------:R-:W-:Y:S01]  /*76e0*/  IMAD.MOV.U32 R112, RZ, RZ, R182 ;  /* 0x000000ffff707224 */ /* 0x000fe200078e00b6 */
[----:B------:R-:W-:Y:S01]  /*76f0*/  IABS R182, R119 ;  /* 0x0000007700b67213 */ /* 0x000fe20000000000 */
[----:B------:R-:W-:Y:S02]  /*7700*/  IMAD.MOV R236, RZ, RZ, -R236 ;  /* 0x000000ffffec7224 */ /* 0x000fe400078e0aec */
[----:B------:R-:W-:Y:S01]  /*7710*/  @!P0 IMAD.MOV R113, RZ, RZ, -R113 ;  /* 0x000000ffff718224 */ /* 0x000fe200078e0a71 */
[C---:B------:R-:W-:Y:S01]  /*7720*/  ISETP.GT.U32.AND P0, PT, R3.reuse, R186, PT ;  /* 0x000000ba0300720c */ /* 0x040fe20003f04070 */
[----:B------:R-:W-:Y:S01]  /*7730*/  @!P1 IMAD.MOV R112, RZ, RZ, -R112 ;  /* 0x000000ffff709224 */ /* 0x000fe200078e0a70 */
[C---:B------:R-:W-:Y:S01]  /*7740*/  ISETP.GT.U32.AND P1, PT, R3.reuse, R116, PT ;  /* 0x000000740300720c */ /* 0x040fe20003f24070 */
[----:B------:R-:W-:-:S02]  /*7750*/  IMAD R180, R3, R236, R175 ;  /* 0x000000ec03b47224 */ /* 0x000fc400078e02af */
[--C-:B------:R-:W-:Y:S01]  /*7760*/  @!P2 IMAD.IADD R124, R124, 0x1, -R3.reuse ;  /* 0x000000017c7ca824 */ /* 0x100fe200078e0a03 */
[----:B------:R-:W-:Y:S01]  /*7770*/  ISETP.GT.U32.AND P2, PT, R3, R176, PT ;  /* 0x000000b00300720c */ /* 0x000fe20003f44070 */
[----:B------:R-:W-:Y:S01]  /*7780*/  @!P6 IMAD.IADD R181, R181, 0x1, -R3 ;  /* 0x00000001b5b5e824 */ /* 0x000fe200078e0a03 */
[----:B------:R-:W-:Y:S01]  /*7790*/  ISETP.GT.U32.AND P6, PT, R3, R180, PT ;  /* 0x000000b40300720c */ /* 0x000fe20003fc4070 */
[----:B------:R-:W-:-:S04]  /*77a0*/  IMAD.HI.U32 R175, R5, R235, RZ ;  /* 0x000000eb05af7227 */ /* 0x000fc800078e00ff */
[----:B------:R-:W-:Y:S02]  /*77b0*/  IMAD.MOV R175, RZ, RZ, -R175 ;  /* 0x000000ffffaf7224 */ /* 0x000fe400078e0aaf */
[--C-:B------:R-:W-:Y:S01]  /*77c0*/  @!P0 IMAD.IADD R186, R186, 0x1, -R3.reuse ;  /* 0x00000001baba8824 */ /* 0x100fe200078e0a03 */
[----:B------:R-:W-:Y:S01]  /*77d0*/  ISETP.GE.AND P0, PT, R115, RZ, PT ;  /* 0x000000ff7300720c */ /* 0x000fe20003f06270 */
[----:B------:R-:W-:Y:S01]  /*77e0*/  @!P1 IMAD.IADD R116, R116, 0x1, -R3 ;  /* 0x0000000174749824 */ /* 0x000fe200078e0a03 */
[----:B------:R-:W-:Y:S01]  /*77f0*/  ISETP.GE.AND P1, PT, R114, RZ, PT ;  /* 0x000000ff7200720c */ /* 0x000fe20003f26270 */
[C---:B------:R-:W-:Y:S01]  /*7800*/  IMAD R175, R3.reuse, R175, R235 ;  /* 0x000000af03af7224 */ /* 0x040fe200078e02eb */
[----:B------:R-:W-:Y:S01]  /*7810*/  IABS R235, R158 ;  /* 0x0000009e00eb7213 */ /* 0x000fe20000000000 */
[--C-:B------:R-:W-:Y:S01]  /*7820*/  @!P2 IMAD.IADD R176, R176, 0x1, -R3.reuse ;  /* 0x00000001b0b0a824 */ /* 0x100fe200078e0a03 */
[C---:B------:R-:W-:Y:S01]  /*7830*/  ISETP.GT.U32.AND P2, PT, R3.reuse, R186, PT ;  /* 0x000000ba0300720c */ /* 0x040fe20003f44070 */
[----:B------:R-:W-:Y:S01]  /*7840*/  @!P4 IMAD.MOV R116, RZ, RZ, -R116 ;  /* 0x000000ffff74c224 */ /* 0x000fe200078e0a74 */
[C---:B------:R-:W-:Y:S01]  /*7850*/  ISETP.GT.U32.AND P4, PT, R3.reuse, R175, PT ;  /* 0x000000af0300720c */ /* 0x040fe20003f84070 */
[----:B------:R-:W-:Y:S01]  /*7860*/  @!P6 IMAD.IADD R180, R180, 0x1, -R3 ;  /* 0x00000001b4b4e824 */ /* 0x000fe200078e0a03 */
[----:B------:R-:W-:Y:S01]  /*7870*/  ISETP.GT.U32.AND P6, PT, R3, R176, PT ;  /* 0x000000b00300720c */ /* 0x000fe20003fc4070 */
[----:B------:R-:W-:-:S04]  /*7880*/  IMAD.HI.U32 R236, R5, R182, RZ ;  /* 0x000000b605ec7227 */ /* 0x000fc800078e00ff */
[----:B------:R-:W-:Y:S02]  /*7890*/  IMAD.MOV.U32 R115, RZ, RZ, R181 ;  /* 0x000000ffff737224 */ /* 0x000fe400078e00b5 */
[----:B------:R-:W-:Y:S02]  /*78a0*/  IMAD.MOV R236, RZ, RZ, -R236 ;  /* 0x000000ffffec7224 */ /* 0x000fe400078e0aec */
[----:B------:R-:W-:Y:S01]  /*78b0*/  @!P3 IMAD.MOV R115, RZ, RZ, -R115 ;  /* 0x000000ffff73b224 */ /* 0x000fe200078e0a73 */
[----:B------:R-:W-:Y:S01]  /*78c0*/  ISETP.GE.AND P3, PT, R117, RZ, PT ;  /* 0x000000ff7500720c */ /* 0x000fe20003f66270 */
[----:B------:R-:W-:Y:S01]  /*78d0*/  IMAD.MOV.U32 R114, RZ, RZ, R124 ;  /* 0x000000ffff727224 */ /* 0x000fe200078e007c */
[----:B------:R-:W-:Y:S01]  /*78e0*/  IABS R117, R121 ;  /* 0x0000007900757213 */ /* 0x000fe20000000000 */
[----:B------:R-:W-:Y:S01]  /*78f0*/  IMAD R124, R3, R236, R182 ;  /* 0x000000ec037c7224 */ /* 0x000fe200078e02b6 */
[----:B------:R-:W-:Y:S01]  /*7900*/  IABS R182, R120 ;  /* 0x0000007800b67213 */ /* 0x000fe20000000000 */
[--C-:B------:R-:W-:Y:S01]  /*7910*/  @!P2 IMAD.IADD R186, R186, 0x1, -R3.reuse ;  /* 0x00000001babaa824 */ /* 0x100fe200078e0a03 */
[----:B------:R-:W-:Y:S01]  /*7920*/  ISETP.GE.AND P2, PT, R118, RZ, PT ;  /* 0x000000ff7600720c */ /* 0x000fe20003f46270 */
[--C-:B------:R-:W-:Y:S01]  /*7930*/  @!P4 IMAD.IADD R175, R175, 0x1, -R3.reuse ;  /* 0x00000001afafc824 */ /* 0x100fe200078e0a03 */
[----:B------:R-:W-:Y:S01]  /*7940*/  ISETP.GE.AND P4, PT, R158, RZ, PT ;  /* 0x000000ff9e00720c */ /* 0x000fe20003f86270 */
[----:B------:R-:W-:Y:S01]  /*7950*/  @!P6 IMAD.IADD R176, R176, 0x1, -R3 ;  /* 0x00000001b0b0e824 */ /* 0x000fe200078e0a03 */
[----:B------:R-:W-:Y:S01]  /*7960*/  ISETP.GT.U32.AND P6, PT, R3, R124, PT ;  /* 0x0000007c0300720c */ /* 0x000fe20003fc4070 */
[----:B------:R-:W-:-:S02]  /*7970*/  IMAD.MOV.U32 R158, RZ, RZ, R117 ;  /* 0x000000ffff9e7224 */ /* 0x000fc400078e0075 */
[----:B------:R-:W-:Y:S02]  /*7980*/  IMAD.MOV.U32 R117, RZ, RZ, R186 ;  /* 0x000000ffff757224 */ /* 0x000fe400078e00ba */
[----:B------:R-:W-:Y:S01]  /*7990*/  @!P5 IMAD.MOV R114, RZ, RZ, -R114 ;  /* 0x000000ffff72d224 */ /* 0x000fe200078e0a72 */
[C---:B------:R-:W-:Y:S01]  /*79a0*/  ISETP.GT.U32.AND P5, PT, R3.reuse, R180, PT ;  /* 0x000000b40300720c */ /* 0x040fe20003fa4070 */
[----:B------:R-:W-:Y:S01]  /*79b0*/  @!P1 IMAD.MOV R117, RZ, RZ, -R117 ;  /* 0x000000ffff759224 */ /* 0x000fe200078e0a75 */
[----:B------:R-:W-:Y:S01]  /*79c0*/  ISETP.GT.U32.AND P1, PT, R3, R175, PT ;  /* 0x000000af0300720c */ /* 0x000fe20003f24070 */
[----:B------:R-:W-:-:S04]  /*79d0*/  IMAD.HI.U32 R236, R5, R182, RZ ;  /* 0x000000b605ec7227 */ /* 0x000fc800078e00ff */
[----:B------:R-:W-:-:S04]  /*79e0*/  IMAD.HI.U32 R181, R5, R235, RZ ;  /* 0x000000eb05b57227 */ /* 0x000fc800078e00ff */
[----:B------:R-:W-:Y:S02]  /*79f0*/  IMAD.MOV R236, RZ, RZ, -R236 ;  /* 0x000000ffffec7224 */ /* 0x000fe400078e0aec */
[----:B------:R-:W-:Y:S02]  /*7a00*/  @!P6 IMAD.IADD R124, R124, 0x1, -R3 ;  /* 0x000000017c7ce824 */ /* 0x000fe400078e0a03 */
[----:B------:R-:W-:Y:S02]  /*7a10*/  IMAD.MOV.U32 R118, RZ, RZ, R176 ;  /* 0x000000ffff767224 */ /* 0x000fe400078e00b0 */
[----:B------:R-:W-:Y:S02]  /*7a20*/  IMAD.MOV R181, RZ, RZ, -R181 ;  /* 0x000000ffffb57224 */ /* 0x000fe400078e0ab5 */
[----:B------:R-:W-:Y:S01]  /*7a30*/  IMAD R176, R3, R236, R182 ;  /* 0x000000ec03b07224 */ /* 0x000fe200078e02b6 */
[----:B------:R-:W-:Y:S01]  /*7a40*/  IABS R182, R123 ;  /* 0x0000007b00b67213 */ /* 0x000fe20000000000 */
[----:B------:R-:W-:Y:S01]  /*7a50*/  @!P5 IMAD.IADD R180, R180, 0x1, -R3 ;  /* 0x00000001b4b4d824 */ /* 0x000fe200078e0a03 */
[----:B------:R-:W-:Y:S01]  /*7a60*/  ISETP.GE.AND P5, PT, R119, RZ, PT ;  /* 0x000000ff7700720c */ /* 0x000fe20003fa6270 */
[----:B------:R-:W-:Y:S01]  /*7a70*/  @!P0 IMAD.MOV R118, RZ, RZ, -R118 ;  /* 0x000000ffff768224 */ /* 0x000fe200078e0a76 */
[----:B------:R-:W-:Y:S01]  /*7a80*/  IABS R119, R122 ;  /* 0x0000007a00777213 */ /* 0x000fe20000000000 */
[C---:B------:R-:W-:Y:S01]  /*7a90*/  IMAD R181, R3.reuse, R181, R235 ;  /* 0x000000b503b57224 */ /* 0x040fe200078e02eb */
[----:B------:R-:W-:Y:S01]  /*7aa0*/  ISETP.GT.U32.AND P0, PT, R3, R124, PT ;  /* 0x0000007c0300720c */ /* 0x000fe20003f04070 */
[----:B------:R-:W-:Y:S01]  /*7ab0*/  @!P1 IMAD.IADD R175, R175, 0x1, -R3 ;  /* 0x00000001afaf9824 */ /* 0x000fe200078e0a03 */
[C---:B------:R-:W-:Y:S01]  /*7ac0*/  ISETP.GT.U32.AND P1, PT, R3.reuse, R176, PT ;  /* 0x000000b00300720c */ /* 0x040fe20003f24070 */
[----:B------:R-:W-:Y:S01]  /*7ad0*/  IMAD.MOV.U32 R186, RZ, RZ, R119 ;  /* 0x000000ffffba7224 */ /* 0x000fe200078e0077 */
[----:B------:R-:W-:Y:S01]  /*7ae0*/  ISETP.GT.U32.AND P6, PT, R3, R181, PT ;  /* 0x000000b50300720c */ /* 0x000fe20003fc4070 */
[----:B------:R-:W-:Y:S01]  /*7af0*/  IMAD.HI.U32 R235, R5, R158, RZ ;  /* 0x0000009e05eb7227 */ /* 0x000fe200078e00ff */
[----:B------:R-:W-:-:S03]  /*7b00*/  IABS R236, R127 ;  /* 0x0000007f00ec7213 */ /* 0x000fc60000000000 */
[----:B------:R-:W-:Y:S02]  /*7b10*/  IMAD.MOV.U32 R119, RZ, RZ, R180 ;  /* 0x000000ffff777224 */ /* 0x000fe400078e00b4 */
[----:B------:R-:W-:-:S04]  /*7b20*/  IMAD.HI.U32 R180, R5, R186, RZ ;  /* 0x000000ba05b47227 */ /* 0x000fc800078e00ff */
[----:B------:R-:W-:Y:S02]  /*7b30*/  IMAD.MOV R235, RZ, RZ, -R235 ;  /* 0x000000ffffeb7224 */ /* 0x000fe400078e0aeb */
[----:B------:R-:W-:Y:S01]  /*7b40*/  @!P3 IMAD.MOV R119, RZ, RZ, -R119 ;  /* 0x000000ffff77b224 */ /* 0x000fe200078e0a77 */
[----:B------:R-:W-:Y:S01]  /*7b50*/  ISETP.GE.AND P3, PT, R120, RZ, PT ;  /* 0x000000ff7800720c */ /* 0x000fe20003f66270 */
[----:B------:R-:W-:Y:S02]  /*7b60*/  IMAD.MOV R180, RZ, RZ, -R180 ;  /* 0x000000ffffb47224 */ /* 0x000fe400078e0ab4 */
[--C-:B------:R-:W-:Y:S01]  /*7b70*/  @!P0 IMAD.IADD R124, R124, 0x1, -R3.reuse ;  /* 0x000000017c7c8824 */ /* 0x100fe200078e0a03 */
[----:B------:R-:W-:Y:S01]  /*7b80*/  ISETP.GE.AND P0, PT, R121, RZ, PT ;  /* 0x000000ff7900720c */ /* 0x000fe20003f06270 */
[----:B------:R-:W-:Y:S01]  /*7b90*/  IMAD R158, R3, R235, R158 ;  /* 0x000000eb039e7224 */ /* 0x000fe200078e029e */
[----:B------:R-:W-:Y:S01]  /*7ba0*/  IABS R235, R128 ;  /* 0x0000008000eb7213 */ /* 0x000fe20000000000 */
[----:B------:R-:W-:-:S02]  /*7bb0*/  @!P1 IMAD.IADD R176, R176, 0x1, -R3 ;  /* 0x00000001b0b09824 */ /* 0x000fc400078e0a03 */
[----:B------:R-:W-:Y:S02]  /*7bc0*/  IMAD.MOV.U32 R120, RZ, RZ, R175 ;  /* 0x000000ffff787224 */ /* 0x000fe400078e00af */
[----:B------:R-:W-:Y:S01]  /*7bd0*/  IMAD R180, R3, R180, R186 ;  /* 0x000000b403b47224 */ /* 0x000fe200078e02ba */
[----:B------:R-:W-:Y:S01]  /*7be0*/  IABS R186, R126 ;  /* 0x0000007e00ba7213 */ /* 0x000fe20000000000 */
[----:B------:R-:W-:Y:S02]  /*7bf0*/  IMAD.MOV.U32 R121, RZ, RZ, R124 ;  /* 0x000000ffff797224 */ /* 0x000fe400078e007c */
[----:B------:R-:W-:Y:S01]  /*7c00*/  @!P6 IMAD.IADD R181, R181, 0x1, -R3 ;  /* 0x00000001b5b5e824 */ /* 0x000fe200078e0a03 */
[C---:B------:R-:W-:Y:S01]  /*7c10*/  ISETP.GT.U32.AND P6, PT, R3.reuse, R158, PT ;  /* 0x0000009e0300720c */ /* 0x040fe20003fc4070 */
[----:B------:R-:W-:Y:S01]  /*7c20*/  @!P2 IMAD.MOV R120, RZ, RZ, -R120 ;  /* 0x000000ffff78a224 */ /* 0x000fe200078e0a78 */
[----:B------:R-:W-:Y:S01]  /*7c30*/  ISETP.GT.U32.AND P2, PT, R3, R176, PT ;  /* 0x000000b00300720c */ /* 0x000fe20003f44070 */
[----:B------:R-:W-:Y:S01]  /*7c40*/  IMAD.HI.U32 R239, R5, R182, RZ ;  /* 0x000000b605ef7227 */ /* 0x000fe200078e00ff */
[----:B------:R-:W-:-:S03]  /*7c50*/  ISETP.GT.U32.AND P1, PT, R3, R181, PT ;  /* 0x000000b50300720c */ /* 0x000fc60003f24070 */
[----:B------:R-:W-:Y:S01]  /*7c60*/  @!P5 IMAD.MOV R121, RZ, RZ, -R121 ;  /* 0x000000ffff79d224 */ /* 0x000fe200078e0a79 */
[----:B------:R-:W-:Y:S01]  /*7c70*/  ISETP.GT.U32.AND P5, PT, R3, R180, PT ;  /* 0x000000b40300720c */ /* 0x000fe20003fa4070 */
[----:B------:R-:W-:Y:S02]  /*7c80*/  IMAD.MOV R239, RZ, RZ, -R239 ;  /* 0x000000ffffef7224 */ /* 0x000fe400078e0aef */
[----:B------:R-:W-:-:S04]  /*7c90*/  IMAD.HI.U32 R175, R5, R186, RZ ;  /* 0x000000ba05af7227 */ /* 0x000fc800078e00ff */
[C---:B------:R-:W-:Y:S02]  /*7ca0*/  IMAD R182, R3.reuse, R239, R182 ;  /* 0x000000ef03b67224 */ /* 0x040fe400078e02b6 */
[--C-:B------:R-:W-:Y:S02]  /*7cb0*/  @!P6 IMAD.IADD R158, R158, 0x1, -R3.reuse ;  /* 0x000000019e9ee824 */ /* 0x100fe400078e0a03 */
[--C-:B------:R-:W-:Y:S01]  /*7cc0*/  @!P2 IMAD.IADD R176, R176, 0x1, -R3.reuse ;  /* 0x00000001b0b0a824 */ /* 0x100fe200078e0a03 */
[C---:B------:R-:W-:Y:S01]  /*7cd0*/  ISETP.GT.U32.AND P2, PT, R3.reuse, R182, PT ;  /* 0x000000b60300720c */ /* 0x040fe20003f44070 */
[--C-:B------:R-:W-:Y:S01]  /*7ce0*/  @!P5 IMAD.IADD R180, R180, 0x1, -R3.reuse ;  /* 0x00000001b4b4d824 */ /* 0x100fe200078e0a03 */
[----:B------:R-:W-:Y:S01]  /*7cf0*/  ISETP.GT.U32.AND P6, PT, R3, R158, PT ;  /* 0x0000009e0300720c */ /* 0x000fe20003fc4070 */
[----:B------:R-:W-:Y:S01]  /*7d00*/  @!P1 IMAD.IADD R181, R181, 0x1, -R3 ;  /* 0x00000001b5b59824 */ /* 0x000fe200078e0a03 */
[----:B------:R-:W-:Y:S01]  /*7d10*/  ISETP.GE.AND P1, PT, R122, RZ, PT ;  /* 0x000000ff7a00720c */ /* 0x000fe20003f26270 */
[----:B------:R-:W-:Y:S01]  /*7d20*/  IMAD.MOV R175, RZ, RZ, -R175 ;  /* 0x000000ffffaf7224 */ /* 0x000fe200078e0aaf */
[----:B------:R-:W-:Y:S01]  /*7d30*/  ISETP.GT.U32.AND P5, PT, R3, R180, PT ;  /* 0x000000b40300720c */ /* 0x000fe20003fa4070 */
[----:B------:R-:W-:Y:S01]  /*7d40*/  IMAD.MOV.U32 R122, RZ, RZ, R181 ;  /* 0x000000ffff7a7224 */ /* 0x000fe200078e00b5 */
[----:B------:R-:W-:Y:S01]  /*7d50*/  IABS R181, R133 ;  /* 0x0000008500b57213 */ /* 0x000fe20000000000 */
[----:B------:R-:W-:-:S04]  /*7d60*/  IMAD.HI.U32 R124, R5, R235, RZ ;  /* 0x000000eb057c7227 */ /* 0x000fc800078e00ff */
[----:B------:R-:W-:Y:S01]  /*7d70*/  @!P4 IMAD.MOV R122, RZ, RZ, -R122 ;  /* 0x000000ffff7ac224 */ /* 0x000fe200078e0a7a */
[----:B------:R-:W-:Y:S01]  /*7d80*/  ISETP.GE.AND P4, PT, R123, RZ, PT ;  /* 0x000000ff7b00720c */ /* 0x000fe20003f86270 */
[--C-:B------:R-:W-:Y:S01]  /*7d90*/  @!P2 IMAD.IADD R182, R182, 0x1, -R3.reuse ;  /* 0x00000001b6b6a824 */ /* 0x100fe200078e0a03 */
[----:B------:R-:W-:Y:S01]  /*7da0*/  ISETP.GE.AND P2, PT, R126, RZ, PT ;  /* 0x000000ff7e00720c */ /* 0x000fe20003f46270 */
[----:B------:R-:W-:Y:S02]  /*7db0*/  IMAD.MOV.U32 R123, RZ, RZ, R176 ;  /* 0x000000ffff7b7224 */ /* 0x000fe400078e00b0 */
[C---:B------:R-:W-:Y:S02]  /*7dc0*/  IMAD R175, R3.reuse, R175, R186 ;  /* 0x000000af03af7224 */ /* 0x040fe400078e02ba */
[----:B------:R-:W-:Y:S02]  /*7dd0*/  IMAD.MOV R124, RZ, RZ, -R124 ;  /* 0x000000ffff7c7224 */ /* 0x000fe400078e0a7c */
[----:B------:R-:W-:Y:S01]  /*7de0*/  @!P6 IMAD.IADD R158, R158, 0x1, -R3 ;  /* 0x000000019e9ee824 */ /* 0x000fe200078e0a03 */
[C---:B------:R-:W-:Y:S01]  /*7df0*/  ISETP.GT.U32.AND P6, PT, R3.reuse, R175, PT ;  /* 0x000000af0300720c */ /* 0x040fe20003fc4070 */
[----:B------:R-:W-:Y:S01]  /*7e00*/  @!P3 IMAD.MOV R123, RZ, RZ, -R123 ;  /* 0x000000ffff7bb224 */ /* 0x000fe200078e0a7b */
[----:B------:R-:W-:Y:S01]  /*7e10*/  ISETP.GT.U32.AND P3, PT, R3, R182, PT ;  /* 0x000000b60300720c */ /* 0x000fe20003f64070 */
[----:B------:R-:W-:-:S04]  /*7e20*/  IMAD.HI.U32 R126, R5, R181, RZ ;  /* 0x000000b5057e7227 */ /* 0x000fc800078e00ff */
[----:B------:R-:W-:Y:S02]  /*7e30*/  @!P5 IMAD.IADD R180, R180, 0x1, -R3 ;  /* 0x00000001b4b4d824 */ /* 0x000fe400078e0a03 */
[----:B------:R-:W-:Y:S02]  /*7e40*/  IMAD R235, R3, R124, R235 ;  /* 0x0000007c03eb7224 */ /* 0x000fe400078e02eb */
[----:B------:R-:W-:Y:S02]  /*7e50*/  IMAD.MOV.U32 R124, RZ, RZ, R158 ;  /* 0x000000ffff7c7224 */ /* 0x000fe400078e009e */
[----:B------:R-:W-:Y:S02]  /*7e60*/  IMAD.MOV R158, RZ, RZ, -R126 ;  /* 0x000000ffff9e7224 */ /* 0x000fe400078e0a7e */
[----:B------:R-:W-:Y:S01]  /*7e70*/  IMAD.MOV.U32 R126, RZ, RZ, R180 ;  /* 0x000000ffff7e7224 */ /* 0x000fe200078e00b4 */
[----:B------:R-:W-:Y:S01]  /*7e80*/  IABS R180, R131 ;  /* 0x0000008300b47213 */ /* 0x000fe20000000000 */
[----:B------:R-:W-:-:S04]  /*7e90*/  IMAD.HI.U32 R186, R5, R236, RZ ;  /* 0x000000ec05ba7227 */ /* 0x000fc800078e00ff */
[C---:B------:R-:W-:Y:S01]  /*7ea0*/  IMAD R181, R3.reuse, R158, R181 ;  /* 0x0000009e03b57224 */ /* 0x040fe200078e02b5 */
[----:B------:R-:W-:Y:S01]  /*7eb0*/  IABS R158, R129 ;  /* 0x00000081009e7213 */ /* 0x000fe20000000000 */
[----:B------:R-:W-:Y:S01]  /*7ec0*/  @!P1 IMAD.MOV R126, RZ, RZ, -R126 ;  /* 0x000000ffff7e9224 */ /* 0x000fe200078e0a7e */
[C---:B------:R-:W-:Y:S01]  /*7ed0*/  ISETP.GT.U32.AND P1, PT, R3.reuse, R235, PT ;  /* 0x000000eb0300720c */ /* 0x040fe20003f24070 */
[----:B------:R-:W-:Y:S02]  /*7ee0*/  IMAD.MOV R186, RZ, RZ, -R186 ;  /* 0x000000ffffba7224 */ /* 0x000fe400078e0aba */
[--C-:B------:R-:W-:Y:S01]  /*7ef0*/  @!P3 IMAD.IADD R182, R182, 0x1, -R3.reuse ;  /* 0x00000001b6b6b824 */ /* 0x100fe200078e0a03 */
[----:B------:R-:W-:Y:S01]  /*7f00*/  ISETP.GT.U32.AND P3, PT, R3, R181, PT ;  /* 0x000000b50300720c */ /* 0x000fe20003f64070 */
[----:B------:R-:W-:Y:S02]  /*7f10*/  @!P6 IMAD.IADD R175, R175, 0x1, -R3 ;  /* 0x00000001afafe824 */ /* 0x000fe400078e0a03 */
[----:B------:R-:W-:Y:S01]  /*7f20*/  IMAD R236, R3, R186, R236 ;  /* 0x000000ba03ec7224 */ /* 0x000fe200078e02ec */
[----:B------:R-:W-:Y:S01]  /*7f30*/  IABS R186, R134 ;  /* 0x0000008600ba7213 */ /* 0x000fe20000000000 */
[----:B------:R-:W-:Y:S01]  /*7f40*/  IMAD.HI.U32 R176, R5, R158, RZ ;  /* 0x0000009e05b07227 */ /* 0x000fe200078e00ff */
[----:B------:R-:W-:-:S02]  /*7f50*/  ISETP.GT.U32.AND P6, PT, R3, R175, PT ;  /* 0x000000af0300720c */ /* 0x000fc40003fc4070 */
[----:B------:R-:W-:Y:S01]  /*7f60*/  ISETP.GT.U32.AND P5, PT, R3, R236, PT ;  /* 0x000000ec0300720c */ /* 0x000fe20003fa4070 */
[--C-:B------:R-:W-:Y:S02]  /*7f70*/  @!P1 IMAD.IADD R235, R235, 0x1, -R3.reuse ;  /* 0x00000001ebeb9824 */ /* 0x100fe400078e0a03 */
[----:B------:R-:W-:Y:S02]  /*7f80*/  IMAD.MOV R176, RZ, RZ, -R176 ;  /* 0x000000ffffb07224 */ /* 0x000fe400078e0ab0 */
[--C-:B------:R-:W-:Y:S01]  /*7f90*/  @!P3 IMAD.IADD R181, R181, 0x1, -R3.reuse ;  /* 0x00000001b5b5b824 */ /* 0x100fe200078e0a03 */
[----:B------:R-:W-:Y:S01]  /*7fa0*/  ISETP.GT.U32.AND P3, PT, R3, R235, PT ;  /* 0x000000eb0300720c */ /* 0x000fe20003f64070 */
[----:B------:R-:W-:Y:S01]  /*7fb0*/  @!P0 IMAD.MOV R124, RZ, RZ, -R124 ;  /* 0x000000ffff7c8224 */ /* 0x000fe200078e0a7c */
[----:B------:R-:W-:Y:S02]  /*7fc0*/  ISETP.GE.AND P0, PT, R127, RZ, PT ;  /* 0x000000ff7f00720c */ /* 0x000fe40003f06270 */
[----:B------:R-:W-:Y:S01]  /*7fd0*/  IABS R127, R130 ;  /* 0x00000082007f7213 */ /* 0x000fe20000000000 */
[--C-:B------:R-:W-:Y:S01]  /*7fe0*/  @!P6 IMAD.IADD R175, R175, 0x1, -R3.reuse ;  /* 0x00000001afafe824 */ /* 0x100fe200078e0a03 */
[----:B------:R-:W-:Y:S01]  /*7ff0*/  ISETP.GE.AND P6, PT, R128, RZ, PT ;  /* 0x000000ff8000720c */ /* 0x000fe20003fc6270 */
[----:B------:R-:W-:Y:S01]  /*8000*/  @!P5 IMAD.IADD R236, R236, 0x1, -R3 ;  /* 0x00000001ececd824 */ /* 0x000fe200078e0a03 */
[----:B------:R-:W-:Y:S01]  /*8010*/  ISETP.GE.AND P5, PT, R133, RZ, PT ;  /* 0x000000ff8500720c */ /* 0x000fe20003fa6270 */
[----:B------:R-:W-:-:S02]  /*8020*/  IMAD.MOV.U32 R128, RZ, RZ, R175 ;  /* 0x000000ffff807224 */ /* 0x000fc400078e00af */
[C---:B------:R-:W-:Y:S01]  /*8030*/  IMAD R175, R3.reuse, R176, R158 ;  /* 0x000000b003af7224 */ /* 0x040fe200078e029e */
[----:B------:R-:W-:Y:S01]  /*8040*/  ISETP.GT.U32.AND P1, PT, R3, R236, PT ;  /* 0x000000ec0300720c */ /* 0x000fe20003f24070 */
[----:B------:R-:W-:Y:S01]  /*8050*/  @!P3 IMAD.IADD R235, R235, 0x1, -R3 ;  /* 0x00000001ebebb824 */ /* 0x000fe200078e0a03 */
[----:B------:R-:W-:Y:S01]  /*8060*/  IABS R176, R136 ;  /* 0x0000008800b07213 */ /* 0x000fe20000000000 */
[----:B------:R-:W-:Y:S01]  /*8070*/  IMAD.MOV.U32 R133, RZ, RZ, R127 ;  /* 0x000000ffff857224 */ /* 0x000fe200078e007f */
[----:B------:R-:W-:Y:S01]  /*8080*/  ISETP.GT.U32.AND P3, PT, R3, R175, PT ;  /* 0x000000af0300720c */ /* 0x000fe20003f64070 */
[----:B------:R-:W-:Y:S01]  /*8090*/  @!P2 IMAD.MOV R128, RZ, RZ, -R128 ;  /* 0x000000ffff80a224 */ /* 0x000fe200078e0a80 */
[----:B------:R-:W-:Y:S01]  /*80a0*/  ISETP.GE.AND P2, PT, R129, RZ, PT ;  /* 0x000000ff8100720c */ /* 0x000fe20003f46270 */
[----:B------:R-:W-:Y:S02]  /*80b0*/  IMAD.MOV.U32 R127, RZ, RZ, R182 ;  /* 0x000000ffff7f7224 */ /* 0x000fe400078e00b6 */
[----:B------:R-:W-:-:S04]  /*80c0*/  IMAD.HI.U32 R129, R5, R133, RZ ;  /* 0x0000008505817227 */ /* 0x000fc800078e00ff */
[----:B------:R-:W-:-:S04]  /*80d0*/  IMAD.HI.U32 R182, R5, R180, RZ ;  /* 0x000000b405b67227 */ /* 0x000fc800078e00ff */
[----:B------:R-:W-:Y:S02]  /*80e0*/  IMAD.MOV R129, RZ, RZ, -R129 ;  /* 0x000000ffff817224 */ /* 0x000fe400078e0a81 */
[----:B------:R-:W-:Y:S01]  /*80f0*/  @!P1 IMAD.IADD R236, R236, 0x1, -R3 ;  /* 0x00000001ecec9824 */ /* 0x000fe200078e0a03 */
[----:B------:R-:W-:Y:S01]  /*8100*/  ISETP.GE.AND P1, PT, R130, RZ, PT ;  /* 0x000000ff8200720c */ /* 0x000fe20003f26270 */
[----:B------:R-:W-:Y:S02]  /*8110*/  IMAD.MOV R182, RZ, RZ, -R182 ;  /* 0x000000ffffb67224 */ /* 0x000fe400078e0ab6 */
[C---:B------:R-:W-:Y:S02]  /*8120*/  IMAD R133, R3.reuse, R129, R133 ;  /* 0x0000008103857224 */ /* 0x040fe400078e0285 */
[----:B------:R-:W-:Y:S01]  /*8130*/  @!P4 IMAD.MOV R127, RZ, RZ, -R127 ;  /* 0x000000ffff7fc224 */ /* 0x000fe200078e0a7f */
[C---:B------:R-:W-:Y:S01]  /*8140*/  ISETP.GT.U32.AND P4, PT, R3.reuse, R181, PT ;  /* 0x000000b50300720c */ /* 0x040fe20003f84070 */
[----:B------:R-:W-:Y:S01]  /*8150*/  IMAD R158, R3, R182, R180 ;  /* 0x000000b6039e7224 */ /* 0x000fe200078e02b4 */
[----:B------:R-:W-:Y:S01]  /*8160*/  IABS R182, R132 ;  /* 0x0000008400b67213 */ /* 0x000fe20000000000 */
[----:B------:R-:W-:Y:S01]  /*8170*/  IMAD.MOV.U32 R129, RZ, RZ, R236 ;  /* 0x000000ffff817224 */ /* 0x000fe200078e00ec */
[----:B------:R-:W-:Y:S01]  /*8180*/  IABS R180, R135 ;  /* 0x0000008700b47213 */ /* 0x000fe20000000000 */
[----:B------:R-:W-:Y:S01]  /*8190*/  @!P3 IMAD.IADD R175, R175, 0x1, -R3 ;  /* 0x00000001afafb824 */ /* 0x000fe200078e0a03 */
[----:B------:R-:W-:Y:S01]  /*81a0*/  ISETP.GT.U32.AND P3, PT, R3, R133, PT ;  /* 0x000000850300720c */ /* 0x000fe20003f64070 */
[----:B------:R-:W-:-:S02]  /*81b0*/  IMAD.MOV.U32 R130, RZ, RZ, R235 ;  /* 0x000000ffff827224 */ /* 0x000fc400078e00eb */
[----:B------:R-:W-:Y:S01]  /*81c0*/  @!P0 IMAD.MOV R129, RZ, RZ, -R129 ;  /* 0x000000ffff818224 */ /* 0x000fe200078e0a81 */
[----:B------:R-:W-:Y:S01]  /*81d0*/  ISETP.GT.U32.AND P0, PT, R3, R175, PT ;  /* 0x000000af0300720c */ /* 0x000fe20003f04070 */
[----:B------:R-:W-:-:S04]  /*81e0*/  IMAD.HI.U32 R239, R5, R182, RZ ;  /* 0x000000b605ef7227 */ /* 0x000fc800078e00ff */
[----:B------:R-:W-:Y:S01]  /*81f0*/  @!P6 IMAD.MOV R130, RZ, RZ, -R130 ;  /* 0x000000ffff82e224 */ /* 0x000fe200078e0a82 */
[----:B------:R-:W-:Y:S01]  /*8200*/  ISETP.GT.U32.AND P6, PT, R3, R158, PT ;  /* 0x0000009e0300720c */ /* 0x000fe20003fc4070 */
[----:B------:R-:W-:Y:S02]  /*8210*/  IMAD.MOV R239, RZ, RZ, -R239 ;  /* 0x000000ffffef7224 */ /* 0x000fe400078e0aef */
[----:B------:R-:W-:Y:S01]  /*8220*/  @!P4 IMAD.IADD R181, R181, 0x1, -R3 ;  /* 0x00000001b5b5c824 */ /* 0x000fe200078e0a03 */
[----:B------:R-:W-:Y:S01]  /*8230*/  ISETP.GE.AND P4, PT, R131, RZ, PT ;  /* 0x000000ff8300720c */ /* 0x000fe20003f86270 */
[----:B------:R-:W-:Y:S02]  /*8240*/  IMAD R182, R3, R239, R182 ;  /* 0x000000ef03b67224 */ /* 0x000fe400078e02b6 */
[----:B------:R-:W-:-:S04]  /*8250*/  IMAD.HI.U32 R236, R5, R186, RZ ;  /* 0x000000ba05ec7227 */ /* 0x000fc800078e00ff */
[----:B------:R-:W-:Y:S02]  /*8260*/  IMAD.MOV.U32 R131, RZ, RZ, R181 ;  /* 0x000000ffff837224 */ /* 0x000fe400078e00b5 */
[--C-:B------:R-:W-:Y:S01]  /*8270*/  @!P0 IMAD.IADD R175, R175, 0x1, -R3.reuse ;  /* 0x00000001afaf8824 */ /* 0x100fe200078e0a03 */
[----:B------:R-:W-:Y:S01]  /*8280*/  ISETP.GT.U32.AND P0, PT, R3, R182, PT ;  /* 0x000000b60300720c */ /* 0x000fe20003f04070 */
[----:B------:R-:W-:Y:S02]  /*8290*/  IMAD.MOV R236, RZ, RZ, -R236 ;  /* 0x000000ffffec7224 */ /* 0x000fe400078e0aec */
[--C-:B------:R-:W-:Y:S02]  /*82a0*/  @!P3 IMAD.IADD R133, R133, 0x1, -R3.reuse ;  /* 0x000000018585b824 */ /* 0x100fe400078e0a03 */
[----:B------:R-:W-:Y:S02]  /*82b0*/  @!P6 IMAD.IADD R158, R158, 0x1, -R3 ;  /* 0x000000019e9ee824 */ /* 0x000fe400078e0a03 */
[----:B------:R-:W-:Y:S01]  /*82c0*/  @!P5 IMAD.MOV R131, RZ, RZ, -R131 ;  /* 0x000000ffff83d224 */ /* 0x000fe200078e0a83 */
[----:B------:R-:W-:Y:S01]  /*82d0*/  ISETP.GE.AND P5, PT, R132, RZ, PT ;  /* 0x000000ff8400720c */ /* 0x000fe20003fa6270 */
[C---:B------:R-:W-:Y:S01]  /*82e0*/  IMAD R181, R3.reuse, R236, R186 ;  /* 0x000000ec03b57224 */ /* 0x040fe200078e02ba */
[C---:B------:R-:W-:Y:S01]  /*82f0*/  ISETP.GT.U32.AND P3, PT, R3.reuse, R133, PT ;  /* 0x000000850300720c */ /* 0x040fe20003f64070 */
[----:B------:R-:W-:Y:S01]  /*8300*/  IMAD.MOV.U32 R132, RZ, RZ, R175 ;  /* 0x000000ffff847224 */ /* 0x000fe200078e00af */
[----:B------:R-:W-:Y:S01]  /*8310*/  ISETP.GT.U32.AND P6, PT, R3, R158, PT ;  /* 0x0000009e0300720c */ /* 0x000fe20003fc4070 */
[----:B------:R-:W-:Y:S01]  /*8320*/  IMAD.HI.U32 R235, R5, R180, RZ ;  /* 0x000000b405eb7227 */ /* 0x000fe200078e00ff */
[----:B------:R-:W-:-:S03]  /*8330*/  IABS R175, R137 ;  /* 0x0000008900af7213 */ /* 0x000fc60000000000 */
[----:B------:R-:W-:-:S04]  /*8340*/  IMAD.HI.U32 R186, R5, R176, RZ ;  /* 0x000000b005ba7227 */ /* 0x000fc800078e00ff */
[----:B------:R-:W-:Y:S01]  /*8350*/  @!P2 IMAD.MOV R132, RZ, RZ, -R132 ;  /* 0x000000ffff84a224 */ /* 0x000fe200078e0a84 */
[C---:B------:R-:W-:Y:S01]  /*8360*/  ISETP.GT.U32.AND P2, PT, R3.reuse, R181, PT ;  /* 0x000000b50300720c */ /* 0x040fe20003f44070 */
[----:B------:R-:W-:Y:S02]  /*8370*/  IMAD.MOV R235, RZ, RZ, -R235 ;  /* 0x000000ffffeb7224 */ /* 0x000fe400078e0aeb */
[----:B------:R-:W-:Y:S02]  /*8380*/  IMAD.MOV R186, RZ, RZ, -R186 ;  /* 0x000000ffffba7224 */ /* 0x000fe400078e0aba */
[--C-:B------:R-:W-:Y:S02]  /*8390*/  @!P0 IMAD.IADD R182, R182, 0x1, -R3.reuse ;  /* 0x00000001b6b68824 */ /* 0x100fe400078e0a03 */
[C---:B------:R-:W-:Y:S02]  /*83a0*/  IMAD R180, R3.reuse, R235, R180 ;  /* 0x000000eb03b47224 */ /* 0x040fe400078e02b4 */
[C---:B------:R-:W-:Y:S01]  /*83b0*/  IMAD R176, R3.reuse, R186, R176 ;  /* 0x000000ba03b07224 */ /* 0x040fe200078e02b0 */
[----:B------:R-:W-:Y:S01]  /*83c0*/  ISETP.GT.U32.AND P0, PT, R3, R182, PT ;  /* 0x000000b60300720c */ /* 0x000fe20003f04070 */
[--C-:B------:R-:W-:Y:S01]  /*83d0*/  @!P3 IMAD.IADD R133, R133, 0x1, -R3.reuse ;  /* 0x000000018585b824 */ /* 0x100fe200078e0a03 */
[C---:B------:R-:W-:Y:S01]  /*83e0*/  ISETP.GT.U32.AND P3, PT, R3.reuse, R180, PT ;  /* 0x000000b40300720c */ /* 0x040fe20003f64070 */
[--C-:B------:R-:W-:Y:S01]  /*83f0*/  @!P6 IMAD.IADD R158, R158, 0x1, -R3.reuse ;  /* 0x000000019e9ee824 */ /* 0x100fe200078e0a03 */
[----:B------:R-:W-:Y:S01]  /*8400*/  ISETP.GT.U32.AND P6, PT, R3, R176, PT ;  /* 0x000000b00300720c */ /* 0x000fe20003fc4070 */
[----:B------:R-:W-:Y:S01]  /*8410*/  @!P2 IMAD.IADD R181, R181, 0x1, -R3 ;  /* 0x00000001b5b5a824 */ /* 0x000fe200078e0a03 */
[----:B------:R-:W-:Y:S01]  /*8420*/  IABS R186, R138 ;  /* 0x0000008a00ba7213 */ /* 0x000fe20000000000 */
[----:B------:R-:W-:Y:S01]  /*8430*/  @!P1 IMAD.MOV R133, RZ, RZ, -R133 ;  /* 0x000000ffff859224 */ /* 0x000fe200078e0a85 */
[----:B------:R-:W-:Y:S01]  /*8440*/  ISETP.GE.AND P2, PT, R134, RZ, PT ;  /* 0x000000ff8600720c */ /* 0x000fe20003f46270 */
[----:B------:R-:W-:Y:S01]  /*8450*/  IMAD.HI.U32 R235, R5, R175, RZ ;  /* 0x000000af05eb7227 */ /* 0x000fe200078e00ff */
[----:B------:R-:W-:-:S03]  /*8460*/  ISETP.GT.U32.AND P1, PT, R3, R181, PT ;  /* 0x000000b50300720c */ /* 0x000fc60003f24070 */
[----:B------:R-:W-:-:S04]  /*8470*/  IMAD.HI.U32 R134, R5, R186, RZ ;  /* 0x000000ba05867227 */ /* 0x000fc800078e00ff */
[----:B------:R-:W-:Y:S01]  /*8480*/  @!P0 IMAD.IADD R182, R182, 0x1, -R3 ;  /* 0x00000001b6b68824 */ /* 0x000fe200078e0a03 */
[----:B------:R-:W-:Y:S01]  /*8490*/  ISETP.GE.AND P0, PT, R135, RZ, PT ;  /* 0x000000ff8700720c */ /* 0x000fe20003f06270 */
[----:B------:R-:W-:Y:S02]  /*84a0*/  IMAD.MOV R235, RZ, RZ, -R235 ;  /* 0x000000ffffeb7224 */ /* 0x000fe400078e0aeb */
[----:B------:R-:W-:Y:S02]  /*84b0*/  IMAD.MOV R135, RZ, RZ, -R134 ;  /* 0x000000ffff877224 */ /* 0x000fe400078e0a86 */
[--C-:B------:R-:W-:Y:S01]  /*84c0*/  @!P3 IMAD.IADD R180, R180, 0x1, -R3.reuse ;  /* 0x00000001b4b4b824 */ /* 0x100fe200078e0a03 */
[----:B------:R-:W-:Y:S01]  /*84d0*/  ISETP.GE.AND P3, PT, R136, RZ, PT ;  /* 0x000000ff8800720c */ /* 0x000fe20003f66270 */
[----:B------:R-:W-:Y:S02]  /*84e0*/  IMAD.MOV.U32 R134, RZ, RZ, R158 ;  /* 0x000000ffff867224 */ /* 0x000fe400078e009e */
[----:B------:R-:W-:Y:S01]  /*84f0*/  @!P6 IMAD.IADD R176, R176, 0x1, -R3 ;  /* 0x00000001b0b0e824 */ /* 0x000fe200078e0a03 */
[C---:B------:R-:W-:Y:S01]  /*8500*/  ISETP.GT.U32.AND P6, PT, R3.reuse, R180, PT ;  /* 0x000000b40300720c */ /* 0x040fe20003fc4070 */
[C---:B------:R-:W-:Y:S01]  /*8510*/  IMAD R175, R3.reuse, R235, R175 ;  /* 0x000000eb03af7224 */ /* 0x040fe200078e02af */
[----:B------:R-:W-:Y:S01]  /*8520*/  IABS R235, R141 ;  /* 0x0000008d00eb7213 */ /* 0x000fe20000000000 */
[----:B------:R-:W-:Y:S01]  /*8530*/  @!P4 IMAD.MOV R134, RZ, RZ, -R134 ;  /* 0x000000ffff86c224 */ /* 0x000fe200078e0a86 */
[----:B------:R-:W-:Y:S01]  /*8540*/  ISETP.GT.U32.AND P4, PT, R3, R176, PT ;  /* 0x000000b00300720c */ /* 0x000fe20003f84070 */
[----:B------:R-:W-:Y:S01]  /*8550*/  @!P1 IMAD.IADD R181, R181, 0x1, -R3 ;  /* 0x00000001b5b59824 */ /* 0x000fe200078e0a03 */
[C---:B------:R-:W-:Y:S01]  /*8560*/  ISETP.GT.U32.AND P1, PT, R3.reuse, R175, PT ;  /* 0x000000af0300720c */ /* 0x040fe20003f24070 */
[----:B------:R-:W-:Y:S01]  /*8570*/  IMAD R158, R3, R135, R186 ;  /* 0x00000087039e7224 */ /* 0x000fe200078e02ba */
[----:B------:R-:W-:Y:S01]  /*8580*/  IABS R186, R147 ;  /* 0x0000009300ba7213 */ /* 0x000fe20000000000 */
[----:B------:R-:W-:Y:S01]  /*8590*/  IMAD.MOV.U32 R135, RZ, RZ, R182 ;  /* 0x000000ffff877224 */ /* 0x000fe200078e00b6 */
[----:B------:R-:W-:Y:S01]  /*85a0*/  IABS R182, R140 ;  /* 0x0000008c00b67213 */ /* 0x000fe20000000000 */
[----:B------:R-:W-:-:S02]  /*85b0*/  IMAD.MOV.U32 R136, RZ, RZ, R181 ;  /* 0x000000ffff887224 */ /* 0x000fc400078e00b5 */
[----:B------:R-:W-:Y:S01]  /*85c0*/  @!P5 IMAD.MOV R135, RZ, RZ, -R135 ;  /* 0x000000ffff87d224 */ /* 0x000fe200078e0a87 */
[----:B------:R-:W-:Y:S01]  /*85d0*/  ISETP.GE.AND P5, PT, R137, RZ, PT ;  /* 0x000000ff8900720c */ /* 0x000fe20003fa6270 */
[--C-:B------:R-:W-:Y:S01]  /*85e0*/  @!P6 IMAD.IADD R180, R180, 0x1, -R3.reuse ;  /* 0x00000001b4b4e824 */ /* 0x100fe200078e0a03 */
[----:B------:R-:W-:Y:S01]  /*85f0*/  IABS R137, R142 ;  /* 0x0000008e00897213 */ /* 0x000fe20000000000 */
[--C-:B------:R-:W-:Y:S01]  /*8600*/  @!P4 IMAD.IADD R176, R176, 0x1, -R3.reuse ;  /* 0x00000001b0b0c824 */ /* 0x100fe200078e0a03 */
[----:B------:R-:W-:Y:S01]  /*8610*/  ISETP.GE.AND P4, PT, R140, RZ, PT ;  /* 0x000000ff8c00720c */ /* 0x000fe20003f86270 */
[----:B------:R-:W-:Y:S01]  /*8620*/  @!P1 IMAD.IADD R175, R175, 0x1, -R3 ;  /* 0x00000001afaf9824 */ /* 0x000fe200078e0a03 */
[----:B------:R-:W-:Y:S01]  /*8630*/  ISETP.GE.AND P6, PT, R138, RZ, PT ;  /* 0x000000ff8a00720c */ /* 0x000fe20003fc6270 */
[----:B------:R-:W-:Y:S01]  /*8640*/  IMAD.MOV.U32 R140, RZ, RZ, R137 ;  /* 0x000000ffff8c7224 */ /* 0x000fe200078e0089 */
[----:B------:R-:W-:Y:S01]  /*8650*/  ISETP.GE.AND P1, PT, R142, RZ, PT ;  /* 0x000000ff8e00720c */ /* 0x000fe20003f26270 */
[----:B------:R-:W-:Y:S01]  /*8660*/  IMAD.MOV.U32 R137, RZ, RZ, R180 ;  /* 0x000000ffff897224 */ /* 0x000fe200078e00b4 */
[----:B------:R-:W-:Y:S01]  /*8670*/  IABS R142, R139 ;  /* 0x0000008b008e7213 */ /* 0x000fe20000000000 */
[----:B------:R-:W-:-:S02]  /*8680*/  IMAD.MOV.U32 R181, RZ, RZ, R182 ;  /* 0x000000ffffb57224 */ /* 0x000fc400078e00b6 */
[----:B------:R-:W-:Y:S01]  /*8690*/  @!P2 IMAD.MOV R136, RZ, RZ, -R136 ;  /* 0x000000ffff88a224 */ /* 0x000fe200078e0a88 */
[C---:B------:R-:W-:Y:S01]  /*86a0*/  ISETP.GT.U32.AND P2, PT, R3.reuse, R158, PT ;  /* 0x0000009e0300720c */ /* 0x040fe20003f44070 */
[----:B------:R-:W-:Y:S01]  /*86b0*/  @!P0 IMAD.MOV R137, RZ, RZ, -R137 ;  /* 0x000000ffff898224 */ /* 0x000fe200078e0a89 */
[----:B------:R-:W-:Y:S01]  /*86c0*/  ISETP.GT.U32.AND P0, PT, R3, R175, PT ;  /* 0x000000af0300720c */ /* 0x000fe20003f04070 */
[----:B------:R-:W-:-:S04]  /*86d0*/  IMAD.HI.U32 R138, R5, R181, RZ ;  /* 0x000000b5058a7227 */ /* 0x000fc800078e00ff */
[----:B------:R-:W-:Y:S02]  /*86e0*/  IMAD.MOV R180, RZ, RZ, -R138 ;  /* 0x000000ffffb47224 */ /* 0x000fe400078e0a8a */
[----:B------:R-:W-:Y:S02]  /*86f0*/  IMAD.MOV.U32 R138, RZ, RZ, R176 ;  /* 0x000000ffff8a7224 */ /* 0x000fe400078e00b0 */
[----:B------:R-:W-:Y:S01]  /*8700*/  IMAD R180, R3, R180, R181 ;  /* 0x000000b403b47224 */ /* 0x000fe200078e02b5 */
[----:B------:R-:W-:Y:S01]  /*8710*/  IABS R181, R144 ;  /* 0x0000009000b57213 */ /* 0x000fe20000000000 */
[--C-:B------:R-:W-:Y:S01]  /*8720*/  @!P2 IMAD.IADD R158, R158, 0x1, -R3.reuse ;  /* 0x000000019e9ea824 */ /* 0x100fe200078e0a03 */
[----:B------:R-:W-:Y:S01]  /*8730*/  ISETP.GE.AND P2, PT, R139, RZ, PT ;  /* 0x000000ff8b00720c */ /* 0x000fe20003f46270 */
[----:B------:R-:W-:Y:S02]  /*8740*/  IMAD.MOV.U32 R176, RZ, RZ, R142 ;  /* 0x000000ffffb07224 */ /* 0x000fe400078e008e */
[----:B------:R-:W-:Y:S01]  /*8750*/  @!P0 IMAD.IADD R175, R175, 0x1, -R3 ;  /* 0x00000001afaf8824 */ /* 0x000fe200078e0a03 */
[C---:B------:R-:W-:Y:S01]  /*8760*/  ISETP.GT.U32.AND P0, PT, R3.reuse, R180, PT ;  /* 0x000000b40300720c */ /* 0x040fe20003f04070 */
[----:B------:R-:W-:Y:S01]  /*8770*/  @!P3 IMAD.MOV R138, RZ, RZ, -R138 ;  /* 0x000000ffff8ab224 */ /* 0x000fe200078e0a8a */
        /* <DEDUP_REMOVED lines=9> */
[C---:B------:R-:W-:Y:S01]  /*8810*/  ISETP.GT.U32.AND P0, PT, R3.reuse, R176, PT ;  /* 0x000000b00300720c */ /* 0x040fe20003f04070 */
[----:B------:R-:W-:Y:S01]  /*8820*/  @!P3 IMAD.IADD R158, R158, 0x1, -R3 ;  /* 0x000000019e9eb824 */ /* 0x000fe200078e0a03 */
[----:B------:R-:W-:Y:S01]  /*8830*/  ISETP.GT.U32.AND P3, PT, R3, R142, PT ;  /* 0x0000008e0300720c */ /* 0x000fe20003f64070 */
[----:B------:R-:W-:-:S02]  /*8840*/  IMAD.MOV.U32 R139, RZ, RZ, R175 ;  /* 0x000000ffff8b7224 */ /* 0x000fc400078e00af */
[----:B------:R-:W-:-:S04]  /*8850*/  IMAD.HI.U32 R140, R5, R235, RZ ;  /* 0x000000eb058c7227 */ /* 0x000fc800078e00ff */
[----:B------:R-:W-:Y:S01]  /*8860*/  @!P5 IMAD.MOV R139, RZ, RZ, -R139 ;  /* 0x000000ffff8bd224 */ /* 0x000fe200078e0a8b */
[----:B------:R-:W-:Y:S01]  /*8870*/  ISETP.GT.U32.AND P5, PT, R3, R180, PT ;  /* 0x000000b40300720c */ /* 0x000fe20003fa4070 */
[----:B------:R-:W-:-:S04]  /*8880*/  IMAD.HI.U32 R239, R5, R186, RZ ;  /* 0x000000ba05ef7227 */ /* 0x000fc800078e00ff */
[--C-:B------:R-:W-:Y:S02]  /*8890*/  @!P0 IMAD.IADD R176, R176, 0x1, -R3.reuse ;  /* 0x00000001b0b08824 */ /* 0x100fe400078e0a03 */
[----:B------:R-:W-:Y:S02]  /*88a0*/  @!P3 IMAD.IADD R142, R142, 0x1, -R3 ;  /* 0x000000018e8eb824 */ /* 0x000fe400078e0a03 */
[----:B------:R-:W-:Y:S01]  /*88b0*/  IMAD.MOV R175, RZ, RZ, -R140 ;  /* 0x000000ffffaf7224 */ /* 0x000fe200078e0a8c */
[C---:B------:R-:W-:Y:S01]  /*88c0*/  ISETP.GT.U32.AND P0, PT, R3.reuse, R176, PT ;  /* 0x000000b00300720c */ /* 0x040fe20003f04070 */
[----:B------:R-:W-:Y:S01]  /*88d0*/  IMAD.MOV.U32 R140, RZ, RZ, R158 ;  /* 0x000000ffff8c7224 */ /* 0x000fe200078e009e */
[----:B------:R-:W-:Y:S01]  /*88e0*/  ISETP.GT.U32.AND P3, PT, R3, R142, PT ;  /* 0x0000008e0300720c */ /* 0x000fe20003f64070 */
[----:B------:R-:W-:Y:S01]  /*88f0*/  IMAD.HI.U32 R236, R5, R181, RZ ;  /* 0x000000b505ec7227 */ /* 0x000fe200078e00ff */
[----:B------:R-:W-:-:S03]  /*8900*/  IABS R158, R145 ;  /* 0x00000091009e7213 */ /* 0x000fc60000000000 */
[----:B------:R-:W-:Y:S02]  /*8910*/  IMAD.MOV R239, RZ, RZ, -R239 ;  /* 0x000000ffffef7224 */ /* 0x000fe400078e0aef */
[----:B------:R-:W-:Y:S02]  /*8920*/  @!P5 IMAD.IADD R180, R180, 0x1, -R3 ;  /* 0x00000001b4b4d824 */ /* 0x000fe400078e0a03 */
[----:B------:R-:W-:-:S04]  /*8930*/  IMAD.HI.U32 R240, R5, R182, RZ ;  /* 0x000000b605f07227 */ /* 0x000fc800078e00ff */
[----:B------:R-:W-:Y:S01]  /*8940*/  @!P6 IMAD.MOV R140, RZ, RZ, -R140 ;  /* 0x000000ffff8ce224 */ /* 0x000fe200078e0a8c */
[----:B------:R-:W-:Y:S01]  /*8950*/  ISETP.GE.AND P6, PT, R141, RZ, PT ;  /* 0x000000ff8d00720c */ /* 0x000fe20003fc6270 */
[C---:B------:R-:W-:Y:S01]  /*8960*/  IMAD R175, R3.reuse, R175, R235 ;  /* 0x000000af03af7224 */ /* 0x040fe200078e02eb */
[----:B------:R-:W-:Y:S01]  /*8970*/  IABS R235, R153 ;  /* 0x0000009900eb7213 */ /* 0x000fe20000000000 */
[----:B------:R-:W-:Y:S02]  /*8980*/  IMAD.MOV R236, RZ, RZ, -R236 ;  /* 0x000000ffffec7224 */ /* 0x000fe400078e0aec */
[C---:B------:R-:W-:Y:S01]  /*8990*/  IMAD R186, R3.reuse, R239, R186 ;  /* 0x000000ef03ba7224 */ /* 0x040fe200078e02ba */
[----:B------:R-:W-:Y:S01]  /*89a0*/  ISETP.GT.U32.AND P5, PT, R3, R175, PT ;  /* 0x000000af0300720c */ /* 0x000fe20003fa4070 */
[----:B------:R-:W-:Y:S02]  /*89b0*/  IMAD.MOV.U32 R141, RZ, RZ, R180 ;  /* 0x000000ffff8d7224 */ /* 0x000fe400078e00b4 */
[----:B------:R-:W-:-:S02]  /*89c0*/  IMAD.MOV R240, RZ, RZ, -R240 ;  /* 0x000000fffff07224 */ /* 0x000fc400078e0af0 */
[C---:B------:R-:W-:Y:S01]  /*89d0*/  IMAD R181, R3.reuse, R236, R181 ;  /* 0x000000ec03b57224 */ /* 0x040fe200078e02b5 */
[----:B------:R-:W-:Y:S01]  /*89e0*/  IABS R236, R149 ;  /* 0x0000009500ec7213 */ /* 0x000fe20000000000 */
[----:B------:R-:W-:Y:S01]  /*89f0*/  @!P4 IMAD.MOV R141, RZ, RZ, -R141 ;  /* 0x000000ffff8dc224 */ /* 0x000fe200078e0a8d */
[C---:B------:R-:W-:Y:S01]  /*8a00*/  ISETP.GT.U32.AND P4, PT, R3.reuse, R186, PT ;  /* 0x000000ba0300720c */ /* 0x040fe20003f84070 */
[C---:B------:R-:W-:Y:S02]  /*8a10*/  IMAD R182, R3.reuse, R240, R182 ;  /* 0x000000f003b67224 */ /* 0x040fe400078e02b6 */
[--C-:B------:R-:W-:Y:S01]  /*8a20*/  @!P0 IMAD.IADD R176, R176, 0x1, -R3.reuse ;  /* 0x00000001b0b08824 */ /* 0x100fe200078e0a03 */
[C---:B------:R-:W-:Y:S01]  /*8a30*/  ISETP.GT.U32.AND P0, PT, R3.reuse, R181, PT ;  /* 0x000000b50300720c */ /* 0x040fe20003f04070 */
[--C-:B------:R-:W-:Y:S01]  /*8a40*/  @!P3 IMAD.IADD R142, R142, 0x1, -R3.reuse ;  /* 0x000000018e8eb824 */ /* 0x100fe200078e0a03 */
[----:B------:R-:W-:Y:S01]  /*8a50*/  ISETP.GT.U32.AND P3, PT, R3, R182, PT ;  /* 0x000000b60300720c */ /* 0x000fe20003f64070 */
[----:B------:R-:W-:Y:S01]  /*8a60*/  @!P5 IMAD.IADD R175, R175, 0x1, -R3 ;  /* 0x00000001afafd824 */ /* 0x000fe200078e0a03 */
[----:B------:R-:W-:Y:S01]  /*8a70*/  ISETP.GE.AND P5, PT, R147, RZ, PT ;  /* 0x000000ff9300720c */ /* 0x000fe20003fa6270 */
[----:B------:R-:W-:Y:S01]  /*8a80*/  @!P1 IMAD.MOV R142, RZ, RZ, -R142 ;  /* 0x000000ffff8e9224 */ /* 0x000fe200078e0a8e */
[----:B------:R-:W-:Y:S01]  /*8a90*/  IABS R147, R146 ;  /* 0x0000009200937213 */ /* 0x000fe20000000000 */
[----:B------:R-:W-:Y:S01]  /*8aa0*/  IMAD.HI.U32 R180, R5, R158, RZ ;  /* 0x0000009e05b47227 */ /* 0x000fe200078e00ff */
[----:B------:R-:W-:-:S03]  /*8ab0*/  ISETP.GE.AND P1, PT, R143, RZ, PT ;  /* 0x000000ff8f00720c */ /* 0x000fc60003f26270 */
[--C-:B------:R-:W-:Y:S02]  /*8ac0*/  @!P4 IMAD.IADD R186, R186, 0x1, -R3.reuse ;  /* 0x00000001babac824 */ /* 0x100fe400078e0a03 */
[--C-:B------:R-:W-:Y:S02]  /*8ad0*/  @!P0 IMAD.IADD R181, R181, 0x1, -R3.reuse ;  /* 0x00000001b5b58824 */ /* 0x100fe400078e0a03 */
[----:B------:R-:W-:Y:S01]  /*8ae0*/  IMAD.MOV.U32 R143, RZ, RZ, R176 ;  /* 0x000000ffff8f7224 */ /* 0x000fe200078e00b0 */
[C---:B------:R-:W-:Y:S01]  /*8af0*/  ISETP.GT.U32.AND P0, PT, R3.reuse, R186, PT ;  /* 0x000000ba0300720c */ /* 0x040fe20003f04070 */
[----:B------:R-:W-:Y:S01]  /*8b00*/  @!P3 IMAD.IADD R182, R182, 0x1, -R3 ;  /* 0x00000001b6b6b824 */ /* 0x000fe200078e0a03 */
[----:B------:R-:W-:Y:S01]  /*8b10*/  ISETP.GT.U32.AND P3, PT, R3, R175, PT ;  /* 0x000000af0300720c */ /* 0x000fe20003f64070 */
[----:B------:R-:W-:-:S03]  /*8b20*/  IMAD.HI.U32 R176, R5, R147, RZ ;  /* 0x0000009305b07227 */ /* 0x000fc600078e00ff */
[C---:B------:R-:W-:Y:S01]  /*8b30*/  ISETP.GT.U32.AND P4, PT, R3.reuse, R182, PT ;  /* 0x000000b60300720c */ /* 0x040fe20003f84070 */
        /* <DEDUP_REMOVED lines=8> */
[----:B------:R-:W-:Y:S01]  /*8bc0*/  ISETP.GE.AND P3, PT, R144, RZ, PT ;  /* 0x000000ff9000720c */ /* 0x000fe20003f66270 */
[----:B------:R-:W-:-:S04]  /*8bd0*/  IMAD.HI.U32 R144, R5, R158, RZ ;  /* 0x0000009e05907227 */ /* 0x000fc800078e00ff */
[----:B------:R-:W-:Y:S01]  /*8be0*/  @!P4 IMAD.IADD R182, R182, 0x1, -R3 ;  /* 0x00000001b6b6c824 */ /* 0x000fe200078e0a03 */
[C---:B------:R-:W-:Y:S01]  /*8bf0*/  ISETP.GT.U32.AND P4, PT, R3.reuse, R180, PT ;  /* 0x000000b40300720c */ /* 0x040fe20003f84070 */
[----:B------:R-:W-:Y:S01]  /*8c00*/  @!P2 IMAD.MOV R143, RZ, RZ, -R143 ;  /* 0x000000ffff8fa224 */ /* 0x000fe200078e0a8f */
[C---:B------:R-:W-:Y:S01]  /*8c10*/  ISETP.GT.U32.AND P2, PT, R3.reuse, R181, PT ;  /* 0x000000b50300720c */ /* 0x040fe20003f44070 */
[----:B------:R-:W-:Y:S02]  /*8c20*/  IMAD.MOV R144, RZ, RZ, -R144 ;  /* 0x000000ffff907224 */ /* 0x000fe400078e0a90 */
[----:B------:R-:W-:Y:S02]  /*8c30*/  @!P0 IMAD.IADD R176, R176, 0x1, -R3 ;  /* 0x00000001b0b08824 */ /* 0x000fe400078e0a03 */
[----:B------:R-:W-:Y:S02]  /*8c40*/  IMAD R158, R3, R144, R158 ;  /* 0x00000090039e7224 */ /* 0x000fe400078e029e */
[----:B------:R-:W-:-:S02]  /*8c50*/  IMAD.MOV.U32 R144, RZ, RZ, R175 ;  /* 0x000000ffff907224 */ /* 0x000fc400078e00af */
[----:B------:R-:W-:-:S04]  /*8c60*/  IMAD.HI.U32 R239, R5, R236, RZ ;  /* 0x000000ec05ef7227 */ /* 0x000fc800078e00ff */
[----:B------:R-:W-:Y:S01]  /*8c70*/  @!P6 IMAD.MOV R144, RZ, RZ, -R144 ;  /* 0x000000ffff90e224 */ /* 0x000fe200078e0a90 */
[----:B------:R-:W-:Y:S01]  /*8c80*/  ISETP.GT.U32.AND P6, PT, R3, R176, PT ;  /* 0x000000b00300720c */ /* 0x000fe20003fc4070 */
[--C-:B------:R-:W-:Y:S01]  /*8c90*/  @!P4 IMAD.IADD R180, R180, 0x1, -R3.reuse ;  /* 0x00000001b4b4c824 */ /* 0x100fe200078e0a03 */
[----:B------:R-:W-:Y:S01]  /*8ca0*/  ISETP.GE.AND P4, PT, R146, RZ, PT ;  /* 0x000000ff9200720c */ /* 0x000fe20003f86270 */
[----:B------:R-:W-:Y:S01]  /*8cb0*/  @!P2 IMAD.IADD R181, R181, 0x1, -R3 ;  /* 0x00000001b5b5a824 */ /* 0x000fe200078e0a03 */
[----:B------:R-:W-:Y:S01]  /*8cc0*/  ISETP.GE.AND P2, PT, R145, RZ, PT ;  /* 0x000000ff9100720c */ /* 0x000fe20003f46270 */
[----:B------:R-:W-:Y:S01]  /*8cd0*/  IMAD.MOV R239, RZ, RZ, -R239 ;  /* 0x000000ffffef7224 */ /* 0x000fe200078e0aef */
[----:B------:R-:W-:Y:S01]  /*8ce0*/  ISETP.GT.U32.AND P0, PT, R3, R180, PT ;  /* 0x000000b40300720c */ /* 0x000fe20003f04070 */
[----:B------:R-:W-:Y:S02]  /*8cf0*/  IMAD.MOV.U32 R145, RZ, RZ, R182 ;  /* 0x000000ffff917224 */ /* 0x000fe400078e00b6 */
[----:B------:R-:W-:-:S02]  /*8d00*/  IMAD.MOV.U32 R147, RZ, RZ, R181 ;  /* 0x000000ffff937224 */ /* 0x000fc400078e00b5 */
[----:B------:R-:W-:Y:S01]  /*8d10*/  @!P1 IMAD.MOV R145, RZ, RZ, -R145 ;  /* 0x000000ffff919224 */ /* 0x000fe200078e0a91 */
[C---:B------:R-:W-:Y:S01]  /*8d20*/  ISETP.GT.U32.AND P1, PT, R3.reuse, R158, PT ;  /* 0x0000009e0300720c */ /* 0x040fe20003f24070 */
[C---:B------:R-:W-:Y:S01]  /*8d30*/  IMAD R181, R3.reuse, R239, R236 ;  /* 0x000000ef03b57224 */ /* 0x040fe200078e02ec */
[----:B------:R-:W-:Y:S01]  /*8d40*/  IABS R236, R151 ;  /* 0x0000009700ec7213 */ /* 0x000fe20000000000 */
[--C-:B------:R-:W-:Y:S01]  /*8d50*/  @!P6 IMAD.IADD R176, R176, 0x1, -R3.reuse ;  /* 0x00000001b0b0e824 */ /* 0x100fe200078e0a03 */
[----:B------:R-:W-:Y:S01]  /*8d60*/  IABS R239, R152 ;  /* 0x0000009800ef7213 */ /* 0x000fe20000000000 */
[----:B------:R-:W-:Y:S01]  /*8d70*/  IMAD.MOV.U32 R146, RZ, RZ, R186 ;  /* 0x000000ffff927224 */ /* 0x000fe200078e00ba */
[----:B------:R-:W-:Y:S01]  /*8d80*/  ISETP.GT.U32.AND P6, PT, R3, R181, PT ;  /* 0x000000b50300720c */ /* 0x000fe20003fc4070 */
[--C-:B------:R-:W-:Y:S01]  /*8d90*/  @!P0 IMAD.IADD R180, R180, 0x1, -R3.reuse ;  /* 0x00000001b4b48824 */ /* 0x100fe200078e0a03 */
[----:B------:R-:W-:Y:S01]  /*8da0*/  ISETP.GE.AND P0, PT, R153, RZ, PT ;  /* 0x000000ff9900720c */ /* 0x000fe20003f06270 */
[----:B------:R-:W-:Y:S01]  /*8db0*/  @!P5 IMAD.MOV R146, RZ, RZ, -R146 ;  /* 0x000000ffff92d224 */ /* 0x000fe200078e0a92 */
[----:B------:R-:W-:Y:S01]  /*8dc0*/  ISETP.GE.AND P5, PT, R148, RZ, PT ;  /* 0x000000ff9400720c */ /* 0x000fe20003fa6270 */
[----:B------:R-:W-:Y:S01]  /*8dd0*/  IMAD.MOV.U32 R148, RZ, RZ, R180 ;  /* 0x000000ffff947224 */ /* 0x000fe200078e00b4 */
[----:B------:R-:W-:Y:S01]  /*8de0*/  IABS R153, R150 ;  /* 0x0000009600997213 */ /* 0x000fe20000000000 */
[----:B------:R-:W-:Y:S01]  /*8df0*/  @!P1 IMAD.IADD R158, R158, 0x1, -R3 ;  /* 0x000000019e9e9824 */ /* 0x000fe200078e0a03 */
[----:B------:R-:W-:Y:S01]  /*8e00*/  ISETP.GE.AND P1, PT, R150, RZ, PT ;  /* 0x000000ff9600720c */ /* 0x000fe20003f26270 */
[----:B------:R-:W-:Y:S01]  /*8e10*/  @!P2 IMAD.MOV R148, RZ, RZ, -R148 ;  /* 0x000000ffff94a224 */ /* 0x000fe200078e0a94 */
[----:B------:R-:W-:Y:S01]  /*8e20*/  IABS R186, R155 ;  /* 0x0000009b00ba7213 */ /* 0x000fe20000000000 */
[----:B------:R-:W-:Y:S01]  /*8e30*/  IMAD.HI.U32 R175, R5, R235, RZ ;  /* 0x000000eb05af7227 */ /* 0x000fe200078e00ff */
[----:B------:R-:W-:-:S03]  /*8e40*/  ISETP.GT.U32.AND P2, PT, R3, R158, PT ;  /* 0x0000009e0300720c */ /* 0x000fc60003f44070 */
[----:B------:R-:W-:Y:S02]  /*8e50*/  @!P6 IMAD.IADD R181, R181, 0x1, -R3 ;  /* 0x00000001b5b5e824 */ /* 0x000fe400078e0a03 */
[----:B------:R-:W-:Y:S02]  /*8e60*/  IMAD.MOV R175, RZ, RZ, -R175 ;  /* 0x000000ffffaf7224 */ /* 0x000fe400078e0aaf */
[----:B------:R-:W-:Y:S01]  /*8e70*/  IMAD.HI.U32 R150, R5, R153, RZ ;  /* 0x0000009905967227 */ /* 0x000fe200078e00ff */
[----:B------:R-:W-:-:S03]  /*8e80*/  ISETP.GT.U32.AND P6, PT, R3, R181, PT ;  /* 0x000000b50300720c */ /* 0x000fc60003fc4070 */
[C---:B------:R-:W-:Y:S01]  /*8e90*/  IMAD R175, R3.reuse, R175, R235 ;  /* 0x000000af03af7224 */ /* 0x040fe200078e02eb */
[----:B------:R-:W-:Y:S01]  /*8ea0*/  IABS R235, R154 ;  /* 0x0000009a00eb7213 */ /* 0x000fe20000000000 */
[----:B------:R-:W-:Y:S02]  /*8eb0*/  IMAD.MOV R150, RZ, RZ, -R150 ;  /* 0x000000ffff967224 */ /* 0x000fe400078e0a96 */
[----:B------:R-:W-:Y:S01]  /*8ec0*/  @!P2 IMAD.IADD R158, R158, 0x1, -R3 ;  /* 0x000000019e9ea824 */ /* 0x000fe200078e0a03 */
[C---:B------:R-:W-:Y:S01]  /*8ed0*/  ISETP.GT.U32.AND P2, PT, R3.reuse, R175, PT ;  /* 0x000000af0300720c */ /* 0x040fe20003f44070 */
[----:B------:R-:W-:Y:S02]  /*8ee0*/  IMAD R153, R3, R150, R153 ;  /* 0x0000009603997224 */ /* 0x000fe400078e0299 */
[----:B------:R-:W-:Y:S01]  /*8ef0*/  @!P3 IMAD.MOV R147, RZ, RZ, -R147 ;  /* 0x000000ffff93b224 */ /* 0x000fe200078e0a93 */
[----:B------:R-:W-:Y:S01]  /*8f00*/  ISETP.GE.AND P3, PT, R149, RZ, PT ;  /* 0x000000ff9500720c */ /* 0x000fe20003f66270 */
[----:B------:R-:W-:Y:S01]  /*8f10*/  @!P6 IMAD.IADD R181, R181, 0x1, -R3 ;  /* 0x00000001b5b5e824 */ /* 0x000fe200078e0a03 */
[----:B------:R-:W-:Y:S01]  /*8f20*/  ISETP.GT.U32.AND P6, PT, R3, R153, PT ;  /* 0x000000990300720c */ /* 0x000fe20003fc4070 */
[----:B------:R-:W-:-:S02]  /*8f30*/  IMAD.MOV.U32 R149, RZ, RZ, R176 ;  /* 0x000000ffff957224 */ /* 0x000fc400078e00b0 */
[----:B------:R-:W-:-:S04]  /*8f40*/  IMAD.HI.U32 R150, R5, R235, RZ ;  /* 0x000000eb05967227 */ /* 0x000fc800078e00ff */
[----:B------:R-:W-:Y:S01]  /*8f50*/  @!P4 IMAD.MOV R149, RZ, RZ, -R149 ;  /* 0x000000ffff95c224 */ /* 0x000fe200078e0a95 */
[----:B------:R-:W-:Y:S01]  /*8f60*/  ISETP.GE.AND P4, PT, R151, RZ, PT ;  /* 0x000000ff9700720c */ /* 0x000fe20003f86270 */
[----:B------:R-:W-:Y:S01]  /*8f70*/  @!P2 IMAD.IADD R175, R175, 0x1, -R3 ;  /* 0x00000001afafa824 */ /* 0x000fe200078e0a03 */
[----:B------:R-:W-:Y:S01]  /*8f80*/  ISETP.GE.AND P2, PT, R152, RZ, PT ;  /* 0x000000ff9800720c */ /* 0x000fe20003f46270 */
[----:B------:R-:W-:-:S04]  /*8f90*/  IMAD.HI.U32 R151, R5, R186, RZ ;  /* 0x000000ba05977227 */ /* 0x000fc800078e00ff */
[----:B------:R-:W-:Y:S02]  /*8fa0*/  IMAD.MOV R150, RZ, RZ, -R150 ;  /* 0x000000ffff967224 */ /* 0x000fe400078e0a96 */
[----:B------:R-:W-:-:S04]  /*8fb0*/  IMAD.HI.U32 R180, R5, R236, RZ ;  /* 0x000000ec05b47227 */ /* 0x000fc800078e00ff */
[----:B------:R-:W-:Y:S01]  /*8fc0*/  @!P6 IMAD.IADD R153, R153, 0x1, -R3 ;  /* 0x000000019999e824 */ /* 0x000fe200078e0a03 */
[----:B------:R-:W-:Y:S01]  /*8fd0*/  ISETP.GT.U32.AND P6, PT, R3, R175, PT ;  /* 0x000000af0300720c */ /* 0x000fe20003fc4070 */
[----:B------:R-:W-:-:S04]  /*8fe0*/  IMAD.HI.U32 R176, R5, R239, RZ ;  /* 0x000000ef05b07227 */ /* 0x000fc800078e00ff */
[----:B------:R-:W-:Y:S02]  /*8ff0*/  IMAD.MOV R151, RZ, RZ, -R151 ;  /* 0x000000ffff977224 */ /* 0x000fe400078e0a97 */
[C---:B------:R-:W-:Y:S02]  /*9000*/  IMAD R235, R3.reuse, R150, R235 ;  /* 0x0000009603eb7224 */ /* 0x040fe400078e02eb */
[----:B------:R-:W-:Y:S02]  /*9010*/  IMAD.MOV R180, RZ, RZ, -R180 ;  /* 0x000000ffffb47224 */ /* 0x000fe400078e0ab4 */
[----:B------:R-:W-:Y:S01]  /*9020*/  IMAD.MOV.U32 R150, RZ, RZ, R158 ;  /* 0x000000ffff967224 */ /* 0x000fe200078e009e */
[----:B------:R-:W-:Y:S01]  /*9030*/  IABS R158, R156 ;  /* 0x0000009c009e7213 */ /* 0x000fe20000000000 */
[----:B------:R-:W-:Y:S02]  /*9040*/  IMAD.MOV R176, RZ, RZ, -R176 ;  /* 0x000000ffffb07224 */ /* 0x000fe400078e0ab0 */
[----:B------:R-:W-:-:S02]  /*9050*/  IMAD R186, R3, R151, R186 ;  /* 0x0000009703ba7224 */ /* 0x000fc400078e02ba */
[C---:B------:R-:W-:Y:S01]  /*9060*/  IMAD R236, R3.reuse, R180, R236 ;  /* 0x000000b403ec7224 */ /* 0x040fe200078e02ec */
[----:B------:R-:W-:Y:S01]  /*9070*/  IABS R180, R157 ;  /* 0x0000009d00b47213 */ /* 0x000fe20000000000 */
[----:B------:R-:W-:Y:S01]  /*9080*/  @!P5 IMAD.MOV R150, RZ, RZ, -R150 ;  /* 0x000000ffff96d224 */ /* 0x000fe200078e0a96 */
        /* <DEDUP_REMOVED lines=9> */
[----:B------:R-:W-:-:S04]  /*9120*/  IMAD.HI.U32 R182, R5, R158, RZ ;  /* 0x0000009e05b67227 */ /* 0x000fc800078e00ff */
[----:B------:R-:W-:Y:S02]  /*9130*/  IMAD.MOV R182, RZ, RZ, -R182 ;  /* 0x000000ffffb67224 */ /* 0x000fe400078e0ab6 */
[--C-:B------:R-:W-:Y:S01]  /*9140*/  @!P5 IMAD.IADD R153, R153, 0x1, -R3.reuse ;  /* 0x000000019999d824 */ /* 0x100fe200078e0a03 */
[C---:B------:R-:W-:Y:S01]  /*9150*/  ISETP.GT.U32.AND P5, PT, R3.reuse, R235, PT ;  /* 0x000000eb0300720c */ /* 0x040fe20003fa4070 */
[C---:B------:R-:W-:Y:S02]  /*9160*/  IMAD R158, R3.reuse, R182, R158 ;  /* 0x000000b6039e7224 */ /* 0x040fe400078e029e */
[----:B------:R-:W-:Y:S01]  /*9170*/  @!P3 IMAD.IADD R236, R236, 0x1, -R3 ;  /* 0x00000001ececb824 */ /* 0x000fe200078e0a03 */
[----:B------:R-:W-:Y:S01]  /*9180*/  ISETP.GT.U32.AND P3, PT, R3, R186, PT ;  /* 0x000000ba0300720c */ /* 0x000fe20003f64070 */
[----:B------:R-:W-:-:S04]  /*9190*/  IMAD.HI.U32 R152, R5, R176, RZ ;  /* 0x000000b005987227 */ /* 0x000fc800078e00ff */
[--C-:B------:R-:W-:Y:S01]  /*91a0*/  @!P6 IMAD.IADD R239, R239, 0x1, -R3.reuse ;  /* 0x00000001efefe824 */ /* 0x100fe200078e0a03 */
[----:B------:R-:W-:Y:S01]  /*91b0*/  ISETP.GT.U32.AND P6, PT, R3, R158, PT ;  /* 0x0000009e0300720c */ /* 0x000fe20003fc4070 */
[----:B------:R-:W-:Y:S02]  /*91c0*/  IMAD.MOV R152, RZ, RZ, -R152 ;  /* 0x000000ffff987224 */ /* 0x000fe400078e0a98 */
[----:B------:R-:W-:Y:S01]  /*91d0*/  @!P5 IMAD.IADD R235, R235, 0x1, -R3 ;  /* 0x00000001ebebd824 */ /* 0x000fe200078e0a03 */
[C---:B------:R-:W-:Y:S01]  /*91e0*/  ISETP.GT.U32.AND P5, PT, R3.reuse, R236, PT ;  /* 0x000000ec0300720c */ /* 0x040fe20003fa4070 */
[----:B------:R-:W-:Y:S02]  /*91f0*/  IMAD R176, R3, R152, R176 ;  /* 0x0000009803b07224 */ /* 0x000fe400078e02b0 */
[----:B------:R-:W-:Y:S02]  /*9200*/  IMAD.MOV.U32 R152, RZ, RZ, R175 ;  /* 0x000000ffff987224 */ /* 0x000fe400078e00af */
[----:B------:R-:W-:-:S04]  /*9210*/  IMAD.HI.U32 R240, R5, R180, RZ ;  /* 0x000000b405f07227 */ /* 0x000fc800078e00ff */
[--C-:B------:R-:W-:Y:S01]  /*9220*/  @!P3 IMAD.IADD R186, R186, 0x1, -R3.reuse ;  /* 0x00000001babab824 */ /* 0x100fe200078e0a03 */
[C---:B------:R-:W-:Y:S01]  /*9230*/  ISETP.GT.U32.AND P3, PT, R3.reuse, R235, PT ;  /* 0x000000eb0300720c */ /* 0x040fe20003f64070 */
[----:B------:R-:W-:Y:S01]  /*9240*/  @!P0 IMAD.MOV R152, RZ, RZ, -R152 ;  /* 0x000000ffff988224 */ /* 0x000fe200078e0a98 */
[----:B------:R-:W-:Y:S01]  /*9250*/  ISETP.GT.U32.AND P0, PT, R3, R239, PT ;  /* 0x000000ef0300720c */ /* 0x000fe20003f04070 */
[----:B------:R-:W-:Y:S02]  /*9260*/  IMAD.MOV R240, RZ, RZ, -R240 ;  /* 0x000000fffff07224 */ /* 0x000fe400078e0af0 */
[----:B------:R-:W-:Y:S02]  /*9270*/  @!P6 IMAD.IADD R158, R158, 0x1, -R3 ;  /* 0x000000019e9ee824 */ /* 0x000fe400078e0a03 */
[----:B------:R-:W-:-:S03]  /*9280*/  IMAD.HI.U32 R182, R5, R181, RZ ;  /* 0x000000b505b67227 */ /* 0x000fc600078e00ff */
[C---:B------:R-:W-:Y:S01]  /*9290*/  ISETP.GT.U32.AND P6, PT, R3.reuse, R158, PT ;  /* 0x0000009e0300720c */ /* 0x040fe20003fc4070 */
[----:B------:R-:W-:Y:S01]  /*92a0*/  @!P1 IMAD.MOV R153, RZ, RZ, -R153 ;  /* 0x000000ffff999224 */ /* 0x000fe200078e0a99 */
[C---:B------:R-:W-:Y:S01]  /*92b0*/  ISETP.GT.U32.AND P1, PT, R3.reuse, R186, PT ;  /* 0x000000ba0300720c */ /* 0x040fe20003f24070 */
[C---:B------:R-:W-:Y:S02]  /*92c0*/  IMAD R180, R3.reuse, R240, R180 ;  /* 0x000000f003b47224 */ /* 0x040fe400078e02b4 */
[----:B------:R-:W-:Y:S02]  /*92d0*/  IMAD.MOV R182, RZ, RZ, -R182 ;  /* 0x000000ffffb67224 */ /* 0x000fe400078e0ab6 */
[----:B------:R-:W-:Y:S01]  /*92e0*/  @!P5 IMAD.IADD R236, R236, 0x1, -R3 ;  /* 0x00000001ececd824 */ /* 0x000fe200078e0a03 */
[C---:B------:R-:W-:Y:S01]  /*92f0*/  ISETP.GT.U32.AND P5, PT, R3.reuse, R180, PT ;  /* 0x000000b40300720c */ /* 0x040fe20003fa4070 */
[----:B------:R-:W-:Y:S01]  /*9300*/  IMAD R175, R3, R182, R181 ;  /* 0x000000b603af7224 */ /* 0x000fe200078e02b5 */
[----:B------:R-:W-:Y:S01]  /*9310*/  IABS R181, R168 ;  /* 0x000000a800b57213 */ /* 0x000fe20000000000 */
[--C-:B------:R-:W-:Y:S01]  /*9320*/  @!P0 IMAD.IADD R239, R239, 0x1, -R3.reuse ;  /* 0x00000001efef8824 */ /* 0x100fe200078e0a03 */
[----:B------:R-:W-:Y:S01]  /*9330*/  ISETP.GT.U32.AND P0, PT, R3, R176, PT ;  /* 0x000000b00300720c */ /* 0x000fe20003f04070 */
[----:B------:R-:W-:Y:S01]  /*9340*/  @!P3 IMAD.IADD R235, R235, 0x1, -R3 ;  /* 0x00000001ebebb824 */ /* 0x000fe200078e0a03 */
[----:B------:R-:W-:Y:S01]  /*9350*/  ISETP.GE.AND P3, PT, R154, RZ, PT ;  /* 0x000000ff9a00720c */ /* 0x000fe20003f66270 */
[----:B------:R-:W-:Y:S01]  /*9360*/  IMAD.HI.U32 R154, R5, R181, RZ ;  /* 0x000000b5059a7227 */ /* 0x000fe200078e00ff */
[----:B------:R-:W-:-:S03]  /*9370*/  IABS R182, R164 ;  /* 0x000000a400b67213 */ /* 0x000fc60000000000 */
[--C-:B------:R-:W-:Y:S01]  /*9380*/  @!P1 IMAD.IADD R186, R186, 0x1, -R3.reuse ;  /* 0x00000001baba9824 */ /* 0x100fe200078e0a03 */
[----:B------:R-:W-:Y:S01]  /*9390*/  ISETP.GT.U32.AND P1, PT, R3, R175, PT ;  /* 0x000000af0300720c */ /* 0x000fe20003f24070 */
[----:B------:R-:W-:Y:S01]  /*93a0*/  @!P6 IMAD.IADD R158, R158, 0x1, -R3 ;  /* 0x000000019e9ee824 */ /* 0x000fe200078e0a03 */
[----:B------:R-:W-:Y:S01]  /*93b0*/  ISETP.GE.AND P6, PT, R155, RZ, PT ;  /* 0x000000ff9b00720c */ /* 0x000fe20003fc6270 */
[----:B------:R-:W-:Y:S01]  /*93c0*/  IMAD.MOV R154, RZ, RZ, -R154 ;  /* 0x000000ffff9a7224 */ /* 0x000fe200078e0a9a */
[----:B------:R-:W-:Y:S01]  /*93d0*/  IABS R155, R174 ;  /* 0x000000ae009b7213 */ /* 0x000fe20000000000 */
[----:B------:R-:W-:-:S04]  /*93e0*/  IMAD.HI.U32 R240, R5, R182, RZ ;  /* 0x000000b605f07227 */ /* 0x000fc800078e00ff */
[----:B------:R-:W-:Y:S01]  /*93f0*/  @!P5 IMAD.IADD R180, R180, 0x1, -R3 ;  /* 0x00000001b4b4d824 */ /* 0x000fe200078e0a03 */
[----:B------:R-:W-:Y:S01]  /*9400*/  ISETP.GE.AND P5, PT, R156, RZ, PT ;  /* 0x000000ff9c00720c */ /* 0x000fe20003fa6270 */
[----:B------:R-:W-:Y:S02]  /*9410*/  IMAD R181, R3, R154, R181 ;  /* 0x0000009a03b57224 */ /* 0x000fe400078e02b5 */
[----:B------:R-:W-:Y:S02]  /*9420*/  IMAD.MOV.U32 R154, RZ, RZ, R236 ;  /* 0x000000ffff9a7224 */ /* 0x000fe400078e00ec */
[----:B------:R-:W-:Y:S02]  /*9430*/  IMAD.MOV R240, RZ, RZ, -R240 ;  /* 0x000000fffff07224 */ /* 0x000fe400078e0af0 */
[----:B------:R-:W-:Y:S02]  /*9440*/  IMAD.MOV.U32 R236, RZ, RZ, R155 ;  /* 0x000000ffffec7224 */ /* 0x000fe400078e009b */
[----:B------:R-:W-:Y:S01]  /*9450*/  @!P0 IMAD.IADD R176, R176, 0x1, -R3 ;  /* 0x00000001b0b08824 */ /* 0x000fe200078e0a03 */
[----:B------:R-:W-:Y:S01]  /*9460*/  ISETP.GE.AND P0, PT, R157, RZ, PT ;  /* 0x000000ff9d00720c */ /* 0x000fe20003f06270 */
[----:B------:R-:W-:-:S02]  /*9470*/  IMAD.MOV.U32 R155, RZ, RZ, R239 ;  /* 0x000000ffff9b7224 */ /* 0x000fc400078e00ef */
[----:B------:R-:W-:Y:S01]  /*9480*/  IMAD R182, R3, R240, R182 ;  /* 0x000000f003b67224 */ /* 0x000fe200078e02b6 */
[----:B------:R-:W-:Y:S01]  /*9490*/  IABS R240, R184 ;  /* 0x000000b800f07213 */ /* 0x000fe20000000000 */
[----:B------:R-:W-:Y:S01]  /*94a0*/  @!P1 IMAD.IADD R175, R175, 0x1, -R3 ;  /* 0x00000001afaf9824 */ /* 0x000fe200078e0a03 */
[C---:B------:R-:W-:Y:S01]  /*94b0*/  ISETP.GT.U32.AND P1, PT, R3.reuse, R180, PT ;  /* 0x000000b40300720c */ /* 0x040fe20003f24070 */
[----:B------:R-:W-:Y:S01]  /*94c0*/  IMAD.MOV.U32 R156, RZ, RZ, R235 ;  /* 0x000000ffff9c7224 */ /* 0x000fe200078e00eb */
[----:B------:R-:W-:Y:S01]  /*94d0*/  IABS R235, R169 ;  /* 0x000000a900eb7213 */ /* 0x000fe20000000000 */
[----:B------:R-:W-:Y:S01]  /*94e0*/  @!P2 IMAD.MOV R155, RZ, RZ, -R155 ;  /* 0x000000ffff9ba224 */ /* 0x000fe200078e0a9b */
[C---:B------:R-:W-:Y:S01]  /*94f0*/  ISETP.GT.U32.AND P2, PT, R3.reuse, R176, PT ;  /* 0x000000b00300720c */ /* 0x040fe20003f44070 */
[----:B------:R-:W-:Y:S01]  /*9500*/  @!P3 IMAD.MOV R156, RZ, RZ, -R156 ;  /* 0x000000ffff9cb224 */ /* 0x000fe200078e0a9c */
[----:B------:R-:W-:Y:S01]  /*9510*/  ISETP.GT.U32.AND P3, PT, R3, R182, PT ;  /* 0x000000b60300720c */ /* 0x000fe20003f64070 */
[----:B------:R-:W-:-:S02]  /*9520*/  IMAD.MOV.U32 R157, RZ, RZ, R186 ;  /* 0x000000ffff9d7224 */ /* 0x000fc400078e00ba */
[----:B------:R-:W-:Y:S01]  /*9530*/  @!P5 IMAD.MOV R158, RZ, RZ, -R158 ;  /* 0x000000ffff9ed224 */ /* 0x000fe200078e0a9e */
[C---:B------:R-:W-:Y:S01]  /*9540*/  ISETP.GT.U32.AND P5, PT, R3.reuse, R181, PT ;  /* 0x000000b50300720c */ /* 0x040fe20003fa4070 */
[----:B------:R-:W-:Y:S01]  /*9550*/  @!P4 IMAD.MOV R154, RZ, RZ, -R154 ;  /* 0x000000ffff9ac224 */ /* 0x000fe200078e0a9a */
[----:B------:R-:W-:Y:S01]  /*9560*/  ISETP.GT.U32.AND P4, PT, R3, R175, PT ;  /* 0x000000af0300720c */ /* 0x000fe20003f84070 */
[----:B------:R-:W-:Y:S01]  /*9570*/  @!P6 IMAD.MOV R157, RZ, RZ, -R157 ;  /* 0x000000ffff9de224 */ /* 0x000fe200078e0a9d */
[----:B------:R-:W-:Y:S01]  /*9580*/  ISETP.GE.AND P6, PT, R159, RZ, PT ;  /* 0x000000ff9f00720c */ /* 0x000fe20003fc6270 */
[----:B------:R-:W-:-:S04]  /*9590*/  IMAD.HI.U32 R159, R5, R236, RZ ;  /* 0x000000ec059f7227 */ /* 0x000fc800078e00ff */
[--C-:B------:R-:W-:Y:S01]  /*95a0*/  @!P1 IMAD.IADD R180, R180, 0x1, -R3.reuse ;  /* 0x00000001b4b49824 */ /* 0x100fe200078e0a03 */
[----:B------:R-:W-:Y:S01]  /*95b0*/  ISETP.GE.AND P1, PT, R160, RZ, PT ;  /* 0x000000ffa000720c */ /* 0x000fe20003f26270 */
[----:B------:R-:W-:Y:S01]  /*95c0*/  @!P2 IMAD.IADD R176, R176, 0x1, -R3 ;  /* 0x00000001b0b0a824 */ /* 0x000fe200078e0a03 */
[----:B------:R-:W-:Y:S01]  /*95d0*/  ISETP.GE.AND P2, PT, R164, RZ, PT ;  /* 0x000000ffa400720c */ /* 0x000fe20003f46270 */
[----:B------:R-:W-:Y:S02]  /*95e0*/  IMAD.MOV R164, RZ, RZ, -R159 ;  /* 0x000000ffffa47224 */ /* 0x000fe400078e0a9f */
[----:B------:R-:W-:Y:S01]  /*95f0*/  @!P3 IMAD.IADD R182, R182, 0x1, -R3 ;  /* 0x00000001b6b6b824 */ /* 0x000fe200078e0a03 */
[----:B------:R-:W-:Y:S01]  /*9600*/  ISETP.GE.AND P3, PT, R174, RZ, PT ;  /* 0x000000ffae00720c */ /* 0x000fe20003f66270 */
[----:B------:R-:W-:Y:S01]  /*9610*/  IMAD.MOV.U32 R159, RZ, RZ, R180 ;  /* 0x000000ffff9f7224 */ /* 0x000fe200078e00b4 */
[----:B------:R-:W-:Y:S01]  /*9620*/  IABS R174, R163 ;  /* 0x000000a300ae7213 */ /* 0x000fe20000000000 */
[----:B------:R-:W-:-:S02]  /*9630*/  IMAD.MOV.U32 R160, RZ, RZ, R176 ;  /* 0x000000ffffa07224 */ /* 0x000fc400078e00b0 */
[--C-:B------:R-:W-:Y:S02]  /*9640*/  @!P5 IMAD.IADD R181, R181, 0x1, -R3.reuse ;  /* 0x00000001b5b5d824 */ /* 0x100fe400078e0a03 */
[----:B------:R-:W-:Y:S01]  /*9650*/  @!P4 IMAD.IADD R175, R175, 0x1, -R3 ;  /* 0x00000001afafc824 */ /* 0x000fe200078e0a03 */
[----:B------:R-:W-:Y:S01]  /*9660*/  ISETP.GE.AND P4, PT, R168, RZ, PT ;  /* 0x000000ffa800720c */ /* 0x000fe20003f86270 */
[----:B------:R-:W-:Y:S01]  /*9670*/  @!P0 IMAD.MOV R159, RZ, RZ, -R159 ;  /* 0x000000ffff9f8224 */ /* 0x000fe200078e0a9f */
[C---:B------:R-:W-:Y:S01]  /*9680*/  ISETP.GT.U32.AND P0, PT, R3.reuse, R182, PT ;  /* 0x000000b60300720c */ /* 0x040fe20003f04070 */
[----:B------:R-:W-:Y:S01]  /*9690*/  IMAD R164, R3, R164, R236 ;  /* 0x000000a403a47224 */ /* 0x000fe200078e02ec */
[----:B------:R-:W-:Y:S01]  /*96a0*/  IABS R236, R161 ;  /* 0x000000a100ec7213 */ /* 0x000fe20000000000 */
[----:B------:R-:W-:Y:S01]  /*96b0*/  @!P6 IMAD.MOV R160, RZ, RZ, -R160 ;  /* 0x000000ffffa0e224 */ /* 0x000fe200078e0aa0 */
[----:B------:R-:W-:Y:S01]  /*96c0*/  ISETP.GE.AND P6, PT, R161, RZ, PT ;  /* 0x000000ffa100720c */ /* 0x000fe20003fc6270 */
[----:B------:R-:W-:Y:S01]  /*96d0*/  IMAD.MOV.U32 R161, RZ, RZ, R175 ;  /* 0x000000ffffa17224 */ /* 0x000fe200078e00af */
[----:B------:R-:W-:Y:S01]  /*96e0*/  ISETP.GT.U32.AND P5, PT, R3, R181, PT ;  /* 0x000000b50300720c */ /* 0x000fe20003fa4070 */
[----:B------:R-:W-:Y:S01]  /*96f0*/  IMAD.HI.U32 R176, R5, R236, RZ ;  /* 0x000000ec05b07227 */ /* 0x000fe200078e00ff */
[----:B------:R-:W-:-:S02]  /*9700*/  IABS R168, R162 ;  /* 0x000000a200a87213 */ /* 0x000fc40000000000 */
[----:B------:R-:W-:Y:S01]  /*9710*/  IABS R175, R165 ;  /* 0x000000a500af7213 */ /* 0x000fe20000000000 */
[----:B------:R-:W-:Y:S01]  /*9720*/  @!P1 IMAD.MOV R161, RZ, RZ, -R161 ;  /* 0x000000ffffa19224 */ /* 0x000fe200078e0aa1 */
[----:B------:R-:W-:Y:S01]  /*9730*/  ISETP.GT.U32.AND P1, PT, R3, R164, PT ;  /* 0x000000a40300720c */ /* 0x000fe20003f24070 */
[----:B------:R-:W-:Y:S01]  /*9740*/  @!P0 IMAD.IADD R182, R182, 0x1, -R3 ;  /* 0x00000001b6b68824 */ /* 0x000fe200078e0a03 */
[----:B------:R-:W-:Y:S01]  /*9750*/  ISETP.GE.AND P0, PT, R162, RZ, PT ;  /* 0x000000ffa200720c */ /* 0x000fe20003f06270 */
[----:B------:R-:W-:-:S04]  /*9760*/  IMAD.HI.U32 R162, R5, R168, RZ ;  /* 0x000000a805a27227 */ /* 0x000fc800078e00ff */
[----:B------:R-:W-:Y:S01]  /*9770*/  @!P5 IMAD.IADD R181, R181, 0x1, -R3 ;  /* 0x00000001b5b5d824 */ /* 0x000fe200078e0a03 */
[----:B------:R-:W-:Y:S01]  /*9780*/  ISETP.GE.AND P5, PT, R163, RZ, PT ;  /* 0x000000ffa300720c */ /* 0x000fe20003fa6270 */
[----:B------:R-:W-:-:S04]  /*9790*/  IMAD.HI.U32 R163, R5, R174, RZ ;  /* 0x000000ae05a37227 */ /* 0x000fc800078e00ff */
[----:B------:R-:W-:Y:S02]  /*97a0*/  IMAD.MOV R162, RZ, RZ, -R162 ;  /* 0x000000ffffa27224 */ /* 0x000fe400078e0aa2 */
[----:B------:R-:W-:Y:S02]  /*97b0*/  IMAD.MOV R176, RZ, RZ, -R176 ;  /* 0x000000ffffb07224 */ /* 0x000fe400078e0ab0 */
[----:B------:R-:W-:Y:S02]  /*97c0*/  @!P1 IMAD.IADD R164, R164, 0x1, -R3 ;  /* 0x00000001a4a49824 */ /* 0x000fe400078e0a03 */
[----:B------:R-:W-:Y:S02]  /*97d0*/  IMAD.MOV R163, RZ, RZ, -R163 ;  /* 0x000000ffffa37224 */ /* 0x000fe400078e0aa3 */
[C---:B------:R-:W-:Y:S01]  /*97e0*/  IMAD R168, R3.reuse, R162, R168 ;  /* 0x000000a203a87224 */ /* 0x040fe200078e02a8 */
[C---:B------:R-:W-:Y:S01]  /*97f0*/  ISETP.GT.U32.AND P1, PT, R3.reuse, R164, PT ;  /* 0x000000a40300720c */ /* 0x040fe20003f24070 */
[----:B------:R-:W-:Y:S01]  /*9800*/  IMAD R236, R3, R176, R236 ;  /* 0x000000b003ec7224 */ /* 0x000fe200078e02ec */
[----:B------:R-:W-:Y:S01]  /*9810*/  IABS R176, R166 ;  /* 0x000000a600b07213 */ /* 0x000fe20000000000 */
[----:B------:R-:W-:-:S02]  /*9820*/  IMAD.MOV.U32 R162, RZ, RZ, R182 ;  /* 0x000000ffffa27224 */ /* 0x000fc400078e00b6 */
[C---:B------:R-:W-:Y:S02]  /*9830*/  IMAD R174, R3.reuse, R163, R174 ;  /* 0x000000a303ae7224 */ /* 0x040fe400078e02ae */
[----:B------:R-:W-:Y:S02]  /*9840*/  IMAD.MOV.U32 R163, RZ, RZ, R181 ;  /* 0x000000ffffa37224 */ /* 0x000fe400078e00b5 */
[----:B------:R-:W-:Y:S01]  /*9850*/  @!P2 IMAD.MOV R162, RZ, RZ, -R162 ;  /* 0x000000ffffa2a224 */ /* 0x000fe200078e0aa2 */
[----:B------:R-:W-:Y:S01]  /*9860*/  ISETP.GT.U32.AND P2, PT, R3, R236, PT ;  /* 0x000000ec0300720c */ /* 0x000fe20003f44070 */
[----:B------:R-:W-:-:S04]  /*9870*/  IMAD.HI.U32 R180, R5, R175, RZ ;  /* 0x000000af05b47227 */ /* 0x000fc800078e00ff */
[----:B------:R-:W-:Y:S01]  /*9880*/  @!P4 IMAD.MOV R163, RZ, RZ, -R163 ;  /* 0x000000ffffa3c224 */ /* 0x000fe200078e0aa3 */
[C---:B------:R-:W-:Y:S01]  /*9890*/  ISETP.GT.U32.AND P4, PT, R3.reuse, R168, PT ;  /* 0x000000a80300720c */ /* 0x040fe20003f84070 */
[----:B------:R-:W-:Y:S01]  /*98a0*/  IMAD.MOV R181, RZ, RZ, -R180 ;  /* 0x000000ffffb57224 */ /* 0x000fe200078e0ab4 */
[----:B------:R-:W-:Y:S01]  /*98b0*/  IABS R180, R167 ;  /* 0x000000a700b47213 */ /* 0x000fe20000000000 */
[----:B------:R-:W-:Y:S01]  /*98c0*/  @!P1 IMAD.IADD R164, R164, 0x1, -R3 ;  /* 0x00000001a4a49824 */ /* 0x000fe200078e0a03 */
[C---:B------:R-:W-:Y:S01]  /*98d0*/  ISETP.GT.U32.AND P1, PT, R3.reuse, R174, PT ;  /* 0x000000ae0300720c */ /* 0x040fe20003f24070 */
[C---:B------:R-:W-:Y:S02]  /*98e0*/  IMAD R181, R3.reuse, R181, R175 ;  /* 0x000000b503b57224 */ /* 0x040fe400078e02af */
[----:B------:R-:W-:Y:S02]  /*98f0*/  @!P2 IMAD.IADD R236, R236, 0x1, -R3 ;  /* 0x00000001ececa824 */ /* 0x000fe400078e0a03 */
[----:B------:R-:W-:Y:S01]  /*9900*/  IMAD.MOV.U32 R175, RZ, RZ, R180 ;  /* 0x000000ffffaf7224 */ /* 0x000fe200078e00b4 */
[----:B------:R-:W-:Y:S01]  /*9910*/  ISETP.GT.U32.AND P2, PT, R3, R181, PT ;  /* 0x000000b50300720c */ /* 0x000fe20003f44070 */
[----:B------:R-:W-:Y:S01]  /*9920*/  IMAD.HI.U32 R182, R5, R176, RZ ;  /* 0x000000b005b67227 */ /* 0x000fe200078e00ff */
[----:B------:R-:W-:-:S03]  /*9930*/  IABS R180, R171 ;  /* 0x000000ab00b47213 */ /* 0x000fc60000000000 */
[----:B------:R-:W-:Y:S01]  /*9940*/  @!P4 IMAD.IADD R168, R168, 0x1, -R3 ;  /* 0x00000001a8a8c824 */ /* 0x000fe200078e0a03 */
[----:B------:R-:W-:Y:S01]  /*9950*/  ISETP.GT.U32.AND P4, PT, R3, R236, PT ;  /* 0x000000ec0300720c */ /* 0x000fe20003f84070 */
[----:B------:R-:W-:Y:S02]  /*9960*/  @!P3 IMAD.MOV R164, RZ, RZ, -R164 ;  /* 0x000000ffffa4b224 */ /* 0x000fe400078e0aa4 */
[----:B------:R-:W-:Y:S01]  /*9970*/  IMAD.HI.U32 R186, R5, R175, RZ ;  /* 0x000000af05ba7227 */ /* 0x000fe200078e00ff */
[----:B------:R-:W-:-:S03]  /*9980*/  ISETP.GT.U32.AND P3, PT, R3, R168, PT ;  /* 0x000000a80300720c */ /* 0x000fc60003f64070 */
[----:B------:R-:W-:Y:S02]  /*9990*/  IMAD.MOV R182, RZ, RZ, -R182 ;  /* 0x000000ffffb67224 */ /* 0x000fe400078e0ab6 */
[--C-:B------:R-:W-:Y:S02]  /*99a0*/  @!P1 IMAD.IADD R174, R174, 0x1, -R3.reuse ;  /* 0x00000001aeae9824 */ /* 0x100fe400078e0a03 */
[----:B------:R-:W-:Y:S02]  /*99b0*/  IMAD.MOV R186, RZ, RZ, -R186 ;  /* 0x000000ffffba7224 */ /* 0x000fe400078e0aba */
[C---:B------:R-:W-:Y:S01]  /*99c0*/  IMAD R176, R3.reuse, R182, R176 ;  /* 0x000000b603b07224 */ /* 0x040fe200078e02b0 */
[----:B------:R-:W-:Y:S01]  /*99d0*/  ISETP.GT.U32.AND P1, PT, R3, R174, PT ;  /* 0x000000ae0300720c */ /* 0x000fe20003f24070 */
[----:B------:R-:W-:Y:S01]  /*99e0*/  @!P2 IMAD.IADD R181, R181, 0x1, -R3 ;  /* 0x00000001b5b5a824 */ /* 0x000fe200078e0a03 */
[----:B------:R-:W-:Y:S01]  /*99f0*/  IABS R182, R172 ;  /* 0x000000ac00b67213 */ /* 0x000fe20000000000 */
[----:B------:R-:W-:-:S02]  /*9a00*/  IMAD R175, R3, R186, R175 ;  /* 0x000000ba03af7224 */ /* 0x000fc400078e02af */
[----:B------:R-:W-:Y:S01]  /*9a10*/  @!P4 IMAD.IADD R236, R236, 0x1, -R3 ;  /* 0x00000001ececc824 */ /* 0x000fe200078e0a03 */
[----:B------:R-:W-:Y:S01]  /*9a20*/  ISETP.GT.U32.AND P2, PT, R3, R181, PT ;  /* 0x000000b50300720c */ /* 0x000fe20003f44070 */
[----:B------:R-:W-:Y:S01]  /*9a30*/  IMAD.HI.U32 R186, R5, R180, RZ ;  /* 0x000000b405ba7227 */ /* 0x000fe200078e00ff */
[----:B------:R-:W-:-:S03]  /*9a40*/  ISETP.GT.U32.AND P4, PT, R3, R176, PT ;  /* 0x000000b00300720c */ /* 0x000fc60003f84070 */
[--C-:B------:R-:W-:Y:S01]  /*9a50*/  @!P3 IMAD.IADD R168, R168, 0x1, -R3.reuse ;  /* 0x00000001a8a8b824 */ /* 0x100fe200078e0a03 */
[----:B------:R-:W-:Y:S01]  /*9a60*/  ISETP.GT.U32.AND P3, PT, R3, R175, PT ;  /* 0x000000af0300720c */ /* 0x000fe20003f64070 */
[----:B------:R-:W-:Y:S02]  /*9a70*/  IMAD.MOV R186, RZ, RZ, -R186 ;  /* 0x000000ffffba7224 */ /* 0x000fe400078e0aba */
[----:B------:R-:W-:Y:S01]  /*9a80*/  @!P1 IMAD.IADD R174, R174, 0x1, -R3 ;  /* 0x00000001aeae9824 */ /* 0x000fe200078e0a03 */
[----:B------:R-:W-:Y:S01]  /*9a90*/  ISETP.GE.AND P1, PT, R165, RZ, PT ;  /* 0x000000ffa500720c */ /* 0x000fe20003f26270 */
[----:B------:R-:W-:Y:S01]  /*9aa0*/  IMAD R180, R3, R186, R180 ;  /* 0x000000ba03b47224 */ /* 0x000fe200078e02b4 */
[----:B------:R-:W-:Y:S01]  /*9ab0*/  IABS R186, R170 ;  /* 0x000000aa00ba7213 */ /* 0x000fe20000000000 */
[----:B------:R-:W-:-:S04]  /*9ac0*/  IMAD.HI.U32 R165, R5, R182, RZ ;  /* 0x000000b605a57227 */ /* 0x000fc800078e00ff */
[--C-:B------:R-:W-:Y:S01]  /*9ad0*/  @!P2 IMAD.IADD R181, R181, 0x1, -R3.reuse ;  /* 0x00000001b5b5a824 */ /* 0x100fe200078e0a03 */
[----:B------:R-:W-:Y:S01]  /*9ae0*/  ISETP.GT.U32.AND P2, PT, R3, R180, PT ;  /* 0x000000b40300720c */ /* 0x000fe20003f44070 */
[----:B------:R-:W-:Y:S01]  /*9af0*/  @!P4 IMAD.IADD R176, R176, 0x1, -R3 ;  /* 0x00000001b0b0c824 */ /* 0x000fe200078e0a03 */
[----:B------:R-:W-:Y:S01]  /*9b00*/  ISETP.GE.AND P4, PT, R166, RZ, PT ;  /* 0x000000ffa600720c */ /* 0x000fe20003f86270 */
[----:B------:R-:W-:Y:S02]  /*9b10*/  IMAD.MOV R165, RZ, RZ, -R165 ;  /* 0x000000ffffa57224 */ /* 0x000fe400078e0aa5 */
[----:B------:R-:W-:Y:S01]  /*9b20*/  @!P3 IMAD.IADD R175, R175, 0x1, -R3 ;  /* 0x00000001afafb824 */ /* 0x000fe200078e0a03 */
[----:B------:R-:W-:Y:S01]  /*9b30*/  ISETP.GE.AND P3, PT, R167, RZ, PT ;  /* 0x000000ffa700720c */ /* 0x000fe20003f66270 */
[----:B------:R-:W-:Y:S02]  /*9b40*/  IMAD.MOV.U32 R166, RZ, RZ, R168 ;  /* 0x000000ffffa67224 */ /* 0x000fe400078e00a8 */
[----:B------:R-:W-:-:S02]  /*9b50*/  IMAD R182, R3, R165, R182 ;  /* 0x000000a503b67224 */ /* 0x000fc400078e02b6 */
[----:B------:R-:W-:Y:S01]  /*9b60*/  @!P0 IMAD.MOV R166, RZ, RZ, -R166 ;  /* 0x000000ffffa68224 */ /* 0x000fe200078e0aa6 */
[----:B------:R-:W-:Y:S01]  /*9b70*/  ISETP.GT.U32.AND P0, PT, R3, R175, PT ;  /* 0x000000af0300720c */ /* 0x000fe20003f04070 */
[----:B------:R-:W-:Y:S02]  /*9b80*/  IMAD.MOV.U32 R168, RZ, RZ, R181 ;  /* 0x000000ffffa87224 */ /* 0x000fe400078e00b5 */
[----:B------:R-:W-:-:S04]  /*9b90*/  IMAD.HI.U32 R239, R5, R235, RZ ;  /* 0x000000eb05ef7227 */ /* 0x000fc800078e00ff */
[----:B------:R-:W-:Y:S01]  /*9ba0*/  @!P1 IMAD.MOV R168, RZ, RZ, -R168 ;  /* 0x000000ffffa89224 */ /* 0x000fe200078e0aa8 */
[----:B------:R-:W-:Y:S01]  /*9bb0*/  ISETP.GT.U32.AND P1, PT, R3, R182, PT ;  /* 0x000000b60300720c */ /* 0x000fe20003f24070 */
[----:B------:R-:W-:Y:S02]  /*9bc0*/  IMAD.MOV.U32 R165, RZ, RZ, R236 ;  /* 0x000000ffffa57224 */ /* 0x000fe400078e00ec */
[----:B------:R-:W-:-:S04]  /*9bd0*/  IMAD.HI.U32 R236, R5, R186, RZ ;  /* 0x000000ba05ec7227 */ /* 0x000fc800078e00ff */
[----:B------:R-:W-:Y:S02]  /*9be0*/  IMAD.MOV R239, RZ, RZ, -R239 ;  /* 0x000000ffffef7224 */ /* 0x000fe400078e0aef */
[----:B------:R-:W-:Y:S01]  /*9bf0*/  @!P2 IMAD.IADD R180, R180, 0x1, -R3 ;  /* 0x00000001b4b4a824 */ /* 0x000fe200078e0a03 */
[C---:B------:R-:W-:Y:S01]  /*9c00*/  ISETP.GT.U32.AND P2, PT, R3.reuse, R176, PT ;  /* 0x000000b00300720c */ /* 0x040fe20003f44070 */
[----:B------:R-:W-:Y:S02]  /*9c10*/  IMAD.MOV R236, RZ, RZ, -R236 ;  /* 0x000000ffffec7224 */ /* 0x000fe400078e0aec */
[C---:B------:R-:W-:Y:S02]  /*9c20*/  IMAD R181, R3.reuse, R239, R235 ;  /* 0x000000ef03b57224 */ /* 0x040fe400078e02eb */
[----:B------:R-:W-:Y:S01]  /*9c30*/  @!P6 IMAD.MOV R165, RZ, RZ, -R165 ;  /* 0x000000ffffa5e224 */ /* 0x000fe200078e0aa5 */
[----:B------:R-:W-:Y:S01]  /*9c40*/  ISETP.GT.U32.AND P6, PT, R3, R180, PT ;  /* 0x000000b40300720c */ /* 0x000fe20003fc4070 */
[----:B------:R-:W-:-:S02]  /*9c50*/  IMAD.MOV.U32 R167, RZ, RZ, R174 ;  /* 0x000000ffffa77224 */ /* 0x000fc400078e00ae */
[----:B------:R-:W-:Y:S01]  /*9c60*/  IMAD R174, R3, R236, R186 ;  /* 0x000000ec03ae7224 */ /* 0x000fe200078e02ba */
[----:B------:R-:W-:Y:S01]  /*9c70*/  IABS R186, R178 ;  /* 0x000000b200ba7213 */ /* 0x000fe20000000000 */
[--C-:B------:R-:W-:Y:S01]  /*9c80*/  @!P0 IMAD.IADD R175, R175, 0x1, -R3.reuse ;  /* 0x00000001afaf8824 */ /* 0x100fe200078e0a03 */
[C---:B------:R-:W-:Y:S01]  /*9c90*/  ISETP.GT.U32.AND P0, PT, R3.reuse, R181, PT ;  /* 0x000000b50300720c */ /* 0x040fe20003f04070 */
[--C-:B------:R-:W-:Y:S01]  /*9ca0*/  @!P1 IMAD.IADD R182, R182, 0x1, -R3.reuse ;  /* 0x00000001b6b69824 */ /* 0x100fe200078e0a03 */
[----:B------:R-:W-:Y:S01]  /*9cb0*/  ISETP.GT.U32.AND P1, PT, R3, R174, PT ;  /* 0x000000ae0300720c */ /* 0x000fe20003f24070 */
[----:B------:R-:W-:Y:S01]  /*9cc0*/  @!P2 IMAD.IADD R176, R176, 0x1, -R3 ;  /* 0x00000001b0b0a824 */ /* 0x000fe200078e0a03 */
[----:B------:R-:W-:Y:S01]  /*9cd0*/  ISETP.GE.AND P2, PT, R172, RZ, PT ;  /* 0x000000ffac00720c */ /* 0x000fe20003f46270 */
[----:B------:R-:W-:Y:S01]  /*9ce0*/  @!P5 IMAD.MOV R167, RZ, RZ, -R167 ;  /* 0x000000ffffa7d224 */ /* 0x000fe200078e0aa7 */
[----:B------:R-:W-:Y:S01]  /*9cf0*/  ISETP.GE.AND P5, PT, R171, RZ, PT ;  /* 0x000000ffab00720c */ /* 0x000fe20003fa6270 */
[----:B------:R-:W-:Y:S01]  /*9d00*/  @!P6 IMAD.IADD R180, R180, 0x1, -R3 ;  /* 0x00000001b4b4e824 */ /* 0x000fe200078e0a03 */
[----:B------:R-:W-:Y:S01]  /*9d10*/  ISETP.GE.AND P6, PT, R169, RZ, PT ;  /* 0x000000ffa900720c */ /* 0x000fe20003fc6270 */
[----:B------:R-:W-:Y:S01]  /*9d20*/  IMAD.MOV.U32 R169, RZ, RZ, R176 ;  /* 0x000000ffffa97224 */ /* 0x000fe200078e00b0 */
[----:B------:R-:W-:Y:S01]  /*9d30*/  IABS R172, R177 ;  /* 0x000000b100ac7213 */ /* 0x000fe20000000000 */
[----:B------:R-:W-:Y:S01]  /*9d40*/  IMAD.HI.U32 R241, R5, R240, RZ ;  /* 0x000000f005f17227 */ /* 0x000fe200078e00ff */
[----:B------:R-:W-:-:S02]  /*9d50*/  IABS R171, R173 ;  /* 0x000000ad00ab7213 */ /* 0x000fc40000000000 */
[----:B------:R-:W-:Y:S01]  /*9d60*/  IABS R236, R238 ;  /* 0x000000ee00ec7213 */ /* 0x000fe20000000000 */
[----:B------:R-:W-:Y:S01]  /*9d70*/  @!P0 IMAD.IADD R181, R181, 0x1, -R3 ;  /* 0x00000001b5b58824 */ /* 0x000fe200078e0a03 */
[----:B------:R-:W-:Y:S01]  /*9d80*/  ISETP.GE.AND P0, PT, R170, RZ, PT ;  /* 0x000000ffaa00720c */ /* 0x000fe20003f06270 */
[----:B------:R-:W-:Y:S01]  /*9d90*/  @!P4 IMAD.MOV R169, RZ, RZ, -R169 ;  /* 0x000000ffffa9c224 */ /* 0x000fe200078e0aa9 */
[C---:B------:R-:W-:Y:S01]  /*9da0*/  ISETP.GT.U32.AND P4, PT, R3.reuse, R182, PT ;  /* 0x000000b60300720c */ /* 0x040fe20003f84070 */
[----:B------:R-:W-:Y:S01]  /*9db0*/  @!P1 IMAD.IADD R174, R174, 0x1, -R3 ;  /* 0x00000001aeae9824 */ /* 0x000fe200078e0a03 */
[----:B------:R-:W-:Y:S01]  /*9dc0*/  ISETP.GT.U32.AND P1, PT, R3, R181, PT ;  /* 0x000000b50300720c */ /* 0x000fe20003f24070 */
[----:B------:R-:W-:-:S04]  /*9dd0*/  IMAD.HI.U32 R176, R5, R172, RZ ;  /* 0x000000ac05b07227 */ /* 0x000fc800078e00ff */
[----:B------:R-:W-:-:S04]  /*9de0*/  IMAD.HI.U32 R235, R5, R171, RZ ;  /* 0x000000ab05eb7227 */ /* 0x000fc800078e00ff */
[----:B------:R-:W-:Y:S02]  /*9df0*/  IMAD.MOV R176, RZ, RZ, -R176 ;  /* 0x000000ffffb07224 */ /* 0x000fe400078e0ab0 */
[----:B------:R-:W-:Y:S02]  /*9e00*/  IMAD.MOV R235, RZ, RZ, -R235 ;  /* 0x000000ffffeb7224 */ /* 0x000fe400078e0aeb */
[----:B------:R-:W-:Y:S02]  /*9e10*/  IMAD.MOV.U32 R170, RZ, RZ, R175 ;  /* 0x000000ffffaa7224 */ /* 0x000fe400078e00af */
[C---:B------:R-:W-:Y:S02]  /*9e20*/  IMAD R175, R3.reuse, R176, R172 ;  /* 0x000000b003af7224 */ /* 0x040fe400078e02ac */
[----:B------:R-:W-:Y:S02]  /*9e30*/  IMAD R176, R3, R235, R171 ;  /* 0x000000eb03b07224 */ /* 0x000fe400078e02ab */
[----:B------:R-:W-:-:S04]  /*9e40*/  IMAD.HI.U32 R172, R5, R186, RZ ;  /* 0x000000ba05ac7227 */ /* 0x000fc800078e00ff */
[--C-:B------:R-:W-:Y:S01]  /*9e50*/  @!P4 IMAD.IADD R182, R182, 0x1, -R3.reuse ;  /* 0x00000001b6b6c824 */ /* 0x100fe200078e0a03 */
[----:B------:R-:W-:Y:S01]  /*9e60*/  ISETP.GT.U32.AND P4, PT, R3, R175, PT ;  /* 0x000000af0300720c */ /* 0x000fe20003f84070 */
[----:B------:R-:W-:Y:S01]  /*9e70*/  @!P1 IMAD.IADD R181, R181, 0x1, -R3 ;  /* 0x00000001b5b59824 */ /* 0x000fe200078e0a03 */
[C---:B------:R-:W-:Y:S01]  /*9e80*/  ISETP.GT.U32.AND P1, PT, R3.reuse, R176, PT ;  /* 0x000000b00300720c */ /* 0x040fe20003f24070 */
[----:B------:R-:W-:Y:S02]  /*9e90*/  IMAD.MOV.U32 R171, RZ, RZ, R180 ;  /* 0x000000ffffab7224 */ /* 0x000fe400078e00b4 */
[----:B------:R-:W-:Y:S02]  /*9ea0*/  IMAD.MOV R180, RZ, RZ, -R172 ;  /* 0x000000ffffb47224 */ /* 0x000fe400078e0aac */
[----:B------:R-:W-:Y:S01]  /*9eb0*/  IMAD.MOV.U32 R172, RZ, RZ, R182 ;  /* 0x000000ffffac7224 */ /* 0x000fe200078e00b6 */
[----:B------:R-:W-:Y:S01]  /*9ec0*/  IABS R182, R185 ;  /* 0x000000b900b67213 */ /* 0x000fe20000000000 */
        /* <DEDUP_REMOVED lines=10> */
[----:B------:R-:W-:-:S02]  /*9f70*/  @!P1 IMAD.IADD R176, R176, 0x1, -R3 ;  /* 0x00000001b0b09824 */ /* 0x000fc400078e0a03 */
[----:B------:R-:W-:Y:S01]  /*9f80*/  @!P6 IMAD.MOV R173, RZ, RZ, -R173 ;  /* 0x000000ffffade224 */ /* 0x000fe200078e0aad */
[----:B------:R-:W-:Y:S01]  /*9f90*/  ISETP.GE.AND P6, PT, R178, RZ, PT ;  /* 0x000000ffb200720c */ /* 0x000fe20003fc6270 */
[----:B------:R-:W-:Y:S01]  /*9fa0*/  IMAD.MOV.U32 R178, RZ, RZ, R180 ;  /* 0x000000ffffb27224 */ /* 0x000fe200078e00b4 */
[----:B------:R-:W-:Y:S01]  /*9fb0*/  ISETP.GT.U32.AND P1, PT, R3, R176, PT ;  /* 0x000000b00300720c */ /* 0x000fe20003f24070 */
[--C-:B------:R-:W-:Y:S01]  /*9fc0*/  @!P4 IMAD.IADD R175, R175, 0x1, -R3.reuse ;  /* 0x00000001afafc824 */ /* 0x100fe200078e0a03 */
[----:B------:R-:W-:Y:S01]  /*9fd0*/  IABS R180, R218 ;  /* 0x000000da00b47213 */ /* 0x000fe20000000000 */
[----:B------:R-:W-:Y:S01]  /*9fe0*/  @!P3 IMAD.IADD R174, R174, 0x1, -R3 ;  /* 0x00000001aeaeb824 */ /* 0x000fe200078e0a03 */
[----:B------:R-:W-:Y:S01]  /*9ff0*/  ISETP.GT.U32.AND P3, PT, R3, R177, PT ;  /* 0x000000b10300720c */ /* 0x000fe20003f64070 */
[----:B------:R-:W-:Y:S01]  /*a000*/  IMAD.HI.U32 R235, R5, R178, RZ ;  /* 0x000000b205eb7227 */ /* 0x000fe200078e00ff */
[----:B------:R-:W-:-:S03]  /*a010*/  ISETP.GT.U32.AND P4, PT, R3, R175, PT ;  /* 0x000000af0300720c */ /* 0x000fc60003f84070 */
[----:B------:R-:W-:Y:S02]  /*a020*/  IMAD.MOV R235, RZ, RZ, -R235 ;  /* 0x000000ffffeb7224 */ /* 0x000fe400078e0aeb */
[----:B------:R-:W-:-:S04]  /*a030*/  IMAD.HI.U32 R186, R5, R182, RZ ;  /* 0x000000b605ba7227 */ /* 0x000fc800078e00ff */
[----:B------:R-:W-:Y:S02]  /*a040*/  IMAD R178, R3, R235, R178 ;  /* 0x000000eb03b27224 */ /* 0x000fe400078e02b2 */
[--C-:B------:R-:W-:Y:S02]  /*a050*/  @!P1 IMAD.IADD R176, R176, 0x1, -R3.reuse ;  /* 0x00000001b0b09824 */ /* 0x100fe400078e0a03 */
[----:B------:R-:W-:Y:S01]  /*a060*/  @!P3 IMAD.IADD R177, R177, 0x1, -R3 ;  /* 0x00000001b1b1b824 */ /* 0x000fe200078e0a03 */
[----:B------:R-:W-:Y:S01]  /*a070*/  ISETP.GT.U32.AND P1, PT, R3, R178, PT ;  /* 0x000000b20300720c */ /* 0x000fe20003f24070 */
[----:B------:R-:W-:-:S03]  /*a080*/  IMAD.HI.U32 R235, R5, R180, RZ ;  /* 0x000000b405eb7227 */ /* 0x000fc600078e00ff */
[----:B------:R-:W-:Y:S01]  /*a090*/  ISETP.GT.U32.AND P3, PT, R3, R177, PT ;  /* 0x000000b10300720c */ /* 0x000fe20003f64070 */
[----:B------:R-:W-:Y:S01]  /*a0a0*/  @!P4 IMAD.IADD R175, R175, 0x1, -R3 ;  /* 0x00000001afafc824 */ /* 0x000fe200078e0a03 */
[----:B------:R-:W-:Y:S01]  /*a0b0*/  ISETP.GE.AND P4, PT, R179, RZ, PT ;  /* 0x000000ffb300720c */ /* 0x000fe20003f86270 */
[----:B------:R-:W-:Y:S02]  /*a0c0*/  IMAD.MOV R179, RZ, RZ, -R186 ;  /* 0x000000ffffb37224 */ /* 0x000fe400078e0aba */
[----:B------:R-:W-:Y:S02]  /*a0d0*/  IMAD.MOV R235, RZ, RZ, -R235 ;  /* 0x000000ffffeb7224 */ /* 0x000fe400078e0aeb */
[----:B------:R-:W-:-:S04]  /*a0e0*/  IMAD.HI.U32 R186, R5, R181, RZ ;  /* 0x000000b505ba7227 */ /* 0x000fc800078e00ff */
[C---:B------:R-:W-:Y:S01]  /*a0f0*/  IMAD R179, R3.reuse, R179, R182 ;  /* 0x000000b303b37224 */ /* 0x040fe200078e02b6 */
[----:B------:R-:W-:Y:S01]  /*a100*/  IABS R182, R237 ;  /* 0x000000ed00b67213 */ /* 0x000fe20000000000 */
[C---:B------:R-:W-:Y:S01]  /*a110*/  IMAD R180, R3.reuse, R235, R180 ;  /* 0x000000eb03b47224 */ /* 0x040fe200078e02b4 */
[----:B------:R-:W-:Y:S01]  /*a120*/  IABS R235, R183 ;  /* 0x000000b700eb7213 */ /* 0x000fe20000000000 */
[----:B------:R-:W-:Y:S02]  /*a130*/  IMAD.MOV R186, RZ, RZ, -R186 ;  /* 0x000000ffffba7224 */ /* 0x000fe400078e0aba */
[----:B------:R-:W-:Y:S01]  /*a140*/  @!P1 IMAD.IADD R178, R178, 0x1, -R3 ;  /* 0x00000001b2b29824 */ /* 0x000fe200078e0a03 */
[C---:B------:R-:W-:Y:S01]  /*a150*/  ISETP.GT.U32.AND P1, PT, R3.reuse, R180, PT ;  /* 0x000000b40300720c */ /* 0x040fe20003f24070 */
[----:B------:R-:W-:Y:S02]  /*a160*/  IMAD R181, R3, R186, R181 ;  /* 0x000000ba03b57224 */ /* 0x000fe400078e02b5 */
[----:B------:R-:W-:-:S04]  /*a170*/  IMAD.HI.U32 R186, R5, R182, RZ ;  /* 0x000000b605ba7227 */ /* 0x000fc800078e00ff */
[--C-:B------:R-:W-:Y:S01]  /*a180*/  @!P3 IMAD.IADD R177, R177, 0x1, -R3.reuse ;  /* 0x00000001b1b1b824 */ /* 0x100fe200078e0a03 */
[C---:B------:R-:W-:Y:S01]  /*a190*/  ISETP.GT.U32.AND P3, PT, R3.reuse, R179, PT ;  /* 0x000000b30300720c */ /* 0x040fe20003f64070 */
[----:B------:R-:W-:Y:S02]  /*a1a0*/  IMAD.MOV R186, RZ, RZ, -R186 ;  /* 0x000000ffffba7224 */ /* 0x000fe400078e0aba */
[----:B------:R-:W-:Y:S01]  /*a1b0*/  @!P0 IMAD.MOV R174, RZ, RZ, -R174 ;  /* 0x000000ffffae8224 */ /* 0x000fe200078e0aae */
[C---:B------:R-:W-:Y:S01]  /*a1c0*/  ISETP.GT.U32.AND P0, PT, R3.reuse, R178, PT ;  /* 0x000000b20300720c */ /* 0x040fe20003f04070 */
[----:B------:R-:W-:Y:S01]  /*a1d0*/  IMAD R182, R3, R186, R182 ;  /* 0x000000ba03b67224 */ /* 0x000fe200078e02b6 */
[----:B------:R-:W-:Y:S01]  /*a1e0*/  IABS R186, R232 ;  /* 0x000000e800ba7213 */ /* 0x000fe20000000000 */
[----:B------:R-:W-:Y:S02]  /*a1f0*/  @!P1 IMAD.IADD R180, R180, 0x1, -R3 ;  /* 0x00000001b4b49824 */ /* 0x000fe400078e0a03 */
[----:B------:R-:W-:Y:S01]  /*a200*/  IMAD.HI.U32 R243, R5, R236, RZ ;  /* 0x000000ec05f37227 */ /* 0x000fe200078e00ff */
[----:B------:R-:W-:-:S03]  /*a210*/  ISETP.GT.U32.AND P1, PT, R3, R182, PT ;  /* 0x000000b60300720c */ /* 0x000fc60003f24070 */
[----:B------:R-:W-:Y:S01]  /*a220*/  @!P3 IMAD.IADD R179, R179, 0x1, -R3 ;  /* 0x00000001b3b3b824 */ /* 0x000fe200078e0a03 */
[----:B------:R-:W-:Y:S01]  /*a230*/  ISETP.GT.U32.AND P3, PT, R3, R181, PT ;  /* 0x000000b50300720c */ /* 0x000fe20003f64070 */
[----:B------:R-:W-:-:S04]  /*a240*/  IMAD.HI.U32 R242, R5, R235, RZ ;  /* 0x000000eb05f27227 */ /* 0x000fc800078e00ff */
[----:B------:R-:W-:Y:S02]  /*a250*/  IMAD.MOV R243, RZ, RZ, -R243 ;  /* 0x000000fffff37224 */ /* 0x000fe400078e0af3 */
[----:B------:R-:W-:Y:S01]  /*a260*/  @!P2 IMAD.MOV R176, RZ, RZ, -R176 ;  /* 0x000000ffffb0a224 */ /* 0x000fe200078e0ab0 */
[C---:B------:R-:W-:Y:S01]  /*a270*/  ISETP.GT.U32.AND P2, PT, R3.reuse, R180, PT ;  /* 0x000000b40300720c */ /* 0x040fe20003f44070 */
[--C-:B------:R-:W-:Y:S01]  /*a280*/  @!P1 IMAD.IADD R182, R182, 0x1, -R3.reuse ;  /* 0x00000001b6b69824 */ /* 0x100fe200078e0a03 */
[----:B------:R-:W-:Y:S01]  /*a290*/  ISETP.GT.U32.AND P1, PT, R3, R179, PT ;  /* 0x000000b30300720c */ /* 0x000fe20003f24070 */
[----:B------:R-:W-:Y:S02]  /*a2a0*/  IMAD.MOV R242, RZ, RZ, -R242 ;  /* 0x000000fffff27224 */ /* 0x000fe400078e0af2 */
[----:B------:R-:W-:Y:S01]  /*a2b0*/  @!P3 IMAD.IADD R181, R181, 0x1, -R3 ;  /* 0x00000001b5b5b824 */ /* 0x000fe200078e0a03 */
[----:B------:R-:W-:Y:S01]  /*a2c0*/  ISETP.GE.AND P3, PT, R185, RZ, PT ;  /* 0x000000ffb900720c */ /* 0x000fe20003f66270 */
[C---:B------:R-:W-:Y:S01]  /*a2d0*/  IMAD R236, R3.reuse, R243, R236 ;  /* 0x000000f303ec7224 */ /* 0x040fe200078e02ec */
[----:B---3--:R-:W-:Y:S01]  /*a2e0*/  IABS R243, R20 ;  /* 0x0000001400f37213 */ /* 0x008fe20000000000 */
[----:B------:R-:W-:Y:S01]  /*a2f0*/  @!P6 IMAD.MOV R177, RZ, RZ, -R177 ;  /* 0x000000ffffb1e224 */ /* 0x000fe200078e0ab1 */
[----:B------:R-:W-:Y:S01]  /*a300*/  ISETP.GT.U32.AND P6, PT, R3, R182, PT ;  /* 0x000000b60300720c */ /* 0x000fe20003fc4070 */
[----:B------:R-:W-:-:S04]  /*a310*/  IMAD.HI.U32 R239, R5, R186, RZ ;  /* 0x000000ba05ef7227 */ /* 0x000fc800078e00ff */
[----:B------:R-:W-:Y:S02]  /*a320*/  IMAD.MOV R241, RZ, RZ, -R241 ;  /* 0x000000fffff17224 */ /* 0x000fe400078e0af1 */
[C---:B------:R-:W-:Y:S02]  /*a330*/  IMAD R235, R3.reuse, R242, R235 ;  /* 0x000000f203eb7224 */ /* 0x040fe400078e02eb */
[----:B------:R-:W-:Y:S01]  /*a340*/  @!P5 IMAD.MOV R175, RZ, RZ, -R175 ;  /* 0x000000ffffafd224 */ /* 0x000fe200078e0aaf */
[C---:B------:R-:W-:Y:S01]  /*a350*/  ISETP.GT.U32.AND P5, PT, R3.reuse, R181, PT ;  /* 0x000000b50300720c */ /* 0x040fe20003fa4070 */
[----:B------:R-:W-:Y:S01]  /*a360*/  @!P0 IMAD.IADD R178, R178, 0x1, -R3 ;  /* 0x00000001b2b28824 */ /* 0x000fe200078e0a03 */
[C---:B------:R-:W-:Y:S01]  /*a370*/  ISETP.GT.U32.AND P0, PT, R3.reuse, R236, PT ;  /* 0x000000ec0300720c */ /* 0x040fe20003f04070 */
[----:B------:R-:W-:Y:S02]  /*a380*/  IMAD.MOV R239, RZ, RZ, -R239 ;  /* 0x000000ffffef7224 */ /* 0x000fe400078e0aef */
[----:B------:R-:W-:Y:S01]  /*a390*/  IMAD R185, R3, R241, R240 ;  /* 0x000000f103b97224 */ /* 0x000fe200078e02f0 */
[----:B------:R-:W-:Y:S01]  /*a3a0*/  IABS R240, R233 ;  /* 0x000000e900f07213 */ /* 0x000fe20000000000 */
[--C-:B------:R-:W-:Y:S01]  /*a3b0*/  @!P1 IMAD.IADD R179, R179, 0x1, -R3.reuse ;  /* 0x00000001b3b39824 */ /* 0x100fe200078e0a03 */
[C---:B------:R-:W-:Y:S01]  /*a3c0*/  ISETP.GT.U32.AND P1, PT, R3.reuse, R235, PT ;  /* 0x000000eb0300720c */ /* 0x040fe20003f24070 */
[C---:B------:R-:W-:Y:S01]  /*a3d0*/  IMAD R186, R3.reuse, R239, R186 ;  /* 0x000000ef03ba7224 */ /* 0x040fe200078e02ba */
[----:B------:R-:W-:Y:S01]  /*a3e0*/  IABS R239, R234 ;  /* 0x000000ea00ef7213 */ /* 0x000fe20000000000 */
[--C-:B------:R-:W-:Y:S01]  /*a3f0*/  @!P2 IMAD.IADD R180, R180, 0x1, -R3.reuse ;  /* 0x00000001b4b4a824 */ /* 0x100fe200078e0a03 */
[C---:B------:R-:W-:Y:S01]  /*a400*/  ISETP.GT.U32.AND P2, PT, R3.reuse, R185, PT ;  /* 0x000000b90300720c */ /* 0x040fe20003f44070 */
[--C-:B------:R-:W-:Y:S01]  /*a410*/  @!P6 IMAD.IADD R182, R182, 0x1, -R3.reuse ;  /* 0x00000001b6b6e824 */ /* 0x100fe200078e0a03 */
[----:B------:R-:W-:Y:S01]  /*a420*/  ISETP.GT.U32.AND P6, PT, R3, R186, PT ;  /* 0x000000ba0300720c */ /* 0x000fe20003fc4070 */
[--C-:B------:R-:W-:Y:S01]  /*a430*/  @!P5 IMAD.IADD R181, R181, 0x1, -R3.reuse ;  /* 0x00000001b5b5d824 */ /* 0x100fe200078e0a03 */
[----:B------:R-:W-:Y:S01]  /*a440*/  ISETP.GE.AND P5, PT, R218, RZ, PT ;  /* 0x000000ffda00720c */ /* 0x000fe20003fa6270 */
[----:B------:R-:W-:Y:S01]  /*a450*/  @!P0 IMAD.IADD R236, R236, 0x1, -R3 ;  /* 0x00000001ecec8824 */ /* 0x000fe200078e0a03 */
[----:B------:R-:W-:Y:S01]  /*a460*/  ISETP.GE.AND P0, PT, R231, RZ, PT ;  /* 0x000000ffe700720c */ /* 0x000fe20003f06270 */
[----:B------:R-:W-:-:S02]  /*a470*/  @!P4 IMAD.MOV R178, RZ, RZ, -R178 ;  /* 0x000000ffffb2c224 */ /* 0x000fc400078e0ab2 */
[----:B------:R-:W-:Y:S01]  /*a480*/  @!P1 IMAD.IADD R235, R235, 0x1, -R3 ;  /* 0x00000001ebeb9824 */ /* 0x000fe200078e0a03 */
[----:B------:R-:W-:Y:S01]  /*a490*/  ISETP.GE.AND P1, PT, R237, RZ, PT ;  /* 0x000000ffed00720c */ /* 0x000fe20003f26270 */
[----:B------:R-:W-:Y:S01]  /*a4a0*/  IMAD.HI.U32 R241, R5, R240, RZ ;  /* 0x000000f005f17227 */ /* 0x000fe200078e00ff */
[----:B------:R-:W-:Y:S02]  /*a4b0*/  ISETP.GT.U32.AND P4, PT, R3, R236, PT ;  /* 0x000000ec0300720c */ /* 0x000fe40003f84070 */
[----:B------:R-:W-:Y:S01]  /*a4c0*/  IABS R237, R187 ;  /* 0x000000bb00ed7213 */ /* 0x000fe20000000000 */
[----:B------:R-:W-:-:S04]  /*a4d0*/  IMAD.HI.U32 R218, R5, R239, RZ ;  /* 0x000000ef05da7227 */ /* 0x000fc800078e00ff */
[----:B------:R-:W-:Y:S01]  /*a4e0*/  @!P2 IMAD.IADD R185, R185, 0x1, -R3 ;  /* 0x00000001b9b9a824 */ /* 0x000fe200078e0a03 */
[----:B------:R-:W-:Y:S01]  /*a4f0*/  ISETP.GE.AND P2, PT, R238, RZ, PT ;  /* 0x000000ffee00720c */ /* 0x000fe20003f46270 */
[----:B------:R-:W-:Y:S01]  /*a500*/  IMAD.MOV R241, RZ, RZ, -R241 ;  /* 0x000000fffff17224 */ /* 0x000fe200078e0af1 */
[----:B------:R-:W-:Y:S01]  /*a510*/  IABS R238, R196 ;  /* 0x000000c400ee7213 */ /* 0x000fe20000000000 */
[----:B------:R-:W-:Y:S01]  /*a520*/  @!P3 IMAD.MOV R179, RZ, RZ, -R179 ;  /* 0x000000ffffb3b224 */ /* 0x000fe200078e0ab3 */
[C---:B------:R-:W-:Y:S01]  /*a530*/  ISETP.GT.U32.AND P3, PT, R3.reuse, R235, PT ;  /* 0x000000eb0300720c */ /* 0x040fe20003f64070 */
[----:B------:R-:W-:Y:S02]  /*a540*/  IMAD.MOV R218, RZ, RZ, -R218 ;  /* 0x000000ffffda7224 */ /* 0x000fe400078e0ada */
[----:B------:R-:W-:Y:S01]  /*a550*/  @!P6 IMAD.IADD R186, R186, 0x1, -R3 ;  /* 0x00000001babae824 */ /* 0x000fe200078e0a03 */
[C---:B------:R-:W-:Y:S01]  /*a560*/  ISETP.GT.U32.AND P6, PT, R3.reuse, R185, PT ;  /* 0x000000b90300720c */ /* 0x040fe20003fc4070 */
[C---:B------:R-:W-:Y:S01]  /*a570*/  IMAD R231, R3.reuse, R241, R240 ;  /* 0x000000f103e77224 */ /* 0x040fe200078e02f0 */
[----:B------:R-:W-:Y:S01]  /*a580*/  IABS R241, R212 ;  /* 0x000000d400f17213 */ /* 0x000fe20000000000 */
[C---:B------:R-:W-:Y:S01]  /*a590*/  IMAD R218, R3.reuse, R218, R239 ;  /* 0x000000da03da7224 */ /* 0x040fe200078e02ef */
[----:B------:R-:W-:Y:S01]  /*a5a0*/  IABS R240, R213 ;  /* 0x000000d500f07213 */ /* 0x000fe20000000000 */
[----:B------:R-:W-:Y:S01]  /*a5b0*/  @!P5 IMAD.MOV R180, RZ, RZ, -R180 ;  /* 0x000000ffffb4d224 */ /* 0x000fe200078e0ab4 */
[C---:B------:R-:W-:Y:S01]  /*a5c0*/  ISETP.GT.U32.AND P5, PT, R3.reuse, R186, PT ;  /* 0x000000ba0300720c */ /* 0x040fe20003fa4070 */
[----:B------:R-:W-:Y:S01]  /*a5d0*/  @!P0 IMAD.MOV R181, RZ, RZ, -R181 ;  /* 0x000000ffffb58224 */ /* 0x000fe200078e0ab5 */
[----:B------:R-:W-:Y:S01]  /*a5e0*/  ISETP.GT.U32.AND P0, PT, R3, R231, PT ;  /* 0x000000e70300720c */ /* 0x000fe20003f04070 */
[----:B------:R-:W-:Y:S01]  /*a5f0*/  @!P1 IMAD.MOV R182, RZ, RZ, -R182 ;  /* 0x000000ffffb69224 */ /* 0x000fe200078e0ab6 */
[----:B------:R-:W-:Y:S01]  /*a600*/  ISETP.GE.AND P1, PT, R183, RZ, PT ;  /* 0x000000ffb700720c */ /* 0x000fe20003f26270 */
[----:B------:R-:W-:Y:S01]  /*a610*/  @!P4 IMAD.IADD R236, R236, 0x1, -R3 ;  /* 0x00000001ececc824 */ /* 0x000fe200078e0a03 */
[----:B------:R-:W-:Y:S01]  /*a620*/  ISETP.GT.U32.AND P4, PT, R3, R218, PT ;  /* 0x000000da0300720c */ /* 0x000fe20003f84070 */
[----:B------:R-:W-:-:S04]  /*a630*/  IMAD.HI.U32 R183, R5, R237, RZ ;  /* 0x000000ed05b77227 */ /* 0x000fc800078e00ff */
[----:B------:R-:W-:Y:S01]  /*a640*/  @!P3 IMAD.IADD R235, R235, 0x1, -R3 ;  /* 0x00000001ebebb824 */ /* 0x000fe200078e0a03 */
[----:B------:R-:W-:Y:S01]  /*a650*/  ISETP.GE.AND P3, PT, R184, RZ, PT ;  /* 0x000000ffb800720c */ /* 0x000fe20003f66270 */
[----:B------:R-:W-:Y:S01]  /*a660*/  IMAD.MOV R183, RZ, RZ, -R183 ;  /* 0x000000ffffb77224 */ /* 0x000fe200078e0ab7 */
[----:B------:R-:W-:Y:S01]  /*a670*/  IABS R184, R190 ;  /* 0x000000be00b87213 */ /* 0x000fe20000000000 */
[--C-:B------:R-:W-:Y:S01]  /*a680*/  @!P6 IMAD.IADD R185, R185, 0x1, -R3.reuse ;  /* 0x00000001b9b9e824 */ /* 0x100fe200078e0a03 */
[----:B------:R-:W-:Y:S01]  /*a690*/  ISETP.GE.AND P6, PT, R232, RZ, PT ;  /* 0x000000ffe800720c */ /* 0x000fe20003fc6270 */
[----:B------:R-:W-:Y:S01]  /*a6a0*/  @!P5 IMAD.IADD R186, R186, 0x1, -R3 ;  /* 0x00000001babad824 */ /* 0x000fe200078e0a03 */
[----:B------:R-:W-:Y:S01]  /*a6b0*/  ISETP.GE.AND P5, PT, R233, RZ, PT ;  /* 0x000000ffe900720c */ /* 0x000fe20003fa6270 */
[----:B------:R-:W-:Y:S01]  /*a6c0*/  IMAD R232, R3, R183, R237 ;  /* 0x000000b703e87224 */ /* 0x000fe200078e02ed */
[----:B------:R-:W-:Y:S01]  /*a6d0*/  IABS R237, R188 ;  /* 0x000000bc00ed7213 */ /* 0x000fe20000000000 */
[----:B------:R-:W-:-:S02]  /*a6e0*/  IMAD.MOV.U32 R233, RZ, RZ, R184 ;  /* 0x000000ffffe97224 */ /* 0x000fc400078e00b8 */
[--C-:B------:R-:W-:Y:S01]  /*a6f0*/  @!P0 IMAD.IADD R231, R231, 0x1, -R3.reuse ;  /* 0x00000001e7e78824 */ /* 0x100fe200078e0a03 */
[----:B------:R-:W-:Y:S01]  /*a700*/  ISETP.GE.AND P0, PT, R234, RZ, PT ;  /* 0x000000ffea00720c */ /* 0x000fe20003f06270 */
[----:B------:R-:W-:Y:S01]  /*a710*/  IMAD.MOV.U32 R183, RZ, RZ, R236 ;  /* 0x000000ffffb77224 */ /* 0x000fe200078e00ec */
[----:B------:R-:W-:Y:S01]  /*a720*/  IABS R236, R195 ;  /* 0x000000c300ec7213 */ /* 0x000fe20000000000 */
[----:B------:R-:W-:Y:S01]  /*a730*/  @!P4 IMAD.IADD R218, R218, 0x1, -R3 ;  /* 0x00000001dadac824 */ /* 0x000fe200078e0a03 */
[----:B------:R-:W-:Y:S01]  /*a740*/  ISETP.GT.U32.AND P4, PT, R3, R232, PT ;  /* 0x000000e80300720c */ /* 0x000fe20003f84070 */
[----:B------:R-:W-:-:S04]  /*a750*/  IMAD.HI.U32 R234, R5, R233, RZ ;  /* 0x000000e905ea7227 */ /* 0x000fc800078e00ff */
[----:B------:R-:W-:Y:S01]  /*a760*/  IMAD.MOV.U32 R184, RZ, RZ, R235 ;  /* 0x000000ffffb87224 */ /* 0x000fe200078e00eb */
[----:B------:R-:W-:Y:S01]  /*a770*/  IABS R235, R189 ;  /* 0x000000bd00eb7213 */ /* 0x000fe20000000000 */
[----:B------:R-:W-:Y:S01]  /*a780*/  @!P2 IMAD.MOV R183, RZ, RZ, -R183 ;  /* 0x000000ffffb7a224 */ /* 0x000fe200078e0ab7 */
[C---:B------:R-:W-:Y:S01]  /*a790*/  ISETP.GT.U32.AND P2, PT, R3.reuse, R231, PT ;  /* 0x000000e70300720c */ /* 0x040fe20003f44070 */
[----:B------:R-:W-:Y:S02]  /*a7a0*/  IMAD.MOV R234, RZ, RZ, -R234 ;  /* 0x000000ffffea7224 */ /* 0x000fe400078e0aea */
[----:B------:R-:W-:Y:S01]  /*a7b0*/  @!P1 IMAD.MOV R184, RZ, RZ, -R184 ;  /* 0x000000ffffb89224 */ /* 0x000fe200078e0ab8 */
[C---:B------:R-:W-:Y:S01]  /*a7c0*/  ISETP.GT.U32.AND P1, PT, R3.reuse, R218, PT ;  /* 0x000000da0300720c */ /* 0x040fe20003f24070 */
[----:B------:R-:W-:Y:S01]  /*a7d0*/  @!P6 IMAD.MOV R186, RZ, RZ, -R186 ;  /* 0x000000ffffbae224 */ /* 0x000fe200078e0aba */
[----:B------:R-:W-:Y:S01]  /*a7e0*/  ISETP.GE.AND P6, PT, R190, RZ, PT ;  /* 0x000000ffbe00720c */ /* 0x000fe20003fc6270 */
[----:B------:R-:W-:Y:S01]  /*a7f0*/  IMAD R190, R3, R234, R233 ;  /* 0x000000ea03be7224 */ /* 0x000fe200078e02e9 */
[----:B------:R-:W-:Y:S01]  /*a800*/  IABS R233, R191 ;  /* 0x000000bf00e97213 */ /* 0x000fe20000000000 */
[----:B------:R-:W-:-:S02]  /*a810*/  @!P4 IMAD.IADD R232, R232, 0x1, -R3 ;  /* 0x00000001e8e8c824 */ /* 0x000fc400078e0a03 */
[----:B------:R-:W-:Y:S01]  /*a820*/  @!P3 IMAD.MOV R185, RZ, RZ, -R185 ;  /* 0x000000ffffb9b224 */ /* 0x000fe200078e0ab9 */
[----:B------:R-:W-:Y:S01]  /*a830*/  ISETP.GT.U32.AND P4, PT, R3, R190, PT ;  /* 0x000000be0300720c */ /* 0x000fe20003f84070 */
[----:B------:R-:W-:Y:S01]  /*a840*/  @!P2 IMAD.IADD R231, R231, 0x1, -R3 ;  /* 0x00000001e7e7a824 */ /* 0x000fe200078e0a03 */
[----:B------:R-:W-:Y:S01]  /*a850*/  ISETP.GE.AND P3, PT, R187, RZ, PT ;  /* 0x000000ffbb00720c */ /* 0x000fe20003f66270 */
[----:B------:R-:W-:Y:S01]  /*a860*/  IMAD.HI.U32 R234, R5, R235, RZ ;  /* 0x000000eb05ea7227 */ /* 0x000fe200078e00ff */
[----:B------:R-:W-:-:S03]  /*a870*/  ISETP.GE.AND P2, PT, R195, RZ, PT ;  /* 0x000000ffc300720c */ /* 0x000fc60003f46270 */
[----:B------:R-:W-:Y:S01]  /*a880*/  @!P1 IMAD.IADD R218, R218, 0x1, -R3 ;  /* 0x00000001dada9824 */ /* 0x000fe200078e0a03 */
[----:B------:R-:W-:Y:S01]  /*a890*/  ISETP.GE.AND P1, PT, R188, RZ, PT ;  /* 0x000000ffbc00720c */ /* 0x000fe20003f26270 */
[----:B------:R-:W-:Y:S02]  /*a8a0*/  IMAD.MOV.U32 R187, RZ, RZ, R231 ;  /* 0x000000ffffbb7224 */ /* 0x000fe400078e00e7 */
[----:B------:R-:W-:Y:S01]  /*a8b0*/  IMAD.MOV.U32 R188, RZ, RZ, R218 ;  /* 0x000000ffffbc7224 */ /* 0x000fe200078e00da */
[----:B------:R-:W-:Y:S01]  /*a8c0*/  IABS R218, R193 ;  /* 0x000000c100da7213 */ /* 0x000fe20000000000 */
[----:B------:R-:W-:Y:S01]  /*a8d0*/  @!P5 IMAD.MOV R187, RZ, RZ, -R187 ;  /* 0x000000ffffbbd224 */ /* 0x000fe200078e0abb */
[----:B------:R-:W-:Y:S01]  /*a8e0*/  ISETP.GT.U32.AND P5, PT, R3, R232, PT ;  /* 0x000000e80300720c */ /* 0x000fe20003fa4070 */
[----:B------:R-:W-:-:S04]  /*a8f0*/  IMAD.HI.U32 R195, R5, R236, RZ ;  /* 0x000000ec05c37227 */ /* 0x000fc800078e00ff */
[----:B------:R-:W-:Y:S02]  /*a900*/  @!P4 IMAD.IADD R190, R190, 0x1, -R3 ;  /* 0x00000001bebec824 */ /* 0x000fe400078e0a03 */
[----:B------:R-:W-:Y:S01]  /*a910*/  @!P0 IMAD.MOV R188, RZ, RZ, -R188 ;  /* 0x000000ffffbc8224 */ /* 0x000fe200078e0abc */
[----:B------:R-:W-:Y:S01]  /*a920*/  ISETP.GE.AND P0, PT, R189, RZ, PT ;  /* 0x000000ffbd00720c */ /* 0x000fe20003f06270 */
[----:B------:R-:W-:Y:S01]  /*a930*/  IMAD.MOV R195, RZ, RZ, -R195 ;  /* 0x000000ffffc37224 */ /* 0x000fe200078e0ac3 */
[----:B------:R-:W-:Y:S01]  /*a940*/  ISETP.GT.U32.AND P4, PT, R3, R190, PT ;  /* 0x000000be0300720c */ /* 0x000fe20003f84070 */
[----:B------:R-:W-:-:S04]  /*a950*/  IMAD.HI.U32 R189, R5, R237, RZ ;  /* 0x000000ed05bd7227 */ /* 0x000fc800078e00ff */
[C---:B------:R-:W-:Y:S01]  /*a960*/  IMAD R236, R3.reuse, R195, R236 ;  /* 0x000000c303ec7224 */ /* 0x040fe200078e02ec */
[----:B------:R-:W-:Y:S01]  /*a970*/  IABS R195, R192 ;  /* 0x000000c000c37213 */ /* 0x000fe20000000000 */
[----:B------:R-:W-:Y:S02]  /*a980*/  IMAD.MOV R189, RZ, RZ, -R189 ;  /* 0x000000ffffbd7224 */ /* 0x000fe400078e0abd */
[----:B------:R-:W-:Y:S01]  /*a990*/  @!P5 IMAD.IADD R232, R232, 0x1, -R3 ;  /* 0x00000001e8e8d824 */ /* 0x000fe200078e0a03 */
[C---:B------:R-:W-:Y:S01]  /*a9a0*/  ISETP.GT.U32.AND P5, PT, R3.reuse, R236, PT ;  /* 0x000000ec0300720c */ /* 0x040fe20003fa4070 */
[----:B------:R-:W-:Y:S02]  /*a9b0*/  IMAD R237, R3, R189, R237 ;  /* 0x000000bd03ed7224 */ /* 0x000fe400078e02ed */
[----:B------:R-:W-:Y:S02]  /*a9c0*/  IMAD.MOV R234, RZ, RZ, -R234 ;  /* 0x000000ffffea7224 */ /* 0x000fe400078e0aea */
[----:B------:R-:W-:-:S04]  /*a9d0*/  IMAD.HI.U32 R189, R5, R195, RZ ;  /* 0x000000c305bd7227 */ /* 0x000fc800078e00ff */
[----:B------:R-:W-:-:S04]  /*a9e0*/  IMAD.HI.U32 R231, R5, R233, RZ ;  /* 0x000000e905e77227 */ /* 0x000fc800078e00ff */
[C---:B------:R-:W-:Y:S02]  /*a9f0*/  IMAD R235, R3.reuse, R234, R235 ;  /* 0x000000ea03eb7224 */ /* 0x040fe400078e02eb */
[----:B------:R-:W-:Y:S02]  /*aa00*/  IMAD.MOV R234, RZ, RZ, -R189 ;  /* 0x000000ffffea7224 */ /* 0x000fe400078e0abd */
[----:B------:R-:W-:Y:S02]  /*aa10*/  IMAD.MOV R231, RZ, RZ, -R231 ;  /* 0x000000ffffe77224 */ /* 0x000fe400078e0ae7 */
[----:B------:R-:W-:Y:S02]  /*aa20*/  IMAD.MOV.U32 R189, RZ, RZ, R232 ;  /* 0x000000ffffbd7224 */ /* 0x000fe400078e00e8 */
[----:B------:R-:W-:Y:S01]  /*aa30*/  @!P4 IMAD.IADD R190, R190, 0x1, -R3 ;  /* 0x00000001bebec824 */ /* 0x000fe200078e0a03 */
[C---:B------:R-:W-:Y:S01]  /*aa40*/  ISETP.GT.U32.AND P4, PT, R3.reuse, R237, PT ;  /* 0x000000ed0300720c */ /* 0x040fe20003f84070 */
[----:B------:R-:W-:-:S02]  /*aa50*/  IMAD R233, R3, R231, R233 ;  /* 0x000000e703e97224 */ /* 0x000fc400078e02e9 */
[----:B------:R-:W-:Y:S01]  /*aa60*/  @!P3 IMAD.MOV R189, RZ, RZ, -R189 ;  /* 0x000000ffffbdb224 */ /* 0x000fe200078e0abd */
[C---:B------:R-:W-:Y:S01]  /*aa70*/  ISETP.GT.U32.AND P3, PT, R3.reuse, R235, PT ;  /* 0x000000eb0300720c */ /* 0x040fe20003f64070 */
[----:B------:R-:W-:Y:S02]  /*aa80*/  @!P5 IMAD.IADD R236, R236, 0x1, -R3 ;  /* 0x00000001ececd824 */ /* 0x000fe400078e0a03 */
[----:B------:R-:W-:Y:S01]  /*aa90*/  @!P6 IMAD.MOV R190, RZ, RZ, -R190 ;  /* 0x000000ffffbee224 */ /* 0x000fe200078e0abe */
[C---:B------:R-:W-:Y:S01]  /*aaa0*/  ISETP.GT.U32.AND P6, PT, R3.reuse, R233, PT ;  /* 0x000000e90300720c */ /* 0x040fe20003fc4070 */
[C---:B------:R-:W-:Y:S01]  /*aab0*/  IMAD R195, R3.reuse, R234, R195 ;  /* 0x000000ea03c37224 */ /* 0x040fe200078e02c3 */
[----:B------:R-:W-:Y:S01]  /*aac0*/  ISETP.GT.U32.AND P5, PT, R3, R236, PT ;  /* 0x000000ec0300720c */ /* 0x000fe20003fa4070 */
[----:B------:R-:W-:Y:S01]  /*aad0*/  IMAD.HI.U32 R231, R5, R218, RZ ;  /* 0x000000da05e77227 */ /* 0x000fe200078e00ff */
[----:B------:R-:W-:-:S03]  /*aae0*/  IABS R234, R197 ;  /* 0x000000c500ea7213 */ /* 0x000fc60000000000 */
[--C-:B------:R-:W-:Y:S01]  /*aaf0*/  @!P4 IMAD.IADD R237, R237, 0x1, -R3.reuse ;  /* 0x00000001ededc824 */ /* 0x100fe200078e0a03 */
[----:B------:R-:W-:Y:S01]  /*ab00*/  ISETP.GT.U32.AND P4, PT, R3, R195, PT ;  /* 0x000000c30300720c */ /* 0x000fe20003f84070 */
[----:B------:R-:W-:Y:S02]  /*ab10*/  @!P3 IMAD.IADD R235, R235, 0x1, -R3 ;  /* 0x00000001ebebb824 */ /* 0x000fe400078e0a03 */
[----:B------:R-:W-:Y:S01]  /*ab20*/  IMAD.MOV R231, RZ, RZ, -R231 ;  /* 0x000000ffffe77224 */ /* 0x000fe200078e0ae7 */
[----:B------:R-:W-:Y:S01]  /*ab30*/  ISETP.GT.U32.AND P3, PT, R3, R237, PT ;  /* 0x000000ed0300720c */ /* 0x000fe20003f64070 */
[--C-:B------:R-:W-:Y:S01]  /*ab40*/  @!P6 IMAD.IADD R233, R233, 0x1, -R3.reuse ;  /* 0x00000001e9e9e824 */ /* 0x100fe200078e0a03 */
[----:B------:R-:W-:Y:S01]  /*ab50*/  ISETP.GT.U32.AND P6, PT, R3, R235, PT ;  /* 0x000000eb0300720c */ /* 0x000fe20003fc4070 */
[--C-:B------:R-:W-:Y:S01]  /*ab60*/  @!P5 IMAD.IADD R236, R236, 0x1, -R3.reuse ;  /* 0x00000001ececd824 */ /* 0x100fe200078e0a03 */
[----:B------:R-:W-:Y:S01]  /*ab70*/  ISETP.GE.AND P5, PT, R191, RZ, PT ;  /* 0x000000ffbf00720c */ /* 0x000fe20003fa6270 */
[----:B------:R-:W-:Y:S01]  /*ab80*/  IMAD R232, R3, R231, R218 ;  /* 0x000000e703e87224 */ /* 0x000fe200078e02da */
[----:B------:R-:W-:Y:S01]  /*ab90*/  IABS R231, R194 ;  /* 0x000000c200e77213 */ /* 0x000fe20000000000 */
[----:B------:R-:W-:Y:S01]  /*aba0*/  IMAD.MOV.U32 R191, RZ, RZ, R236 ;  /* 0x000000ffffbf7224 */ /* 0x000fe200078e00ec */
[----:B------:R-:W-:Y:S01]  /*abb0*/  IABS R218, R205 ;  /* 0x000000cd00da7213 */ /* 0x000fe20000000000 */
[----:B------:R-:W-:Y:S01]  /*abc0*/  @!P4 IMAD.IADD R195, R195, 0x1, -R3 ;  /* 0x00000001c3c3c824 */ /* 0x000fe200078e0a03 */
[----:B------:R-:W-:Y:S01]  /*abd0*/  ISETP.GT.U32.AND P4, PT, R3, R233, PT ;  /* 0x000000e90300720c */ /* 0x000fe20003f84070 */
[----:B------:R-:W-:-:S02]  /*abe0*/  @!P2 IMAD.MOV R191, RZ, RZ, -R191 ;  /* 0x000000ffffbfa224 */ /* 0x000fc400078e0abf */
[--C-:B------:R-:W-:Y:S01]  /*abf0*/  @!P3 IMAD.IADD R237, R237, 0x1, -R3.reuse ;  /* 0x00000001ededb824 */ /* 0x100fe200078e0a03 */
[----:B------:R-:W-:Y:S01]  /*ac00*/  ISETP.GT.U32.AND P3, PT, R3, R232, PT ;  /* 0x000000e80300720c */ /* 0x000fe20003f64070 */
[----:B------:R-:W-:Y:S01]  /*ac10*/  @!P6 IMAD.IADD R235, R235, 0x1, -R3 ;  /* 0x00000001ebebe824 */ /* 0x000fe200078e0a03 */
[----:B------:R-:W-:Y:S01]  /*ac20*/  ISETP.GT.U32.AND P2, PT, R3, R195, PT ;  /* 0x000000c30300720c */ /* 0x000fe20003f44070 */
[----:B------:R-:W-:Y:S01]  /*ac30*/  IMAD.MOV.U32 R236, RZ, RZ, R238 ;  /* 0x000000ffffec7224 */ /* 0x000fe200078e00ee */
[----:B------:R-:W-:Y:S01]  /*ac40*/  ISETP.GE.AND P6, PT, R192, RZ, PT ;  /* 0x000000ffc000720c */ /* 0x000fe20003fc6270 */
[----:B------:R-:W-:-:S04]  /*ac50*/  IMAD.HI.U32 R238, R5, R231, RZ ;  /* 0x000000e705ee7227 */ /* 0x000fc800078e00ff */
[----:B------:R-:W-:-:S04]  /*ac60*/  IMAD.HI.U32 R192, R5, R218, RZ ;  /* 0x000000da05c07227 */ /* 0x000fc800078e00ff */
[----:B------:R-:W-:Y:S02]  /*ac70*/  IMAD.MOV R238, RZ, RZ, -R238 ;  /* 0x000000ffffee7224 */ /* 0x000fe400078e0aee */
[----:B------:R-:W-:Y:S02]  /*ac80*/  IMAD.MOV R192, RZ, RZ, -R192 ;  /* 0x000000ffffc07224 */ /* 0x000fe400078e0ac0 */
[----:B------:R-:W-:Y:S02]  /*ac90*/  IMAD R231, R3, R238, R231 ;  /* 0x000000ee03e77224 */ /* 0x000fe400078e02e7 */
[----:B------:R-:W-:-:S04]  /*aca0*/  IMAD.HI.U32 R239, R5, R234, RZ ;  /* 0x000000ea05ef7227 */ /* 0x000fc800078e00ff */
[----:B------:R-:W-:Y:S02]  /*acb0*/  IMAD R218, R3, R192, R218 ;  /* 0x000000c003da7224 */ /* 0x000fe400078e02da */
[----:B------:R-:W-:Y:S01]  /*acc0*/  @!P3 IMAD.IADD R232, R232, 0x1, -R3 ;  /* 0x00000001e8e8b824 */ /* 0x000fe200078e0a03 */
[----:B------:R-:W-:Y:S01]  /*acd0*/  ISETP.GE.AND P3, PT, R194, RZ, PT ;  /* 0x000000ffc200720c */ /* 0x000fe20003f66270 */
[----:B------:R-:W-:Y:S01]  /*ace0*/  IMAD.MOV.U32 R192, RZ, RZ, R237 ;  /* 0x000000ffffc07224 */ /* 0x000fe200078e00ed */
[----:B------:R-:W-:Y:S01]  /*acf0*/  IABS R194, R198 ;  /* 0x000000c600c27213 */ /* 0x000fe20000000000 */
[--C-:B------:R-:W-:Y:S01]  /*ad00*/  @!P2 IMAD.IADD R195, R195, 0x1, -R3.reuse ;  /* 0x00000001c3c3a824 */ /* 0x100fe200078e0a03 */
[----:B------:R-:W-:Y:S01]  /*ad10*/  ISETP.GE.AND P2, PT, R193, RZ, PT ;  /* 0x000000ffc100720c */ /* 0x000fe20003f46270 */
[----:B------:R-:W-:Y:S01]  /*ad20*/  @!P4 IMAD.IADD R233, R233, 0x1, -R3 ;  /* 0x00000001e9e9c824 */ /* 0x000fe200078e0a03 */
[C---:B------:R-:W-:Y:S01]  /*ad30*/  ISETP.GT.U32.AND P4, PT, R3.reuse, R231, PT ;  /* 0x000000e70300720c */ /* 0x040fe20003f84070 */
[----:B------:R-:W-:Y:S01]  /*ad40*/  IMAD.MOV R193, RZ, RZ, -R239 ;  /* 0x000000ffffc17224 */ /* 0x000fe200078e0aef */
[----:B------:R-:W-:Y:S01]  /*ad50*/  IABS R237, R199 ;  /* 0x000000c700ed7213 */ /* 0x000fe20000000000 */
[----:B------:R-:W-:Y:S01]  /*ad60*/  @!P1 IMAD.MOV R192, RZ, RZ, -R192 ;  /* 0x000000ffffc09224 */ /* 0x000fe200078e0ac0 */
[----:B------:R-:W-:Y:S01]  /*ad70*/  ISETP.GT.U32.AND P1, PT, R3, R232, PT ;  /* 0x000000e80300720c */ /* 0x000fe20003f24070 */
[----:B------:R-:W-:Y:S01]  /*ad80*/  IMAD.HI.U32 R238, R5, R236, RZ ;  /* 0x000000ec05ee7227 */ /* 0x000fe200078e00ff */
[----:B------:R-:W-:-:S03]  /*ad90*/  IABS R239, R211 ;  /* 0x000000d300ef7213 */ /* 0x000fc60000000000 */
[C---:B------:R-:W-:Y:S02]  /*ada0*/  IMAD R234, R3.reuse, R193, R234 ;  /* 0x000000c103ea7224 */ /* 0x040fe400078e02ea */
[----:B------:R-:W-:Y:S02]  /*adb0*/  IMAD.MOV.U32 R193, RZ, RZ, R235 ;  /* 0x000000ffffc17224 */ /* 0x000fe400078e00eb */
[----:B------:R-:W-:Y:S02]  /*adc0*/  IMAD.MOV R238, RZ, RZ, -R238 ;  /* 0x000000ffffee7224 */ /* 0x000fe400078e0aee */
[----:B------:R-:W-:Y:S02]  /*add0*/  IMAD.MOV.U32 R235, RZ, RZ, R194 ;  /* 0x000000ffffeb7224 */ /* 0x000fe400078e00c2 */
[----:B------:R-:W-:Y:S02]  /*ade0*/  IMAD.MOV.U32 R194, RZ, RZ, R233 ;  /* 0x000000ffffc27224 */ /* 0x000fe400078e00e9 */
[----:B------:R-:W-:-:S02]  /*adf0*/  IMAD R236, R3, R238, R236 ;  /* 0x000000ee03ec7224 */ /* 0x000fc400078e02ec */
[----:B------:R-:W-:Y:S01]  /*ae00*/  @!P5 IMAD.MOV R194, RZ, RZ, -R194 ;  /* 0x000000ffffc2d224 */ /* 0x000fe200078e0ac2 */
[----:B------:R-:W-:Y:S01]  /*ae10*/  ISETP.GT.U32.AND P5, PT, R3, R234, PT ;  /* 0x000000ea0300720c */ /* 0x000fe20003fa4070 */
[--C-:B------:R-:W-:Y:S01]  /*ae20*/  @!P4 IMAD.IADD R231, R231, 0x1, -R3.reuse ;  /* 0x00000001e7e7c824 */ /* 0x100fe200078e0a03 */
[C---:B------:R-:W-:Y:S01]  /*ae30*/  ISETP.GT.U32.AND P4, PT, R3.reuse, R236, PT ;  /* 0x000000ec0300720c */ /* 0x040fe20003f84070 */
[----:B------:R-:W-:Y:S01]  /*ae40*/  @!P1 IMAD.IADD R232, R232, 0x1, -R3 ;  /* 0x00000001e8e89824 */ /* 0x000fe200078e0a03 */
[C---:B------:R-:W-:Y:S01]  /*ae50*/  ISETP.GT.U32.AND P1, PT, R3.reuse, R218, PT ;  /* 0x000000da0300720c */ /* 0x040fe20003f24070 */
[----:B------:R-:W-:Y:S01]  /*ae60*/  @!P0 IMAD.MOV R193, RZ, RZ, -R193 ;  /* 0x000000ffffc18224 */ /* 0x000fe200078e0ac1 */
[----:B------:R-:W-:Y:S01]  /*ae70*/  ISETP.GT.U32.AND P0, PT, R3, R231, PT ;  /* 0x000000e70300720c */ /* 0x000fe20003f04070 */
[----:B------:R-:W-:-:S04]  /*ae80*/  IMAD.HI.U32 R233, R5, R235, RZ ;  /* 0x000000eb05e97227 */ /* 0x000fc800078e00ff */
[----:B------:R-:W-:Y:S02]  /*ae90*/  IMAD.MOV R233, RZ, RZ, -R233 ;  /* 0x000000ffffe97224 */ /* 0x000fe400078e0ae9 */
[--C-:B------:R-:W-:Y:S02]  /*aea0*/  @!P5 IMAD.IADD R234, R234, 0x1, -R3.reuse ;  /* 0x00000001eaead824 */ /* 0x100fe400078e0a03 */
[--C-:B------:R-:W-:Y:S01]  /*aeb0*/  @!P4 IMAD.IADD R236, R236, 0x1, -R3.reuse ;  /* 0x00000001ececc824 */ /* 0x100fe200078e0a03 */
[----:B------:R-:W-:Y:S01]  /*aec0*/  ISETP.GE.AND P4, PT, R205, RZ, PT ;  /* 0x000000ffcd00720c */ /* 0x000fe20003f86270 */
[----:B------:R-:W-:Y:S01]  /*aed0*/  @!P1 IMAD.IADD R218, R218, 0x1, -R3 ;  /* 0x00000001dada9824 */ /* 0x000fe200078e0a03 */
[C---:B------:R-:W-:Y:S01]  /*aee0*/  ISETP.GT.U32.AND P1, PT, R3.reuse, R234, PT ;  /* 0x000000ea0300720c */ /* 0x040fe20003f24070 */
[----:B------:R-:W-:Y:S01]  /*aef0*/  @!P6 IMAD.MOV R195, RZ, RZ, -R195 ;  /* 0x000000ffffc3e224 */ /* 0x000fe200078e0ac3 */
[----:B------:R-:W-:Y:S01]  /*af00*/  ISETP.GE.AND P6, PT, R196, RZ, PT ;  /* 0x000000ffc400720c */ /* 0x000fe20003fc6270 */
[C---:B------:R-:W-:Y:S01]  /*af10*/  IMAD R205, R3.reuse, R233, R235 ;  /* 0x000000e903cd7224 */ /* 0x040fe200078e02eb */
[----:B------:R-:W-:Y:S01]  /*af20*/  ISETP.GT.U32.AND P5, PT, R3, R236, PT ;  /* 0x000000ec0300720c */ /* 0x000fe20003fa4070 */
[----:B------:R-:W-:Y:S01]  /*af30*/  IMAD.HI.U32 R235, R5, R237, RZ ;  /* 0x000000ed05eb7227 */ /* 0x000fe200078e00ff */
[----:B------:R-:W-:-:S03]  /*af40*/  IABS R233, R200 ;  /* 0x000000c800e97213 */ /* 0x000fc60000000000 */
[----:B------:R-:W-:Y:S01]  /*af50*/  IMAD.MOV.U32 R196, RZ, RZ, R232 ;  /* 0x000000ffffc47224 */ /* 0x000fe200078e00e8 */
[----:B------:R-:W-:Y:S01]  /*af60*/  IABS R232, R201 ;  /* 0x000000c900e87213 */ /* 0x000fe20000000000 */
[----:B------:R-:W-:Y:S01]  /*af70*/  @!P0 IMAD.IADD R231, R231, 0x1, -R3 ;  /* 0x00000001e7e78824 */ /* 0x000fe200078e0a03 */
[----:B------:R-:W-:Y:S01]  /*af80*/  ISETP.GE.AND P0, PT, R197, RZ, PT ;  /* 0x000000ffc500720c */ /* 0x000fe20003f06270 */
[----:B------:R-:W-:Y:S02]  /*af90*/  IMAD.MOV R235, RZ, RZ, -R235 ;  /* 0x000000ffffeb7224 */ /* 0x000fe400078e0aeb */
[----:B------:R-:W-:Y:S01]  /*afa0*/  @!P2 IMAD.MOV R196, RZ, RZ, -R196 ;  /* 0x000000ffffc4a224 */ /* 0x000fe200078e0ac4 */
[C---:B------:R-:W-:Y:S01]  /*afb0*/  ISETP.GT.U32.AND P2, PT, R3.reuse, R218, PT ;  /* 0x000000da0300720c */ /* 0x040fe20003f44070 */
[----:B------:R-:W-:Y:S02]  /*afc0*/  IMAD.MOV.U32 R197, RZ, RZ, R231 ;  /* 0x000000ffffc57224 */ /* 0x000fe400078e00e7 */
[----:B------:R-:W-:Y:S01]  /*afd0*/  IMAD R231, R3, R235, R237 ;  /* 0x000000eb03e77224 */ /* 0x000fe200078e02ed */
[----:B------:R-:W-:Y:S01]  /*afe0*/  IABS R235, R202 ;  /* 0x000000ca00eb7213 */ /* 0x000fe20000000000 */
[----:B------:R-:W-:-:S02]  /*aff0*/  @!P1 IMAD.IADD R234, R234, 0x1, -R3 ;  /* 0x00000001eaea9824 */ /* 0x000fc400078e0a03 */
[----:B------:R-:W-:Y:S01]  /*b000*/  @!P3 IMAD.MOV R197, RZ, RZ, -R197 ;  /* 0x000000ffffc5b224 */ /* 0x000fe200078e0ac5 */
[----:B------:R-:W-:Y:S01]  /*b010*/  ISETP.GT.U32.AND P1, PT, R3, R231, PT ;  /* 0x000000e70300720c */ /* 0x000fe20003f24070 */
[----:B------:R-:W-:Y:S01]  /*b020*/  IMAD.HI.U32 R237, R5, R233, RZ ;  /* 0x000000e905ed7227 */ /* 0x000fe200078e00ff */
[----:B------:R-:W-:-:S03]  /*b030*/  ISETP.GT.U32.AND P3, PT, R3, R205, PT ;  /* 0x000000cd0300720c */ /* 0x000fc60003f64070 */
[--C-:B------:R-:W-:Y:S01]  /*b040*/  @!P2 IMAD.IADD R218, R218, 0x1, -R3.reuse ;  /* 0x00000001dadaa824 */ /* 0x100fe200078e0a03 */
[----:B------:R-:W-:Y:S01]  /*b050*/  ISETP.GE.AND P2, PT, R199, RZ, PT ;  /* 0x000000ffc700720c */ /* 0x000fe20003f46270 */
[----:B------:R-:W-:Y:S01]  /*b060*/  @!P5 IMAD.IADD R236, R236, 0x1, -R3 ;  /* 0x00000001ececd824 */ /* 0x000fe200078e0a03 */
[----:B------:R-:W-:Y:S01]  /*b070*/  ISETP.GE.AND P5, PT, R198, RZ, PT ;  /* 0x000000ffc600720c */ /* 0x000fe20003fa6270 */
[----:B------:R-:W-:Y:S01]  /*b080*/  IMAD.MOV R199, RZ, RZ, -R237 ;  /* 0x000000ffffc77224 */ /* 0x000fe200078e0aed */
[----:B------:R-:W-:Y:S01]  /*b090*/  IABS R237, R217 ;  /* 0x000000d900ed7213 */ /* 0x000fe20000000000 */
[----:B------:R-:W-:-:S04]  /*b0a0*/  IMAD.HI.U32 R198, R5, R232, RZ ;  /* 0x000000e805c67227 */ /* 0x000fc800078e00ff */
[----:B------:R-:W-:Y:S02]  /*b0b0*/  IMAD R233, R3, R199, R233 ;  /* 0x000000c703e97224 */ /* 0x000fe400078e02e9 */
[----:B------:R-:W-:Y:S02]  /*b0c0*/  IMAD.MOV R198, RZ, RZ, -R198 ;  /* 0x000000ffffc67224 */ /* 0x000fe400078e0ac6 */
[--C-:B------:R-:W-:Y:S02]  /*b0d0*/  @!P1 IMAD.IADD R231, R231, 0x1, -R3.reuse ;  /* 0x00000001e7e79824 */ /* 0x100fe400078e0a03 */
[----:B------:R-:W-:Y:S01]  /*b0e0*/  IMAD.MOV.U32 R199, RZ, RZ, R234 ;  /* 0x000000ffffc77224 */ /* 0x000fe200078e00ea */
[----:B------:R-:W-:Y:S01]  /*b0f0*/  IABS R234, R203 ;  /* 0x000000cb00ea7213 */ /* 0x000fe20000000000 */
[----:B------:R-:W-:Y:S01]  /*b100*/  @!P3 IMAD.IADD R205, R205, 0x1, -R3 ;  /* 0x00000001cdcdb824 */ /* 0x000fe200078e0a03 */
[----:B------:R-:W-:Y:S01]  /*b110*/  ISETP.GE.AND P3, PT, R200, RZ, PT ;  /* 0x000000ffc800720c */ /* 0x000fe20003f66270 */
[----:B------:R-:W-:-:S02]  /*b120*/  IMAD R232, R3, R198, R232 ;  /* 0x000000c603e87224 */ /* 0x000fc400078e02e8 */
[----:B------:R-:W-:Y:S01]  /*b130*/  @!P0 IMAD.MOV R199, RZ, RZ, -R199 ;  /* 0x000000ffffc78224 */ /* 0x000fe200078e0ac7 */
[C---:B------:R-:W-:Y:S01]  /*b140*/  ISETP.GT.U32.AND P0, PT, R3.reuse, R231, PT ;  /* 0x000000e70300720c */ /* 0x040fe20003f04070 */
[----:B------:R-:W-:Y:S01]  /*b150*/  IMAD.MOV.U32 R198, RZ, RZ, R236 ;  /* 0x000000ffffc67224 */ /* 0x000fe200078e00ec */
[----:B------:R-:W-:Y:S01]  /*b160*/  ISETP.GT.U32.AND P1, PT, R3, R205, PT ;  /* 0x000000cd0300720c */ /* 0x000fe20003f24070 */
[----:B------:R-:W-:-:S04]  /*b170*/  IMAD.HI.U32 R236, R5, R235, RZ ;  /* 0x000000eb05ec7227 */ /* 0x000fc800078e00ff */
[----:B------:R-:W-:Y:S02]  /*b180*/  IMAD.MOV.U32 R200, RZ, RZ, R218 ;  /* 0x000000ffffc87224 */ /* 0x000fe400078e00da */
[----:B------:R-:W-:Y:S02]  /*b190*/  IMAD.MOV R236, RZ, RZ, -R236 ;  /* 0x000000ffffec7224 */ /* 0x000fe400078e0aec */
[----:B------:R-:W-:Y:S01]  /*b1a0*/  @!P4 IMAD.MOV R200, RZ, RZ, -R200 ;  /* 0x000000ffffc8c224 */ /* 0x000fe200078e0ac8 */
[C---:B------:R-:W-:Y:S01]  /*b1b0*/  ISETP.GT.U32.AND P4, PT, R3.reuse, R232, PT ;  /* 0x000000e80300720c */ /* 0x040fe20003f84070 */
        /* <DEDUP_REMOVED lines=8> */
[----:B------:R-:W-:-:S03]  /*b240*/  ISETP.GE.AND P1, PT, R201, RZ, PT ;  /* 0x000000ffc900720c */ /* 0x000fc60003f26270 */
[----:B------:R-:W-:Y:S02]  /*b250*/  IMAD.MOV.U32 R201, RZ, RZ, R205 ;  /* 0x000000ffffc97224 */ /* 0x000fe400078e00cd */
[--C-:B------:R-:W-:Y:S02]  /*b260*/  @!P4 IMAD.IADD R232, R232, 0x1, -R3.reuse ;  /* 0x00000001e8e8c824 */ /* 0x100fe400078e0a03 */
[----:B------:R-:W-:Y:S01]  /*b270*/  @!P6 IMAD.IADD R233, R233, 0x1, -R3 ;  /* 0x00000001e9e9e824 */ /* 0x000fe200078e0a03 */
[----:B------:R-:W-:Y:S01]  /*b280*/  ISETP.GE.AND P6, PT, R202, RZ, PT ;  /* 0x000000ffca00720c */ /* 0x000fe20003fc6270 */
[----:B------:R-:W-:Y:S01]  /*b290*/  @!P5 IMAD.MOV R201, RZ, RZ, -R201 ;  /* 0x000000ffffc9d224 */ /* 0x000fe200078e0ac9 */
[----:B------:R-:W-:Y:S01]  /*b2a0*/  IABS R202, R206 ;  /* 0x000000ce00ca7213 */ /* 0x000fe20000000000 */
[----:B------:R-:W-:Y:S01]  /*b2b0*/  IMAD.MOV R236, RZ, RZ, -R236 ;  /* 0x000000ffffec7224 */ /* 0x000fe200078e0aec */
[----:B------:R-:W-:Y:S01]  /*b2c0*/  ISETP.GT.U32.AND P5, PT, R3, R232, PT ;  /* 0x000000e80300720c */ /* 0x000fe20003fa4070 */
[----:B------:R-:W-:Y:S01]  /*b2d0*/  IMAD.HI.U32 R238, R5, R235, RZ ;  /* 0x000000eb05ee7227 */ /* 0x000fe200078e00ff */
[----:B------:R-:W-:-:S03]  /*b2e0*/  ISETP.GT.U32.AND P4, PT, R3, R233, PT ;  /* 0x000000e90300720c */ /* 0x000fc60003f84070 */
[----:B------:R-:W-:Y:S02]  /*b2f0*/  @!P0 IMAD.IADD R218, R218, 0x1, -R3 ;  /* 0x00000001dada8824 */ /* 0x000fe400078e0a03 */
[----:B------:R-:W-:Y:S02]  /*b300*/  IMAD.MOV.U32 R205, RZ, RZ, R202 ;  /* 0x000000ffffcd7224 */ /* 0x000fe400078e00ca */
[C---:B------:R-:W-:Y:S01]  /*b310*/  IMAD R234, R3.reuse, R236, R234 ;  /* 0x000000ec03ea7224 */ /* 0x040fe200078e02ea */
[C---:B------:R-:W-:Y:S01]  /*b320*/  ISETP.GT.U32.AND P0, PT, R3.reuse, R218, PT ;  /* 0x000000da0300720c */ /* 0x040fe20003f04070 */
[----:B------:R-:W-:Y:S02]  /*b330*/  IMAD.MOV R238, RZ, RZ, -R238 ;  /* 0x000000ffffee7224 */ /* 0x000fe400078e0aee */
[----:B------:R-:W-:Y:S02]  /*b340*/  IMAD.MOV.U32 R202, RZ, RZ, R231 ;  /* 0x000000ffffca7224 */ /* 0x000fe400078e00e7 */
[C---:B------:R-:W-:Y:S01]  /*b350*/  IMAD R235, R3.reuse, R238, R235 ;  /* 0x000000ee03eb7224 */ /* 0x040fe200078e02eb */
[----:B------:R-:W-:Y:S01]  /*b360*/  IABS R238, R225 ;  /* 0x000000e100ee7213 */ /* 0x000fe20000000000 */
[----:B------:R-:W-:Y:S01]  /*b370*/  @!P2 IMAD.MOV R202, RZ, RZ, -R202 ;  /* 0x000000ffffcaa224 */ /* 0x000fe200078e0aca */
[C---:B------:R-:W-:Y:S01]  /*b380*/  ISETP.GT.U32.AND P2, PT, R3.reuse, R234, PT ;  /* 0x000000ea0300720c */ /* 0x040fe20003f44070 */
[----:B------:R-:W-:Y:S01]  /*b390*/  @!P5 IMAD.IADD R232, R232, 0x1, -R3 ;  /* 0x00000001e8e8d824 */ /* 0x000fe200078e0a03 */
[----:B------:R-:W-:Y:S01]  /*b3a0*/  ISETP.GT.U32.AND P5, PT, R3, R235, PT ;  /* 0x000000eb0300720c */ /* 0x000fe20003fa4070 */
[----:B------:R-:W-:-:S04]  /*b3b0*/  IMAD.HI.U32 R236, R5, R205, RZ ;  /* 0x000000cd05ec7227 */ /* 0x000fc800078e00ff */
[----:B------:R-:W-:Y:S01]  /*b3c0*/  @!P4 IMAD.IADD R233, R233, 0x1, -R3 ;  /* 0x00000001e9e9c824 */ /* 0x000fe200078e0a03 */
[----:B------:R-:W-:Y:S01]  /*b3d0*/  ISETP.GE.AND P4, PT, R203, RZ, PT ;  /* 0x000000ffcb00720c */ /* 0x000fe20003f86270 */
[----:B------:R-:W-:Y:S02]  /*b3e0*/  IMAD.MOV R236, RZ, RZ, -R236 ;  /* 0x000000ffffec7224 */ /* 0x000fe400078e0aec */
[----:B------:R-:W-:-:S04]  /*b3f0*/  IMAD.HI.U32 R203, R5, R237, RZ ;  /* 0x000000ed05cb7227 */ /* 0x000fc800078e00ff */
[----:B------:R-:W-:Y:S01]  /*b400*/  @!P0 IMAD.IADD R218, R218, 0x1, -R3 ;  /* 0x00000001dada8824 */ /* 0x000fe200078e0a03 */
[----:B------:R-:W-:Y:S01]  /*b410*/  ISETP.GE.AND P0, PT, R204, RZ, PT ;  /* 0x000000ffcc00720c */ /* 0x000fe20003f06270 */
[C---:B------:R-:W-:Y:S01]  /*b420*/  IMAD R231, R3.reuse, R236, R205 ;  /* 0x000000ec03e77224 */ /* 0x040fe200078e02cd */
[----:B------:R-:W-:Y:S01]  /*b430*/  IABS R236, R207 ;  /* 0x000000cf00ec7213 */ /* 0x000fe20000000000 */
[----:B------:R-:W-:Y:S02]  /*b440*/  IMAD.MOV R204, RZ, RZ, -R203 ;  /* 0x000000ffffcc7224 */ /* 0x000fe400078e0acb */
[----:B------:R-:W-:Y:S01]  /*b450*/  @!P2 IMAD.IADD R234, R234, 0x1, -R3 ;  /* 0x00000001eaeaa824 */ /* 0x000fe200078e0a03 */
[C---:B------:R-:W-:Y:S01]  /*b460*/  ISETP.GT.U32.AND P2, PT, R3.reuse, R231, PT ;  /* 0x000000e70300720c */ /* 0x040fe20003f44070 */
[----:B------:R-:W-:Y:S02]  /*b470*/  IMAD.MOV.U32 R203, RZ, RZ, R233 ;  /* 0x000000ffffcb7224 */ /* 0x000fe400078e00e9 */
[----:B------:R-:W-:Y:S01]  /*b480*/  IMAD R233, R3, R204, R237 ;  /* 0x000000cc03e97224 */ /* 0x000fe200078e02ed */
[----:B------:R-:W-:Y:S01]  /*b490*/  IABS R237, R216 ;  /* 0x000000d800ed7213 */ /* 0x000fe20000000000 */
[----:B------:R-:W-:Y:S01]  /*b4a0*/  @!P5 IMAD.IADD R235, R235, 0x1, -R3 ;  /* 0x00000001ebebd824 */ /* 0x000fe200078e0a03 */
[----:B------:R-:W-:Y:S01]  /*b4b0*/  ISETP.GT.U32.AND P5, PT, R3, R234, PT ;  /* 0x000000ea0300720c */ /* 0x000fe20003fa4070 */
[----:B------:R-:W-:-:S02]  /*b4c0*/  IMAD.MOV.U32 R204, RZ, RZ, R232 ;  /* 0x000000ffffcc7224 */ /* 0x000fc400078e00e8 */
[----:B------:R-:W-:-:S04]  /*b4d0*/  IMAD.HI.U32 R205, R5, R236, RZ ;  /* 0x000000ec05cd7227 */ /* 0x000fc800078e00ff */
[----:B------:R-:W-:Y:S01]  /*b4e0*/  @!P1 IMAD.MOV R204, RZ, RZ, -R204 ;  /* 0x000000ffffcc9224 */ /* 0x000fe200078e0acc */
[C---:B------:R-:W-:Y:S01]  /*b4f0*/  ISETP.GT.U32.AND P1, PT, R3.reuse, R233, PT ;  /* 0x000000e90300720c */ /* 0x040fe20003f24070 */
[----:B------:R-:W-:Y:S02]  /*b500*/  IMAD.MOV R232, RZ, RZ, -R205 ;  /* 0x000000ffffe87224 */ /* 0x000fe400078e0acd */
[----:B------:R-:W-:Y:S02]  /*b510*/  IMAD.MOV.U32 R205, RZ, RZ, R218 ;  /* 0x000000ffffcd7224 */ /* 0x000fe400078e00da */
[----:B------:R-:W-:Y:S01]  /*b520*/  @!P3 IMAD.MOV R203, RZ, RZ, -R203 ;  /* 0x000000ffffcbb224 */ /* 0x000fe200078e0acb */
[C---:B------:R-:W-:Y:S01]  /*b530*/  ISETP.GT.U32.AND P3, PT, R3.reuse, R235, PT ;  /* 0x000000eb0300720c */ /* 0x040fe20003f64070 */
[----:B------:R-:W-:Y:S01]  /*b540*/  @!P6 IMAD.MOV R205, RZ, RZ, -R205 ;  /* 0x000000ffffcde224 */ /* 0x000fe200078e0acd */
[----:B------:R-:W-:Y:S01]  /*b550*/  ISETP.GE.AND P6, PT, R206, RZ, PT ;  /* 0x000000ffce00720c */ /* 0x000fe20003fc6270 */
[--C-:B------:R-:W-:Y:S01]  /*b560*/  @!P5 IMAD.IADD R234, R234, 0x1, -R3.reuse ;  /* 0x00000001eaead824 */ /* 0x100fe200078e0a03 */
[----:B------:R-:W-:Y:S01]  /*b570*/  IABS R206, R209 ;  /* 0x000000d100ce7213 */ /* 0x000fe20000000000 */
[----:B------:R-:W-:Y:S01]  /*b580*/  IMAD R218, R3, R232, R236 ;  /* 0x000000e803da7224 */ /* 0x000fe200078e02ec */
[----:B------:R-:W-:Y:S01]  /*b590*/  ISETP.GE.AND P5, PT, R217, RZ, PT ;  /* 0x000000ffd900720c */ /* 0x000fe20003fa6270 */
[----:B------:R-:W-:Y:S01]  /*b5a0*/  @!P1 IMAD.IADD R233, R233, 0x1, -R3 ;  /* 0x00000001e9e99824 */ /* 0x000fe200078e0a03 */
[----:B------:R-:W-:Y:S01]  /*b5b0*/  IABS R232, R208 ;  /* 0x000000d000e87213 */ /* 0x000fe20000000000 */
[----:B------:R-:W-:Y:S01]  /*b5c0*/  IMAD.MOV.U32 R217, RZ, RZ, R206 ;  /* 0x000000ffffd97224 */ /* 0x000fe200078e00ce */
[----:B------:R-:W-:Y:S01]  /*b5d0*/  ISETP.GE.AND P1, PT, R207, RZ, PT ;  /* 0x000000ffcf00720c */ /* 0x000fe20003f26270 */
[----:B------:R-:W-:-:S02]  /*b5e0*/  IMAD.MOV.U32 R206, RZ, RZ, R234 ;  /* 0x000000ffffce7224 */ /* 0x000fc400078e00ea */
[----:B------:R-:W-:Y:S01]  /*b5f0*/  @!P3 IMAD.IADD R235, R235, 0x1, -R3 ;  /* 0x00000001ebebb824 */ /* 0x000fe200078e0a03 */
[C---:B------:R-:W-:Y:S01]  /*b600*/  ISETP.GT.U32.AND P3, PT, R3.reuse, R218, PT ;  /* 0x000000da0300720c */ /* 0x040fe20003f64070 */
[----:B------:R-:W-:Y:S01]  /*b610*/  @!P4 IMAD.MOV R206, RZ, RZ, -R206 ;  /* 0x000000ffffcec224 */ /* 0x000fe200078e0ace */
[----:B------:R-:W-:Y:S01]  /*b620*/  ISETP.GT.U32.AND P4, PT, R3, R233, PT ;  /* 0x000000e90300720c */ /* 0x000fe20003f84070 */
[----:B------:R-:W-:-:S04]  /*b630*/  IMAD.HI.U32 R234, R5, R217, RZ ;  /* 0x000000d905ea7227 */ /* 0x000fc800078e00ff */
[----:B------:R-:W-:Y:S02]  /*b640*/  @!P2 IMAD.IADD R231, R231, 0x1, -R3 ;  /* 0x00000001e7e7a824 */ /* 0x000fe400078e0a03 */
[----:B------:R-:W-:Y:S02]  /*b650*/  IMAD.MOV R234, RZ, RZ, -R234 ;  /* 0x000000ffffea7224 */ /* 0x000fe400078e0aea */
[----:B------:R-:W-:Y:S01]  /*b660*/  IMAD.MOV.U32 R207, RZ, RZ, R235 ;  /* 0x000000ffffcf7224 */ /* 0x000fe200078e00eb */
[C---:B------:R-:W-:Y:S01]  /*b670*/  ISETP.GT.U32.AND P2, PT, R3.reuse, R231, PT ;  /* 0x000000e70300720c */ /* 0x040fe20003f44070 */
[----:B------:R-:W-:Y:S02]  /*b680*/  IMAD R217, R3, R234, R217 ;  /* 0x000000ea03d97224 */ /* 0x000fe400078e02d9 */
[--C-:B------:R-:W-:Y:S02]  /*b690*/  @!P3 IMAD.IADD R218, R218, 0x1, -R3.reuse ;  /* 0x00000001dadab824 */ /* 0x100fe400078e0a03 */
[----:B------:R-:W-:Y:S01]  /*b6a0*/  @!P4 IMAD.IADD R233, R233, 0x1, -R3 ;  /* 0x00000001e9e9c824 */ /* 0x000fe200078e0a03 */
[----:B------:R-:W-:Y:S01]  /*b6b0*/  ISETP.GT.U32.AND P4, PT, R3, R217, PT ;  /* 0x000000d90300720c */ /* 0x000fe20003f84070 */
[----:B------:R-:W-:Y:S01]  /*b6c0*/  IMAD.HI.U32 R234, R5, R232, RZ ;  /* 0x000000e805ea7227 */ /* 0x000fe200078e00ff */
[----:B------:R-:W-:-:S03]  /*b6d0*/  ISETP.GT.U32.AND P3, PT, R3, R218, PT ;  /* 0x000000da0300720c */ /* 0x000fc60003f64070 */
[----:B------:R-:W-:Y:S02]  /*b6e0*/  IMAD.MOV R234, RZ, RZ, -R234 ;  /* 0x000000ffffea7224 */ /* 0x000fe400078e0aea */
[----:B------:R-:W-:Y:S01]  /*b6f0*/  @!P2 IMAD.IADD R231, R231, 0x1, -R3 ;  /* 0x00000001e7e7a824 */ /* 0x000fe200078e0a03 */
[----:B------:R-:W-:Y:S01]  /*b700*/  ISETP.GE.AND P2, PT, R209, RZ, PT ;  /* 0x000000ffd100720c */ /* 0x000fe20003f46270 */
[----:B------:R-:W-:Y:S01]  /*b710*/  @!P0 IMAD.MOV R207, RZ, RZ, -R207 ;  /* 0x000000ffffcf8224 */ /* 0x000fe200078e0acf */
[----:B------:R-:W-:Y:S01]  /*b720*/  ISETP.GE.AND P0, PT, R208, RZ, PT ;  /* 0x000000ffd000720c */ /* 0x000fe20003f06270 */
[----:B------:R-:W-:Y:S01]  /*b730*/  IMAD.MOV.U32 R208, RZ, RZ, R231 ;  /* 0x000000ffffd07224 */ /* 0x000fe200078e00e7 */
[----:B------:R-:W-:Y:S01]  /*b740*/  IABS R231, R210 ;  /* 0x000000d200e77213 */ /* 0x000fe20000000000 */
[----:B------:R-:W-:Y:S02]  /*b750*/  IMAD R232, R3, R234, R232 ;  /* 0x000000ea03e87224 */ /* 0x000fe400078e02e8 */
[----:B------:R-:W-:-:S02]  /*b760*/  @!P4 IMAD.IADD R217, R217, 0x1, -R3 ;  /* 0x00000001d9d9c824 */ /* 0x000fc400078e0a03 */
[----:B------:R-:W-:Y:S01]  /*b770*/  @!P3 IMAD.IADD R218, R218, 0x1, -R3 ;  /* 0x00000001dadab824 */ /* 0x000fe200078e0a03 */
[C---:B------:R-:W-:Y:S01]  /*b780*/  ISETP.GT.U32.AND P3, PT, R3.reuse, R232, PT ;  /* 0x000000e80300720c */ /* 0x040fe20003f64070 */
[----:B------:R-:W-:Y:S01]  /*b790*/  IMAD.MOV.U32 R209, RZ, RZ, R233 ;  /* 0x000000ffffd17224 */ /* 0x000fe200078e00e9 */
[----:B------:R-:W-:Y:S01]  /*b7a0*/  ISETP.GT.U32.AND P4, PT, R3, R217, PT ;  /* 0x000000d90300720c */ /* 0x000fe20003f84070 */
[----:B------:R-:W-:-:S04]  /*b7b0*/  IMAD.HI.U32 R233, R5, R231, RZ ;  /* 0x000000e705e97227 */ /* 0x000fc800078e00ff */
[----:B------:R-:W-:Y:S02]  /*b7c0*/  IMAD.MOV R233, RZ, RZ, -R233 ;  /* 0x000000ffffe97224 */ /* 0x000fe400078e0ae9 */
[----:B------:R-:W-:Y:S01]  /*b7d0*/  @!P5 IMAD.MOV R209, RZ, RZ, -R209 ;  /* 0x000000ffffd1d224 */ /* 0x000fe200078e0ad1 */
[----:B------:R-:W-:Y:S01]  /*b7e0*/  ISETP.GE.AND P5, PT, R212, RZ, PT ;  /* 0x000000ffd400720c */ /* 0x000fe20003fa6270 */
[----:B------:R-:W-:Y:S01]  /*b7f0*/  IMAD R231, R3, R233, R231 ;  /* 0x000000e903e77224 */ /* 0x000fe200078e02e7 */
[----:B------:R-:W-:Y:S01]  /*b800*/  IABS R233, R214 ;  /* 0x000000d600e97213 */ /* 0x000fe20000000000 */
[--C-:B------:R-:W-:Y:S02]  /*b810*/  @!P3 IMAD.IADD R232, R232, 0x1, -R3.reuse ;  /* 0x00000001e8e8b824 */ /* 0x100fe400078e0a03 */
[----:B------:R-:W-:Y:S01]  /*b820*/  @!P4 IMAD.IADD R217, R217, 0x1, -R3 ;  /* 0x00000001d9d9c824 */ /* 0x000fe200078e0a03 */
[----:B------:R-:W-:Y:S01]  /*b830*/  ISETP.GT.U32.AND P4, PT, R3, R231, PT ;  /* 0x000000e70300720c */ /* 0x000fe20003f84070 */
[----:B------:R-:W-:Y:S01]  /*b840*/  IMAD.HI.U32 R212, R5, R241, RZ ;  /* 0x000000f105d47227 */ /* 0x000fe200078e00ff */
[----:B------:R-:W-:-:S03]  /*b850*/  ISETP.GT.U32.AND P3, PT, R3, R232, PT ;  /* 0x000000e80300720c */ /* 0x000fc60003f64070 */
[----:B------:R-:W-:Y:S01]  /*b860*/  @!P6 IMAD.MOV R208, RZ, RZ, -R208 ;  /* 0x000000ffffd0e224 */ /* 0x000fe200078e0ad0 */
[----:B------:R-:W-:Y:S01]  /*b870*/  ISETP.GE.AND P6, PT, R210, RZ, PT ;  /* 0x000000ffd200720c */ /* 0x000fe20003fc6270 */
[----:B------:R-:W-:Y:S02]  /*b880*/  IMAD.MOV R212, RZ, RZ, -R212 ;  /* 0x000000ffffd47224 */ /* 0x000fe400078e0ad4 */
[----:B------:R-:W-:Y:S01]  /*b890*/  IMAD.MOV.U32 R210, RZ, RZ, R218 ;  /* 0x000000ffffd27224 */ /* 0x000fe200078e00da */
[----:B------:R-:W-:Y:S01]  /*b8a0*/  IABS R218, R215 ;  /* 0x000000d700da7213 */ /* 0x000fe20000000000 */
[----:B------:R-:W-:Y:S02]  /*b8b0*/  IMAD R241, R3, R212, R241 ;  /* 0x000000d403f17224 */ /* 0x000fe400078e02f1 */
[----:B------:R-:W-:Y:S02]  /*b8c0*/  @!P4 IMAD.IADD R231, R231, 0x1, -R3 ;  /* 0x00000001e7e7c824 */ /* 0x000fe400078e0a03 */
[----:B------:R-:W-:Y:S01]  /*b8d0*/  @!P1 IMAD.MOV R210, RZ, RZ, -R210 ;  /* 0x000000ffffd29224 */ /* 0x000fe200078e0ad2 */
[----:B------:R-:W-:Y:S01]  /*b8e0*/  ISETP.GE.AND P1, PT, R211, RZ, PT ;  /* 0x000000ffd300720c */ /* 0x000fe20003f26270 */
[----:B------:R-:W-:Y:S01]  /*b8f0*/  IMAD.HI.U32 R211, R5, R239, RZ ;  /* 0x000000ef05d37227 */ /* 0x000fe200078e00ff */
[----:B------:R-:W-:-:S03]  /*b900*/  ISETP.GT.U32.AND P4, PT, R3, R231, PT ;  /* 0x000000e70300720c */ /* 0x000fc60003f84070 */
[----:B------:R-:W-:Y:S01]  /*b910*/  @!P3 IMAD.IADD R232, R232, 0x1, -R3 ;  /* 0x00000001e8e8b824 */ /* 0x000fe200078e0a03 */
[----:B------:R-:W-:Y:S01]  /*b920*/  ISETP.GT.U32.AND P3, PT, R3, R241, PT ;  /* 0x000000f10300720c */ /* 0x000fe20003f64070 */
[----:B------:R-:W-:Y:S02]  /*b930*/  IMAD.MOV R211, RZ, RZ, -R211 ;  /* 0x000000ffffd37224 */ /* 0x000fe400078e0ad3 */
[----:B------:R-:W-:-:S04]  /*b940*/  IMAD.HI.U32 R236, R5, R233, RZ ;  /* 0x000000e905ec7227 */ /* 0x000fc800078e00ff */
[C---:B------:R-:W-:Y:S02]  /*b950*/  IMAD R239, R3.reuse, R211, R239 ;  /* 0x000000d303ef7224 */ /* 0x040fe400078e02ef */
[----:B------:R-:W-:Y:S02]  /*b960*/  IMAD.MOV.U32 R211, RZ, RZ, R217 ;  /* 0x000000ffffd37224 */ /* 0x000fe400078e00d9 */
[----:B------:R-:W-:Y:S01]  /*b970*/  IMAD.MOV.U32 R212, RZ, RZ, R232 ;  /* 0x000000ffffd47224 */ /* 0x000fe200078e00e8 */
[----:B------:R-:W-:Y:S01]  /*b980*/  IABS R232, R223 ;  /* 0x000000df00e87213 */ /* 0x000fe20000000000 */
[----:B------:R-:W-:Y:S01]  /*b990*/  @!P2 IMAD.MOV R211, RZ, RZ, -R211 ;  /* 0x000000ffffd3a224 */ /* 0x000fe200078e0ad3 */
[----:B------:R-:W-:Y:S01]  /*b9a0*/  ISETP.GT.U32.AND P2, PT, R3, R239, PT ;  /* 0x000000ef0300720c */ /* 0x000fe20003f44070 */
[----:B------:R-:W-:Y:S02]  /*b9b0*/  IMAD.MOV R236, RZ, RZ, -R236 ;  /* 0x000000ffffec7224 */ /* 0x000fe400078e0aec */
[----:B------:R-:W-:-:S02]  /*b9c0*/  @!P3 IMAD.IADD R241, R241, 0x1, -R3 ;  /* 0x00000001f1f1b824 */ /* 0x000fc400078e0a03 */
[----:B------:R-:W-:Y:S02]  /*b9d0*/  @!P4 IMAD.IADD R231, R231, 0x1, -R3 ;  /* 0x00000001e7e7c824 */ /* 0x000fe400078e0a03 */
[----:B------:R-:W-:Y:S01]  /*b9e0*/  @!P0 IMAD.MOV R212, RZ, RZ, -R212 ;  /* 0x000000ffffd48224 */ /* 0x000fe200078e0ad4 */
[----:B------:R-:W-:Y:S01]  /*b9f0*/  ISETP.GE.AND P0, PT, R213, RZ, PT ;  /* 0x000000ffd500720c */ /* 0x000fe20003f06270 */
[C---:B------:R-:W-:Y:S01]  /*ba00*/  IMAD R217, R3.reuse, R236, R233 ;  /* 0x000000ec03d97224 */ /* 0x040fe200078e02e9 */
[----:B------:R-:W-:Y:S01]  /*ba10*/  ISETP.GT.U32.AND P3, PT, R3, R241, PT ;  /* 0x000000f10300720c */ /* 0x000fe20003f64070 */
[----:B------:R-:W-:Y:S01]  /*ba20*/  IMAD.MOV.U32 R213, RZ, RZ, R231 ;  /* 0x000000ffffd57224 */ /* 0x000fe200078e00e7 */
[----:B------:R-:W-:Y:S01]  /*ba30*/  IABS R236, R219 ;  /* 0x000000db00ec7213 */ /* 0x000fe20000000000 */
[----:B------:R-:W-:Y:S01]  /*ba40*/  IMAD.HI.U32 R235, R5, R240, RZ ;  /* 0x000000f005eb7227 */ /* 0x000fe200078e00ff */
[----:B------:R-:W-:-:S03]  /*ba50*/  IABS R233, R222 ;  /* 0x000000de00e97213 */ /* 0x000fc60000000000 */
[----:B------:R-:W-:-:S04]  /*ba60*/  IMAD.HI.U32 R234, R5, R218, RZ ;  /* 0x000000da05ea7227 */ /* 0x000fc800078e00ff */
[----:B------:R-:W-:Y:S01]  /*ba70*/  @!P6 IMAD.MOV R213, RZ, RZ, -R213 ;  /* 0x000000ffffd5e224 */ /* 0x000fe200078e0ad5 */
[C---:B------:R-:W-:Y:S01]  /*ba80*/  ISETP.GT.U32.AND P6, PT, R3.reuse, R217, PT ;  /* 0x000000d90300720c */ /* 0x040fe20003fc4070 */
[----:B------:R-:W-:Y:S02]  /*ba90*/  IMAD.MOV R235, RZ, RZ, -R235 ;  /* 0x000000ffffeb7224 */ /* 0x000fe400078e0aeb */
[----:B------:R-:W-:Y:S02]  /*baa0*/  IMAD.MOV R234, RZ, RZ, -R234 ;  /* 0x000000ffffea7224 */ /* 0x000fe400078e0aea */
[----:B------:R-:W-:Y:S01]  /*bab0*/  IMAD R240, R3, R235, R240 ;  /* 0x000000eb03f07224 */ /* 0x000fe200078e02f0 */
[----:B------:R-:W-:Y:S01]  /*bac0*/  IABS R235, R220 ;  /* 0x000000dc00eb7213 */ /* 0x000fe20000000000 */
[--C-:B------:R-:W-:Y:S02]  /*bad0*/  @!P2 IMAD.IADD R239, R239, 0x1, -R3.reuse ;  /* 0x00000001efefa824 */ /* 0x100fe400078e0a03 */
[C---:B------:R-:W-:Y:S01]  /*bae0*/  IMAD R218, R3.reuse, R234, R218 ;  /* 0x000000ea03da7224 */ /* 0x040fe200078e02da */
[----:B------:R-:W-:Y:S01]  /*baf0*/  ISETP.GT.U32.AND P4, PT, R3, R240, PT ;  /* 0x000000f00300720c */ /* 0x000fe20003f84070 */
[----:B------:R-:W-:Y:S01]  /*bb00*/  @!P3 IMAD.IADD R241, R241, 0x1, -R3 ;  /* 0x00000001f1f1b824 */ /* 0x000fe200078e0a03 */
[----:B------:R-:W-:Y:S01]  /*bb10*/  ISETP.GT.U32.AND P2, PT, R3, R239, PT ;  /* 0x000000ef0300720c */ /* 0x000fe20003f44070 */
[----:B------:R-:W-:Y:S01]  /*bb20*/  IMAD.HI.U32 R231, R5, R237, RZ ;  /* 0x000000ed05e77227 */ /* 0x000fe200078e00ff */
[----:B------:R-:W-:-:S02]  /*bb30*/  ISETP.GT.U32.AND P3, PT, R3, R218, PT ;  /* 0x000000da0300720c */ /* 0x000fc40003f64070 */
[----:B------:R-:W-:Y:S01]  /*bb40*/  IABS R234, R221 ;  /* 0x000000dd00ea7213 */ /* 0x000fe20000000000 */
[----:B------:R-:W-:Y:S02]  /*bb50*/  @!P6 IMAD.IADD R217, R217, 0x1, -R3 ;  /* 0x00000001d9d9e824 */ /* 0x000fe400078e0a03 */
[----:B------:R-:W-:Y:S02]  /*bb60*/  IMAD.MOV R231, RZ, RZ, -R231 ;  /* 0x000000ffffe77224 */ /* 0x000fe400078e0ae7 */
[----:B------:R-:W-:Y:S01]  /*bb70*/  IMAD.HI.U32 R242, R5, R233, RZ ;  /* 0x000000e905f27227 */ /* 0x000fe200078e00ff */
[----:B------:R-:W-:-:S03]  /*bb80*/  ISETP.GT.U32.AND P6, PT, R3, R217, PT ;  /* 0x000000d90300720c */ /* 0x000fc60003fc4070 */
[----:B------:R-:W-:Y:S02]  /*bb90*/  IMAD R237, R3, R231, R237 ;  /* 0x000000e703ed7224 */ /* 0x000fe400078e02ed */
[----:B------:R-:W-:-:S04]  /*bba0*/  IMAD.HI.U32 R231, R5, R236, RZ ;  /* 0x000000ec05e77227 */ /* 0x000fc800078e00ff */
[--C-:B------:R-:W-:Y:S02]  /*bbb0*/  @!P4 IMAD.IADD R240, R240, 0x1, -R3.reuse ;  /* 0x00000001f0f0c824 */ /* 0x100fe400078e0a03 */
[--C-:B------:R-:W-:Y:S01]  /*bbc0*/  @!P2 IMAD.IADD R239, R239, 0x1, -R3.reuse ;  /* 0x00000001efefa824 */ /* 0x100fe200078e0a03 */
[----:B------:R-:W-:Y:S01]  /*bbd0*/  ISETP.GE.AND P2, PT, R214, RZ, PT ;  /* 0x000000ffd600720c */ /* 0x000fe20003f46270 */
[----:B------:R-:W-:Y:S01]  /*bbe0*/  @!P3 IMAD.IADD R218, R218, 0x1, -R3 ;  /* 0x00000001dadab824 */ /* 0x000fe200078e0a03 */
[----:B------:R-:W-:Y:S01]  /*bbf0*/  ISETP.GT.U32.AND P4, PT, R3, R240, PT ;  /* 0x000000f00300720c */ /* 0x000fe20003f84070 */
[----:B------:R-:W-:Y:S02]  /*bc00*/  IMAD.MOV R231, RZ, RZ, -R231 ;  /* 0x000000ffffe77224 */ /* 0x000fe400078e0ae7 */
[----:B------:R-:W-:Y:S01]  /*bc10*/  IMAD.HI.U32 R214, R5, R235, RZ ;  /* 0x000000eb05d67227 */ /* 0x000fe200078e00ff */
[----:B------:R-:W-:-:S03]  /*bc20*/  ISETP.GT.U32.AND P3, PT, R3, R218, PT ;  /* 0x000000da0300720c */ /* 0x000fc60003f64070 */
[----:B------:R-:W-:Y:S01]  /*bc30*/  IMAD R236, R3, R231, R236 ;  /* 0x000000e703ec7224 */ /* 0x000fe200078e02ec */
[----:B------:R-:W-:Y:S01]  /*bc40*/  IABS R231, R230 ;  /* 0x000000e600e77213 */ /* 0x000fe20000000000 */
[----:B------:R-:W-:Y:S02]  /*bc50*/  IMAD.MOV R214, RZ, RZ, -R214 ;  /* 0x000000ffffd67224 */ /* 0x000fe400078e0ad6 */
[----:B------:R-:W-:Y:S01]  /*bc60*/  @!P6 IMAD.IADD R217, R217, 0x1, -R3 ;  /* 0x00000001d9d9e824 */ /* 0x000fe200078e0a03 */
[C---:B------:R-:W-:Y:S01]  /*bc70*/  ISETP.GT.U32.AND P6, PT, R3.reuse, R236, PT ;  /* 0x000000ec0300720c */ /* 0x040fe20003fc4070 */
[----:B------:R-:W-:Y:S02]  /*bc80*/  IMAD R235, R3, R214, R235 ;  /* 0x000000d603eb7224 */ /* 0x000fe400078e02eb */
[----:B------:R-:W-:-:S04]  /*bc90*/  IMAD.HI.U32 R214, R5, R234, RZ ;  /* 0x000000ea05d67227 */ /* 0x000fc800078e00ff */
[----:B------:R-:W-:Y:S02]  /*bca0*/  IMAD.MOV R214, RZ, RZ, -R214 ;  /* 0x000000ffffd67224 */ /* 0x000fe400078e0ad6 */
[--C-:B------:R-:W-:Y:S01]  /*bcb0*/  @!P4 IMAD.IADD R240, R240, 0x1, -R3.reuse ;  /* 0x00000001f0f0c824 */ /* 0x100fe200078e0a03 */
[C---:B------:R-:W-:Y:S01]  /*bcc0*/  ISETP.GT.U32.AND P4, PT, R3.reuse, R237, PT ;  /* 0x000000ed0300720c */ /* 0x040fe20003f84070 */
[--C-:B------:R-:W-:Y:S01]  /*bcd0*/  @!P3 IMAD.IADD R218, R218, 0x1, -R3.reuse ;  /* 0x00000001dadab824 */ /* 0x100fe200078e0a03 */
[C---:B------:R-:W-:Y:S01]  /*bce0*/  ISETP.GT.U32.AND P3, PT, R3.reuse, R235, PT ;  /* 0x000000eb0300720c */ /* 0x040fe20003f64070 */
[----:B------:R-:W-:Y:S02]  /*bcf0*/  IMAD R234, R3, R214, R234 ;  /* 0x000000d603ea7224 */ /* 0x000fe400078e02ea */
[----:B------:R-:W-:Y:S02]  /*bd00*/  @!P6 IMAD.IADD R236, R236, 0x1, -R3 ;  /* 0x00000001ecece824 */ /* 0x000fe400078e0a03 */
[----:B------:R-:W-:Y:S01]  /*bd10*/  IMAD.HI.U32 R214, R5, R231, RZ ;  /* 0x000000e705d67227 */ /* 0x000fe200078e00ff */
[----:B------:R-:W-:-:S03]  /*bd20*/  ISETP.GT.U32.AND P6, PT, R3, R234, PT ;  /* 0x000000ea0300720c */ /* 0x000fc60003fc4070 */
[----:B------:R-:W-:Y:S02]  /*bd30*/  IMAD.MOV R214, RZ, RZ, -R214 ;  /* 0x000000ffffd67224 */ /* 0x000fe400078e0ad6 */
[--C-:B------:R-:W-:Y:S01]  /*bd40*/  @!P4 IMAD.IADD R237, R237, 0x1, -R3.reuse ;  /* 0x00000001ededc824 */ /* 0x100fe200078e0a03 */
[----:B------:R-:W-:Y:S01]  /*bd50*/  ISETP.GE.AND P4, PT, R215, RZ, PT ;  /* 0x000000ffd700720c */ /* 0x000fe20003f86270 */
[----:B------:R-:W-:Y:S01]  /*bd60*/  @!P3 IMAD.IADD R235, R235, 0x1, -R3 ;  /* 0x00000001ebebb824 */ /* 0x000fe200078e0a03 */
[----:B------:R-:W-:Y:S01]  /*bd70*/  ISETP.GE.AND P3, PT, R216, RZ, PT ;  /* 0x000000ffd800720c */ /* 0x000fe20003f66270 */
[----:B------:R-:W-:Y:S02]  /*bd80*/  IMAD R231, R3, R214, R231 ;  /* 0x000000d603e77224 */ /* 0x000fe400078e02e7 */
[----:B------:R-:W-:-:S04]  /*bd90*/  IMAD.HI.U32 R215, R5, R232, RZ ;  /* 0x000000e805d77227 */ /* 0x000fc800078e00ff */
[----:B------:R-:W-:Y:S02]  /*bda0*/  IMAD.MOV.U32 R214, RZ, RZ, R241 ;  /* 0x000000ffffd67224 */ /* 0x000fe400078e00f1 */
[----:B------:R-:W-:Y:S01]  /*bdb0*/  @!P6 IMAD.IADD R234, R234, 0x1, -R3 ;  /* 0x00000001eaeae824 */ /* 0x000fe200078e0a03 */
[C---:B------:R-:W-:Y:S01]  /*bdc0*/  ISETP.GT.U32.AND P6, PT, R3.reuse, R235, PT ;  /* 0x000000eb0300720c */ /* 0x040fe20003fc4070 */
[----:B------:R-:W-:Y:S02]  /*bdd0*/  IMAD.MOV R241, RZ, RZ, -R215 ;  /* 0x000000fffff17224 */ /* 0x000fe400078e0ad7 */
[----:B------:R-:W-:Y:S01]  /*bde0*/  @!P5 IMAD.MOV R214, RZ, RZ, -R214 ;  /* 0x000000ffffd6d224 */ /* 0x000fe200078e0ad6 */
[----:B------:R-:W-:Y:S01]  /*bdf0*/  ISETP.GT.U32.AND P5, PT, R3, R237, PT ;  /* 0x000000ed0300720c */ /* 0x000fe20003fa4070 */
[----:B------:R-:W-:Y:S01]  /*be00*/  IMAD.MOV.U32 R215, RZ, RZ, R239 ;  /* 0x000000ffffd77224 */ /* 0x000fe200078e00ef */
[----:B------:R-:W-:Y:S01]  /*be10*/  IABS R239, R249 ;  /* 0x000000f900ef7213 */ /* 0x000fe20000000000 */
[----:B------:R-:W-:-:S02]  /*be20*/  IMAD.MOV R242, RZ, RZ, -R242 ;  /* 0x000000fffff27224 */ /* 0x000fc400078e0af2 */
[----:B------:R-:W-:Y:S01]  /*be30*/  @!P1 IMAD.MOV R215, RZ, RZ, -R215 ;  /* 0x000000ffffd79224 */ /* 0x000fe200078e0ad7 */
[C---:B------:R-:W-:Y:S01]  /*be40*/  ISETP.GT.U32.AND P1, PT, R3.reuse, R236, PT ;  /* 0x000000ec0300720c */ /* 0x040fe20003f24070 */
[C---:B------:R-:W-:Y:S01]  /*be50*/  IMAD R232, R3.reuse, R241, R232 ;  /* 0x000000f103e87224 */ /* 0x040fe200078e02e8 */
[----:B------:R-:W-:Y:S01]  /*be60*/  IABS R241, R248 ;  /* 0x000000f800f17213 */ /* 0x000fe20000000000 */
[C---:B------:R-:W-:Y:S01]  /*be70*/  IMAD R233, R3.reuse, R242, R233 ;  /* 0x000000f203e97224 */ /* 0x040fe200078e02e9 */
[----:B------:R-:W-:Y:S01]  /*be80*/  IABS R242, R252 ;  /* 0x000000fc00f27213 */ /* 0x000fe20000000000 */
[----:B------:R-:W-:Y:S01]  /*be90*/  @!P4 IMAD.MOV R218, RZ, RZ, -R218 ;  /* 0x000000ffffdac224 */ /* 0x000fe200078e0ada */
[----:B------:R-:W-:Y:S01]  /*bea0*/  ISETP.GT.U32.AND P4, PT, R3, R231, PT ;  /* 0x000000e70300720c */ /* 0x000fe20003f84070 */
[----:B------:R-:W-:Y:S01]  /*beb0*/  IMAD.MOV.U32 R216, RZ, RZ, R240 ;  /* 0x000000ffffd87224 */ /* 0x000fe200078e00f0 */
[----:B------:R-:W-:Y:S01]  /*bec0*/  IABS R240, R247 ;  /* 0x000000f700f07213 */ /* 0x000fe20000000000 */
[----:B------:R-:W-:Y:S01]  /*bed0*/  @!P6 IMAD.IADD R235, R235, 0x1, -R3 ;  /* 0x00000001ebebe824 */ /* 0x000fe200078e0a03 */
[C---:B------:R-:W-:Y:S01]  /*bee0*/  ISETP.GT.U32.AND P6, PT, R3.reuse, R232, PT ;  /* 0x000000e80300720c */ /* 0x040fe20003fc4070 */
[----:B------:R-:W-:Y:S01]  /*bef0*/  @!P2 IMAD.MOV R217, RZ, RZ, -R217 ;  /* 0x000000ffffd9a224 */ /* 0x000fe200078e0ad9 */
[----:B------:R-:W-:Y:S01]  /*bf00*/  ISETP.GT.U32.AND P2, PT, R3, R233, PT ;  /* 0x000000e90300720c */ /* 0x000fe20003f44070 */
[----:B------:R-:W-:Y:S01]  /*bf10*/  @!P5 IMAD.IADD R237, R237, 0x1, -R3 ;  /* 0x00000001ededd824 */ /* 0x000fe200078e0a03 */
[----:B------:R-:W-:Y:S01]  /*bf20*/  ISETP.GE.AND P5, PT, R219, RZ, PT ;  /* 0x000000ffdb00720c */ /* 0x000fe20003fa6270 */
[----:B------:R-:W-:Y:S01]  /*bf30*/  @!P0 IMAD.MOV R216, RZ, RZ, -R216 ;  /* 0x000000ffffd88224 */ /* 0x000fe200078e0ad8 */
[----:B------:R-:W-:Y:S01]  /*bf40*/  ISETP.GT.U32.AND P0, PT, R3, R234, PT ;  /* 0x000000ea0300720c */ /* 0x000fe20003f04070 */
[----:B------:R-:W-:-:S04]  /*bf50*/  IMAD.HI.U32 R219, R5, R238, RZ ;  /* 0x000000ee05db7227 */ /* 0x000fc800078e00ff */
[----:B------:R-:W-:Y:S01]  /*bf60*/  @!P1 IMAD.IADD R236, R236, 0x1, -R3 ;  /* 0x00000001ecec9824 */ /* 0x000fe200078e0a03 */
[----:B------:R-:W-:Y:S01]  /*bf70*/  ISETP.GE.AND P1, PT, R220, RZ, PT ;  /* 0x000000ffdc00720c */ /* 0x000fe20003f26270 */
[----:B------:R-:W-:Y:S01]  /*bf80*/  IMAD.MOV R219, RZ, RZ, -R219 ;  /* 0x000000ffffdb7224 */ /* 0x000fe200078e0adb */
[----:B------:R-:W-:Y:S01]  /*bf90*/  IABS R220, R229 ;  /* 0x000000e500dc7213 */ /* 0x000fe20000000000 */
[----:B------:R-:W-:Y:S01]  /*bfa0*/  @!P4 IMAD.IADD R231, R231, 0x1, -R3 ;  /* 0x00000001e7e7c824 */ /* 0x000fe200078e0a03 */
[----:B------:R-:W-:Y:S01]  /*bfb0*/  ISETP.GE.AND P4, PT, R230, RZ, PT ;  /* 0x000000ffe600720c */ /* 0x000fe20003f86270 */
[----:B------:R-:W-:Y:S01]  /*bfc0*/  IMAD R238, R3, R219, R238 ;  /* 0x000000db03ee7224 */ /* 0x000fe200078e02ee */
[----:B------:R-:W-:Y:S01]  /*bfd0*/  IABS R230, R224 ;  /* 0x000000e000e67213 */ /* 0x000fe20000000000 */
[----:B------:R-:W-:Y:S02]  /*bfe0*/  IMAD.MOV.U32 R219, RZ, RZ, R237 ;  /* 0x000000ffffdb7224 */ /* 0x000fe400078e00ed */
[----:B------:R-:W-:-:S02]  /*bff0*/  IMAD.MOV.U32 R237, RZ, RZ, R220 ;  /* 0x000000ffffed7224 */ /* 0x000fc400078e00dc */
[----:B------:R-:W-:Y:S02]  /*c000*/  IMAD.MOV.U32 R220, RZ, RZ, R236 ;  /* 0x000000ffffdc7224 */ /* 0x000fe400078e00ec */
[--C-:B------:R-:W-:Y:S01]  /*c010*/  @!P6 IMAD.IADD R232, R232, 0x1, -R3.reuse ;  /* 0x00000001e8e8e824 */ /* 0x100fe200078e0a03 */
[----:B------:R-:W-:Y:S01]  /*c020*/  ISETP.GT.U32.AND P6, PT, R3, R231, PT ;  /* 0x000000e70300720c */ /* 0x000fe20003fc4070 */
[--C-:B------:R-:W-:Y:S01]  /*c030*/  @!P2 IMAD.IADD R233, R233, 0x1, -R3.reuse ;  /* 0x00000001e9e9a824 */ /* 0x100fe200078e0a03 */
[----:B------:R-:W-:Y:S01]  /*c040*/  ISETP.GE.AND P2, PT, R222, RZ, PT ;  /* 0x000000ffde00720c */ /* 0x000fe20003f46270 */
[----:B------:R-:W-:Y:S01]  /*c050*/  @!P0 IMAD.IADD R234, R234, 0x1, -R3 ;  /* 0x00000001eaea8824 */ /* 0x000fe200078e0a03 */
[----:B------:R-:W-:Y:S01]  /*c060*/  ISETP.GE.AND P0, PT, R221, RZ, PT ;  /* 0x000000ffdd00720c */ /* 0x000fe20003f06270 */
[----:B------:R-:W-:Y:S01]  /*c070*/  @!P5 IMAD.MOV R220, RZ, RZ, -R220 ;  /* 0x000000ffffdcd224 */ /* 0x000fe200078e0adc */
[C---:B------:R-:W-:Y:S01]  /*c080*/  ISETP.GT.U32.AND P5, PT, R3.reuse, R232, PT ;  /* 0x000000e80300720c */ /* 0x040fe20003fa4070 */
[----:B------:R-:W-:Y:S01]  /*c090*/  @!P3 IMAD.MOV R219, RZ, RZ, -R219 ;  /* 0x000000ffffdbb224 */ /* 0x000fe200078e0adb */
[----:B------:R-:W-:Y:S01]  /*c0a0*/  ISETP.GT.U32.AND P3, PT, R3, R233, PT ;  /* 0x000000e90300720c */ /* 0x000fe20003f64070 */
[----:B------:R-:W-:-:S02]  /*c0b0*/  IMAD.MOV.U32 R221, RZ, RZ, R235 ;  /* 0x000000ffffdd7224 */ /* 0x000fc400078e00eb */
[----:B------:R-:W-:-:S04]  /*c0c0*/  IMAD.HI.U32 R235, R5, R237, RZ ;  /* 0x000000ed05eb7227 */ /* 0x000fc800078e00ff */
[----:B------:R-:W-:Y:S02]  /*c0d0*/  IMAD.MOV R235, RZ, RZ, -R235 ;  /* 0x000000ffffeb7224 */ /* 0x000fe400078e0aeb */
[----:B------:R-:W-:Y:S01]  /*c0e0*/  @!P6 IMAD.IADD R231, R231, 0x1, -R3 ;  /* 0x00000001e7e7e824 */ /* 0x000fe200078e0a03 */
[----:B------:R-:W-:Y:S01]  /*c0f0*/  ISETP.GE.AND P6, PT, R229, RZ, PT ;  /* 0x000000ffe500720c */ /* 0x000fe20003fc6270 */
[----:B------:R-:W-:Y:S02]  /*c100*/  IMAD R237, R3, R235, R237 ;  /* 0x000000eb03ed7224 */ /* 0x000fe400078e02ed */
[----:B------:R-:W-:Y:S01]  /*c110*/  @!P1 IMAD.MOV R221, RZ, RZ, -R221 ;  /* 0x000000ffffdd9224 */ /* 0x000fe200078e0add */
[----:B------:R-:W-:Y:S01]  /*c120*/  ISETP.GE.AND P1, PT, R223, RZ, PT ;  /* 0x000000ffdf00720c */ /* 0x000fe20003f26270 */
[----:B------:R-:W-:-:S04]  /*c130*/  IMAD.HI.U32 R229, R5, R230, RZ ;  /* 0x000000e605e57227 */ /* 0x000fc800078e00ff */
[--C-:B------:R-:W-:Y:S01]  /*c140*/  @!P5 IMAD.IADD R232, R232, 0x1, -R3.reuse ;  /* 0x00000001e8e8d824 */ /* 0x100fe200078e0a03 */
[----:B------:R-:W-:Y:S01]  /*c150*/  ISETP.GT.U32.AND P5, PT, R3, R237, PT ;  /* 0x000000ed0300720c */ /* 0x000fe20003fa4070 */
[----:B------:R-:W-:Y:S01]  /*c160*/  @!P3 IMAD.IADD R233, R233, 0x1, -R3 ;  /* 0x00000001e9e9b824 */ /* 0x000fe200078e0a03 */
[----:B------:R-:W-:Y:S01]  /*c170*/  ISETP.GE.AND P3, PT, R225, RZ, PT ;  /* 0x000000ffe100720c */ /* 0x000fe20003f66270 */
[----:B------:R-:W-:Y:S01]  /*c180*/  IMAD.MOV R229, RZ, RZ, -R229 ;  /* 0x000000ffffe57224 */ /* 0x000fe200078e0ae5 */
[----:B------:R-:W-:Y:S01]  /*c190*/  IABS R225, R227 ;  /* 0x000000e300e17213 */ /* 0x000fe20000000000 */
[----:B------:R-:W-:Y:S02]  /*c1a0*/  IMAD.MOV.U32 R223, RZ, RZ, R233 ;  /* 0x000000ffffdf7224 */ /* 0x000fe400078e00e9 */
[----:B------:R-:W-:Y:S02]  /*c1b0*/  IMAD R229, R3, R229, R230 ;  /* 0x000000e503e57224 */ /* 0x000fe400078e02e6 */
[----:B------:R-:W-:-:S02]  /*c1c0*/  IMAD.MOV.U32 R230, RZ, RZ, R225 ;  /* 0x000000ffffe67224 */ /* 0x000fc400078e00e1 */
[----:B------:R-:W-:Y:S01]  /*c1d0*/  IMAD.MOV.U32 R225, RZ, RZ, R232 ;  /* 0x000000ffffe17224 */ /* 0x000fe200078e00e8 */
[----:B------:R-:W-:Y:S01]  /*c1e0*/  IABS R232, R8 ;  /* 0x0000000800e87213 */ /* 0x000fe20000000000 */
[----:B------:R-:W-:Y:S01]  /*c1f0*/  IMAD.MOV.U32 R222, RZ, RZ, R234 ;  /* 0x000000ffffde7224 */ /* 0x000fe200078e00ea */
[----:B------:R-:W-:Y:S01]  /*c200*/  IABS R234, R226 ;  /* 0x000000e200ea7213 */ /* 0x000fe20000000000 */
[----:B------:R-:W-:Y:S01]  /*c210*/  @!P1 IMAD.MOV R225, RZ, RZ, -R225 ;  /* 0x000000ffffe19224 */ /* 0x000fe200078e0ae1 */
[----:B------:R-:W-:Y:S01]  /*c220*/  ISETP.GT.U32.AND P1, PT, R3, R229, PT ;  /* 0x000000e50300720c */ /* 0x000fe20003f24070 */
[----:B------:R-:W-:Y:S02]  /*c230*/  @!P5 IMAD.IADD R237, R237, 0x1, -R3 ;  /* 0x00000001ededd824 */ /* 0x000fe400078e0a03 */
[----:B------:R-:W-:Y:S01]  /*c240*/  @!P2 IMAD.MOV R223, RZ, RZ, -R223 ;  /* 0x000000ffffdfa224 */ /* 0x000fe200078e0adf */
[----:B------:R-:W-:Y:S01]  /*c250*/  ISETP.GE.AND P2, PT, R224, RZ, PT ;  /* 0x000000ffe000720c */ /* 0x000fe20003f46270 */
[----:B------:R-:W-:Y:S01]  /*c260*/  @!P0 IMAD.MOV R222, RZ, RZ, -R222 ;  /* 0x000000ffffde8224 */ /* 0x000fe200078e0ade */
[C---:B------:R-:W-:Y:S01]  /*c270*/  ISETP.GT.U32.AND P0, PT, R3.reuse, R238, PT ;  /* 0x000000ee0300720c */ /* 0x040fe20003f04070 */
[----:B------:R-:W-:Y:S01]  /*c280*/  IMAD.MOV.U32 R224, RZ, RZ, R231 ;  /* 0x000000ffffe07224 */ /* 0x000fe200078e00e7 */
[----:B------:R-:W-:Y:S01]  /*c290*/  ISETP.GT.U32.AND P5, PT, R3, R237, PT ;  /* 0x000000ed0300720c */ /* 0x000fe20003fa4070 */
[----:B------:R-:W-:-:S04]  /*c2a0*/  IMAD.HI.U32 R233, R5, R234, RZ ;  /* 0x000000ea05e97227 */ /* 0x000fc800078e00ff */
[----:B------:R-:W-:-:S04]  /*c2b0*/  IMAD.HI.U32 R231, R5, R230, RZ ;  /* 0x000000e605e77227 */ /* 0x000fc800078e00ff */
[----:B------:R-:W-:Y:S01]  /*c2c0*/  @!P4 IMAD.MOV R224, RZ, RZ, -R224 ;  /* 0x000000ffffe0c224 */ /* 0x000fe200078e0ae0 */
[----:B------:R-:W-:Y:S01]  /*c2d0*/  ISETP.GE.AND P4, PT, R226, RZ, PT ;  /* 0x000000ffe200720c */ /* 0x000fe20003f86270 */
[----:B------:R-:W-:Y:S01]  /*c2e0*/  IMAD.MOV R233, RZ, RZ, -R233 ;  /* 0x000000ffffe97224 */ /* 0x000fe200078e0ae9 */
[----:B------:R-:W-:Y:S01]  /*c2f0*/  IABS R226, R228 ;  /* 0x000000e400e27213 */ /* 0x000fe20000000000 */
[----:B------:R-:W-:Y:S02]  /*c300*/  IMAD.MOV R231, RZ, RZ, -R231 ;  /* 0x000000ffffe77224 */ /* 0x000fe400078e0ae7 */
[----:B------:R-:W-:Y:S02]  /*c310*/  @!P1 IMAD.IADD R229, R229, 0x1, -R3 ;  /* 0x00000001e5e59824 */ /* 0x000fe400078e0a03 */
[C---:B------:R-:W-:Y:S01]  /*c320*/  IMAD R234, R3.reuse, R233, R234 ;  /* 0x000000e903ea7224 */ /* 0x040fe200078e02ea */
[----:B------:R-:W-:Y:S01]  /*c330*/  IABS R233, R7 ;  /* 0x0000000700e97213 */ /* 0x000fe20000000000 */
[C---:B------:R-:W-:Y:S01]  /*c340*/  IMAD R230, R3.reuse, R231, R230 ;  /* 0x000000e703e67224 */ /* 0x040fe200078e02e6 */
[----:B------:R-:W-:Y:S01]  /*c350*/  ISETP.GT.U32.AND P1, PT, R3, R229, PT ;  /* 0x000000e50300720c */ /* 0x000fe20003f24070 */
[----:B------:R-:W-:-:S02]  /*c360*/  IMAD.MOV.U32 R231, RZ, RZ, R226 ;  /* 0x000000ffffe77224 */ /* 0x000fc400078e00e2 */
[--C-:B------:R-:W-:Y:S02]  /*c370*/  @!P0 IMAD.IADD R238, R238, 0x1, -R3.reuse ;  /* 0x00000001eeee8824 */ /* 0x100fe400078e0a03 */
[----:B------:R-:W-:Y:S01]  /*c380*/  @!P5 IMAD.IADD R237, R237, 0x1, -R3 ;  /* 0x00000001ededd824 */ /* 0x000fe200078e0a03 */
[----:B------:R-:W-:Y:S01]  /*c390*/  ISETP.GT.U32.AND P5, PT, R3, R234, PT ;  /* 0x000000ea0300720c */ /* 0x000fe20003fa4070 */
[----:B------:R-:W-:Y:S01]  /*c3a0*/  IMAD.HI.U32 R235, R5, R231, RZ ;  /* 0x000000e705eb7227 */ /* 0x000fe200078e00ff */
[----:B------:R-:W-:-:S03]  /*c3b0*/  ISETP.GT.U32.AND P0, PT, R3, R238, PT ;  /* 0x000000ee0300720c */ /* 0x000fc60003f04070 */
[----:B------:R-:W-:Y:S02]  /*c3c0*/  IMAD.MOV R236, RZ, RZ, -R235 ;  /* 0x000000ffffec7224 */ /* 0x000fe400078e0aeb */
[----:B------:R-:W-:Y:S02]  /*c3d0*/  @!P1 IMAD.IADD R229, R229, 0x1, -R3 ;  /* 0x00000001e5e59824 */ /* 0x000fe400078e0a03 */
[----:B------:R-:W-:Y:S02]  /*c3e0*/  IMAD R231, R3, R236, R231 ;  /* 0x000000ec03e77224 */ /* 0x000fe400078e02e7 */
[----:B------:R-:W-:-:S03]  /*c3f0*/  IMAD.HI.U32 R235, R5, R232, RZ ;  /* 0x000000e805eb7227 */ /* 0x000fc600078e00ff */
[----:B------:R-:W-:Y:S01]  /*c400*/  ISETP.GT.U32.AND P1, PT, R3, R231, PT ;  /* 0x000000e70300720c */ /* 0x000fe20003f24070 */
[--C-:B------:R-:W-:Y:S02]  /*c410*/  @!P5 IMAD.IADD R234, R234, 0x1, -R3.reuse ;  /* 0x00000001eaead824 */ /* 0x100fe400078e0a03 */
[----:B------:R-:W-:Y:S01]  /*c420*/  @!P0 IMAD.IADD R238, R238, 0x1, -R3 ;  /* 0x00000001eeee8824 */ /* 0x000fe200078e0a03 */
[----:B------:R-:W-:Y:S01]  /*c430*/  ISETP.GE.AND P0, PT, R227, RZ, PT ;  /* 0x000000ffe300720c */ /* 0x000fe20003f06270 */
[----:B------:R-:W-:Y:S01]  /*c440*/  IMAD.MOV.U32 R227, RZ, RZ, R237 ;  /* 0x000000ffffe37224 */ /* 0x000fe200078e00ed */
[----:B------:R-:W-:Y:S01]  /*c450*/  ISETP.GT.U32.AND P5, PT, R3, R234, PT ;  /* 0x000000ea0300720c */ /* 0x000fe20003fa4070 */
[----:B------:R-:W-:Y:S01]  /*c460*/  IMAD.MOV.U32 R226, RZ, RZ, R238 ;  /* 0x000000ffffe27224 */ /* 0x000fe200078e00ee */
[----:B------:R-:W-:Y:S01]  /*c470*/  IABS R237, R245 ;  /* 0x000000f500ed7213 */ /* 0x000fe20000000000 */
[----:B------:R-:W-:Y:S02]  /*c480*/  IMAD.MOV R235, RZ, RZ, -R235 ;  /* 0x000000ffffeb7224 */ /* 0x000fe400078e0aeb */
[----:B------:R-:W-:-:S04]  /*c490*/  IMAD.HI.U32 R236, R5, R233, RZ ;  /* 0x000000e905ec7227 */ /* 0x000fc800078e00ff */
[----:B------:R-:W-:Y:S01]  /*c4a0*/  @!P3 IMAD.MOV R226, RZ, RZ, -R226 ;  /* 0x000000ffffe2b224 */ /* 0x000fe200078e0ae2 */
[C---:B------:R-:W-:Y:S01]  /*c4b0*/  ISETP.GT.U32.AND P3, PT, R3.reuse, R230, PT ;  /* 0x000000e60300720c */ /* 0x040fe20003f64070 */
[----:B------:R-:W-:Y:S01]  /*c4c0*/  @!P6 IMAD.MOV R227, RZ, RZ, -R227 ;  /* 0x000000ffffe3e224 */ /* 0x000fe200078e0ae3 */
[----:B------:R-:W-:Y:S01]  /*c4d0*/  ISETP.GE.AND P6, PT, R228, RZ, PT ;  /* 0x000000ffe400720c */ /* 0x000fe20003fc6270 */
[----:B------:R-:W-:Y:S01]  /*c4e0*/  IMAD R232, R3, R235, R232 ;  /* 0x000000eb03e87224 */ /* 0x000fe200078e02e8 */
[----:B------:R-:W-:Y:S01]  /*c4f0*/  IABS R235, R6 ;  /* 0x0000000600eb7213 */ /* 0x000fe20000000000 */
[----:B------:R-:W-:Y:S01]  /*c500*/  IMAD.MOV.U32 R228, RZ, RZ, R229 ;  /* 0x000000ffffe47224 */ /* 0x000fe200078e00e5 */
[----:B------:R-:W-:Y:S01]  /*c510*/  IABS R229, R2 ;  /* 0x0000000200e57213 */ /* 0x000fe20000000000 */
[----:B------:R-:W-:Y:S02]  /*c520*/  @!P1 IMAD.IADD R231, R231, 0x1, -R3 ;  /* 0x00000001e7e79824 */ /* 0x000fe400078e0a03 */
[----:B------:R-:W-:-:S02]  /*c530*/  IMAD.MOV R236, RZ, RZ, -R236 ;  /* 0x000000ffffec7224 */ /* 0x000fc400078e0aec */
[----:B------:R-:W-:Y:S01]  /*c540*/  @!P2 IMAD.MOV R228, RZ, RZ, -R228 ;  /* 0x000000ffffe4a224 */ /* 0x000fe200078e0ae4 */
[C---:B------:R-:W-:Y:S01]  /*c550*/  ISETP.GT.U32.AND P2, PT, R3.reuse, R232, PT ;  /* 0x000000e80300720c */ /* 0x040fe20003f44070 */
[----:B------:R-:W-:Y:S01]  /*c560*/  @!P5 IMAD.IADD R234, R234, 0x1, -R3 ;  /* 0x00000001eaead824 */ /* 0x000fe200078e0a03 */
[C---:B------:R-:W-:Y:S01]  /*c570*/  ISETP.GT.U32.AND P1, PT, R3.reuse, R231, PT ;  /* 0x000000e70300720c */ /* 0x040fe20003f24070 */
[----:B------:R-:W-:Y:S01]  /*c580*/  IMAD R233, R3, R236, R233 ;  /* 0x000000ec03e97224 */ /* 0x000fe200078e02e9 */
[----:B------:R-:W-:Y:S01]  /*c590*/  ISETP.GE.AND P5, PT, R8, RZ, PT ;  /* 0x000000ff0800720c */ /* 0x000fe20003fa6270 */
[----:B------:R-:W-:-:S04]  /*c5a0*/  IMAD.HI.U32 R236, R5, R235, RZ ;  /* 0x000000eb05ec7227 */ /* 0x000fc800078e00ff */
[----:B------:R-:W-:Y:S02]  /*c5b0*/  IMAD.MOV.U32 R8, RZ, RZ, R229 ;  /* 0x000000ffff087224 */ /* 0x000fe400078e00e5 */
[----:B------:R-:W-:Y:S02]  /*c5c0*/  IMAD.MOV.U32 R229, RZ, RZ, R234 ;  /* 0x000000ffffe57224 */ /* 0x000fe400078e00ea */
[----:B------:R-:W-:Y:S02]  /*c5d0*/  IMAD.MOV R234, RZ, RZ, -R236 ;  /* 0x000000ffffea7224 */ /* 0x000fe400078e0aec */
[----:B------:R-:W-:Y:S02]  /*c5e0*/  @!P3 IMAD.IADD R230, R230, 0x1, -R3 ;  /* 0x00000001e6e6b824 */ /* 0x000fe400078e0a03 */
[C---:B------:R-:W-:Y:S02]  /*c5f0*/  IMAD R234, R3.reuse, R234, R235 ;  /* 0x000000ea03ea7224 */ /* 0x040fe400078e02eb */
[--C-:B------:R-:W-:Y:S01]  /*c600*/  @!P2 IMAD.IADD R232, R232, 0x1, -R3.reuse ;  /* 0x00000001e8e8a824 */ /* 0x100fe200078e0a03 */
[----:B------:R-:W-:Y:S01]  /*c610*/  ISETP.GT.U32.AND P3, PT, R3, R230, PT ;  /* 0x000000e60300720c */ /* 0x000fe20003f64070 */
[----:B------:R-:W-:Y:S01]  /*c620*/  @!P1 IMAD.IADD R231, R231, 0x1, -R3 ;  /* 0x00000001e7e79824 */ /* 0x000fe200078e0a03 */
[C---:B------:R-:W-:Y:S01]  /*c630*/  ISETP.GT.U32.AND P1, PT, R3.reuse, R234, PT ;  /* 0x000000ea0300720c */ /* 0x040fe20003f24070 */
[----:B------:R-:W-:Y:S01]  /*c640*/  @!P4 IMAD.MOV R229, RZ, RZ, -R229 ;  /* 0x000000ffffe5c224 */ /* 0x000fe200078e0ae5 */
[----:B------:R-:W-:Y:S01]  /*c650*/  ISETP.GT.U32.AND P4, PT, R3, R232, PT ;  /* 0x000000e80300720c */ /* 0x000fe20003f84070 */
[----:B------:R-:W-:Y:S01]  /*c660*/  IMAD.HI.U32 R236, R5, R8, RZ ;  /* 0x0000000805ec7227 */ /* 0x000fe200078e00ff */
[----:B------:R-:W-:-:S03]  /*c670*/  ISETP.GE.AND P2, PT, R7, RZ, PT ;  /* 0x000000ff0700720c */ /* 0x000fc60003f46270 */
[----:B------:R-:W-:Y:S02]  /*c680*/  IMAD.MOV R236, RZ, RZ, -R236 ;  /* 0x000000ffffec7224 */ /* 0x000fe400078e0aec */
[----:B------:R-:W-:Y:S02]  /*c690*/  @!P6 IMAD.MOV R231, RZ, RZ, -R231 ;  /* 0x000000ffffe7e224 */ /* 0x000fe400078e0ae7 */
[--C-:B------:R-:W-:Y:S01]  /*c6a0*/  @!P3 IMAD.IADD R230, R230, 0x1, -R3.reuse ;  /* 0x00000001e6e6b824 */ /* 0x100fe200078e0a03 */
[C---:B------:R-:W-:Y:S01]  /*c6b0*/  ISETP.GT.U32.AND P3, PT, R3.reuse, R233, PT ;  /* 0x000000e90300720c */ /* 0x040fe20003f64070 */
[----:B------:R-:W-:Y:S01]  /*c6c0*/  IMAD R235, R3, R236, R8 ;  /* 0x000000ec03eb7224 */ /* 0x000fe200078e0208 */
[----:B------:R-:W-:Y:S01]  /*c6d0*/  IABS R8, R11 ;  /* 0x0000000b00087213 */ /* 0x000fe20000000000 */
[--C-:B------:R-:W-:Y:S01]  /*c6e0*/  @!P1 IMAD.IADD R234, R234, 0x1, -R3.reuse ;  /* 0x00000001eaea9824 */ /* 0x100fe200078e0a03 */
[----:B------:R-:W-:Y:S01]  /*c6f0*/  ISETP.GE.AND P1, PT, R2, RZ, PT ;  /* 0x000000ff0200720c */ /* 0x000fe20003f26270 */
[----:B------:R-:W-:Y:S01]  /*c700*/  @!P0 IMAD.MOV R230, RZ, RZ, -R230 ;  /* 0x000000ffffe68224 */ /* 0x000fe200078e0ae6 */
[----:B------:R-:W-:Y:S01]  /*c710*/  ISETP.GE.AND P0, PT, R6, RZ, PT ;  /* 0x000000ff0600720c */ /* 0x000fe20003f06270 */
[----:B------:R-:W-:Y:S01]  /*c720*/  @!P4 IMAD.IADD R232, R232, 0x1, -R3 ;  /* 0x00000001e8e8c824 */ /* 0x000fe200078e0a03 */
[----:B------:R-:W-:Y:S01]  /*c730*/  IABS R6, R244 ;  /* 0x000000f400067213 */ /* 0x000fe20000000000 */
[----:B------:R-:W-:Y:S01]  /*c740*/  IMAD.HI.U32 R7, R5, R239, RZ ;  /* 0x000000ef05077227 */ /* 0x000fe200078e00ff */
[----:B------:R-:W-:-:S02]  /*c750*/  ISETP.GT.U32.AND P4, PT, R3, R235, PT ;  /* 0x000000eb0300720c */ /* 0x000fc40003f84070 */
[----:B------:R-:W-:Y:S01]  /*c760*/  ISETP.GT.U32.AND P6, PT, R3, R234, PT ;  /* 0x000000ea0300720c */ /* 0x000fe20003fc4070 */
[----:B------:R-:W-:Y:S02]  /*c770*/  IMAD.MOV.U32 R236, RZ, RZ, R6 ;  /* 0x000000ffffec7224 */ /* 0x000fe400078e0006 */
[----:B------:R-:W-:-:S04]  /*c780*/  IMAD.HI.U32 R6, R5, R237, RZ ;  /* 0x000000ed05067227 */ /* 0x000fc800078e00ff */
[----:B------:R-:W-:-:S04]  /*c790*/  IMAD.HI.U32 R2, R5, R236, RZ ;  /* 0x000000ec05027227 */ /* 0x000fc800078e00ff */
[----:B------:R-:W-:Y:S02]  /*c7a0*/  IMAD.MOV R6, RZ, RZ, -R6 ;  /* 0x000000ffff067224 */ /* 0x000fe400078e0a06 */
[----:B------:R-:W-:Y:S02]  /*c7b0*/  IMAD.MOV R2, RZ, RZ, -R2 ;  /* 0x000000ffff027224 */ /* 0x000fe400078e0a02 */
[----:B------:R-:W-:Y:S01]  /*c7c0*/  @!P4 IMAD.IADD R235, R235, 0x1, -R3 ;  /* 0x00000001ebebc824 */ /* 0x000fe200078e0a03 */
[----:B------:R-:W-:Y:S01]  /*c7d0*/  ISETP.GE.AND P4, PT, R245, RZ, PT ;  /* 0x000000fff500720c */ /* 0x000fe20003f86270 */
[C---:B------:R-:W-:Y:S01]  /*c7e0*/  IMAD R237, R3.reuse, R6, R237 ;  /* 0x0000000603ed7224 */ /* 0x040fe200078e02ed */
[----:B------:R-:W-:Y:S01]  /*c7f0*/  IABS R245, R18 ;  /* 0x0000001200f57213 */ /* 0x000fe20000000000 */
[----:B------:R-:W-:Y:S02]  /*c800*/  @!P6 IMAD.IADD R234, R234, 0x1, -R3 ;  /* 0x00000001eaeae824 */ /* 0x000fe400078e0a03 */
[----:B------:R-:W-:Y:S01]  /*c810*/  @!P5 IMAD.MOV R232, RZ, RZ, -R232 ;  /* 0x000000ffffe8d224 */ /* 0x000fe200078e0ae8 */
[C---:B------:R-:W-:Y:S01]  /*c820*/  ISETP.GT.U32.AND P5, PT, R3.reuse, R235, PT ;  /* 0x000000eb0300720c */ /* 0x040fe20003fa4070 */
[C---:B------:R-:W-:Y:S01]  /*c830*/  IMAD R236, R3.reuse, R2, R236 ;  /* 0x0000000203ec7224 */ /* 0x040fe200078e02ec */
[----:B------:R-:W-:Y:S01]  /*c840*/  IABS R2, R246 ;  /* 0x000000f600027213 */ /* 0x000fe20000000000 */
[----:B------:R-:W-:Y:S01]  /*c850*/  @!P0 IMAD.MOV R234, RZ, RZ, -R234 ;  /* 0x000000ffffea8224 */ /* 0x000fe200078e0aea */
[----:B------:R-:W-:Y:S01]  /*c860*/  ISETP.GT.U32.AND P0, PT, R3, R237, PT ;  /* 0x000000ed0300720c */ /* 0x000fe20003f04070 */
[----:B------:R-:W-:Y:S01]  /*c870*/  IMAD.HI.U32 R6, R5, R240, RZ ;  /* 0x000000f005067227 */ /* 0x000fe200078e00ff */
[----:B------:R-:W-:-:S03]  /*c880*/  ISETP.GT.U32.AND P6, PT, R3, R236, PT ;  /* 0x000000ec0300720c */ /* 0x000fc60003fc4070 */
[----:B------:R-:W-:-:S04]  /*c890*/  IMAD.HI.U32 R238, R5, R2, RZ ;  /* 0x0000000205ee7227 */ /* 0x000fc800078e00ff */
[----:B------:R-:W-:Y:S02]  /*c8a0*/  IMAD.MOV R238, RZ, RZ, -R238 ;  /* 0x000000ffffee7224 */ /* 0x000fe400078e0aee */
[--C-:B------:R-:W-:Y:S01]  /*c8b0*/  @!P5 IMAD.IADD R235, R235, 0x1, -R3.reuse ;  /* 0x00000001ebebd824 */ /* 0x100fe200078e0a03 */
[----:B------:R-:W-:Y:S01]  /*c8c0*/  ISETP.GE.AND P5, PT, R249, RZ, PT ;  /* 0x000000fff900720c */ /* 0x000fe20003fa6270 */
[----:B------:R-:W-:Y:S01]  /*c8d0*/  IMAD R238, R3, R238, R2 ;  /* 0x000000ee03ee7224 */ /* 0x000fe200078e0202 */
[----:B------:R-:W-:Y:S01]  /*c8e0*/  IABS R249, R14 ;  /* 0x0000000e00f97213 */ /* 0x000fe20000000000 */
[----:B------:R-:W-:Y:S02]  /*c8f0*/  @!P0 IMAD.IADD R237, R237, 0x1, -R3 ;  /* 0x00000001eded8824 */ /* 0x000fe400078e0a03 */
[----:B------:R-:W-:Y:S01]  /*c900*/  @!P1 IMAD.MOV R235, RZ, RZ, -R235 ;  /* 0x000000ffffeb9224 */ /* 0x000fe200078e0aeb */
[----:B------:R-:W-:Y:S01]  /*c910*/  ISETP.GT.U32.AND P1, PT, R3, R238, PT ;  /* 0x000000ee0300720c */ /* 0x000fe20003f24070 */
[----:B------:R-:W-:Y:S01]  /*c920*/  IMAD.HI.U32 R2, R5, R241, RZ ;  /* 0x000000f105027227 */ /* 0x000fe200078e00ff */
[----:B------:R-:W-:-:S03]  /*c930*/  ISETP.GT.U32.AND P0, PT, R3, R237, PT ;  /* 0x000000ed0300720c */ /* 0x000fc60003f04070 */
[----:B------:R-:W-:Y:S02]  /*c940*/  IMAD.MOV R6, RZ, RZ, -R6 ;  /* 0x000000ffff067224 */ /* 0x000fe400078e0a06 */
[----:B------:R-:W-:Y:S02]  /*c950*/  IMAD.MOV R2, RZ, RZ, -R2 ;  /* 0x000000ffff027224 */ /* 0x000fe400078e0a02 */
[----:B------:R-:W-:Y:S02]  /*c960*/  IMAD R240, R3, R6, R240 ;  /* 0x0000000603f07224 */ /* 0x000fe400078e02f0 */
[----:B------:R-:W-:Y:S02]  /*c970*/  @!P3 IMAD.IADD R233, R233, 0x1, -R3 ;  /* 0x00000001e9e9b824 */ /* 0x000fe400078e0a03 */
[----:B------:R-:W-:Y:S02]  /*c980*/  IMAD R241, R3, R2, R241 ;  /* 0x0000000203f17224 */ /* 0x000fe400078e02f1 */
[--C-:B------:R-:W-:Y:S01]  /*c990*/  @!P0 IMAD.IADD R237, R237, 0x1, -R3.reuse ;  /* 0x00000001eded8824 */ /* 0x100fe200078e0a03 */
[C---:B------:R-:W-:Y:S01]  /*c9a0*/  ISETP.GT.U32.AND P3, PT, R3.reuse, R233, PT ;  /* 0x000000e90300720c */ /* 0x040fe20003f64070 */
[----:B------:R-:W-:Y:S01]  /*c9b0*/  @!P1 IMAD.IADD R238, R238, 0x1, -R3 ;  /* 0x00000001eeee9824 */ /* 0x000fe200078e0a03 */
[C---:B------:R-:W-:Y:S01]  /*c9c0*/  ISETP.GT.U32.AND P1, PT, R3.reuse, R240, PT ;  /* 0x000000f00300720c */ /* 0x040fe20003f24070 */
[----:B------:R-:W-:Y:S01]  /*c9d0*/  @!P4 IMAD.MOV R237, RZ, RZ, -R237 ;  /* 0x000000ffffedc224 */ /* 0x000fe200078e0aed */
[----:B------:R-:W-:Y:S01]  /*c9e0*/  ISETP.GT.U32.AND P4, PT, R3, R241, PT ;  /* 0x000000f10300720c */ /* 0x000fe20003f84070 */
[----:B------:R-:W-:-:S02]  /*c9f0*/  IMAD.MOV R7, RZ, RZ, -R7 ;  /* 0x000000ffff077224 */ /* 0x000fc400078e0a07 */
[----:B------:R-:W-:Y:S02]  /*ca00*/  @!P6 IMAD.IADD R236, R236, 0x1, -R3 ;  /* 0x00000001ecece824 */ /* 0x000fe400078e0a03 */
[----:B------:R-:W-:Y:S02]  /*ca10*/  IMAD R239, R3, R7, R239 ;  /* 0x0000000703ef7224 */ /* 0x000fe400078e02ef */
[----:B------:R-:W-:Y:S01]  /*ca20*/  IMAD.HI.U32 R6, R5, R243, RZ ;  /* 0x000000f305067227 */ /* 0x000fe200078e00ff */
[C---:B------:R-:W-:Y:S02]  /*ca30*/  ISETP.GT.U32.AND P6, PT, R3.reuse, R236, PT ;  /* 0x000000ec0300720c */ /* 0x040fe40003fc4070 */
[----:B------:R-:W-:Y:S01]  /*ca40*/  ISETP.GT.U32.AND P0, PT, R3, R239, PT ;  /* 0x000000ef0300720c */ /* 0x000fe20003f04070 */
[--C-:B------:R-:W-:Y:S02]  /*ca50*/  @!P1 IMAD.IADD R240, R240, 0x1, -R3.reuse ;  /* 0x00000001f0f09824 */ /* 0x100fe400078e0a03 */
[--C-:B------:R-:W-:Y:S01]  /*ca60*/  @!P3 IMAD.IADD R233, R233, 0x1, -R3.reuse ;  /* 0x00000001e9e9b824 */ /* 0x100fe200078e0a03 */
[----:B------:R-:W-:Y:S01]  /*ca70*/  ISETP.GE.AND P3, PT, R244, RZ, PT ;  /* 0x000000fff400720c */ /* 0x000fe20003f66270 */
[----:B------:R-:W-:Y:S01]  /*ca80*/  @!P4 IMAD.IADD R241, R241, 0x1, -R3 ;  /* 0x00000001f1f1c824 */ /* 0x000fe200078e0a03 */
[----:B------:R-:W-:Y:S01]  /*ca90*/  IABS R244, R19 ;  /* 0x0000001300f47213 */ /* 0x000fe20000000000 */
[----:B------:R-:W-:Y:S01]  /*caa0*/  IMAD.MOV R6, RZ, RZ, -R6 ;  /* 0x000000ffff067224 */ /* 0x000fe200078e0a06 */
[----:B------:R-:W-:Y:S01]  /*cab0*/  ISETP.GT.U32.AND P1, PT, R3, R240, PT ;  /* 0x000000f00300720c */ /* 0x000fe20003f24070 */
[----:B------:R-:W-:Y:S01]  /*cac0*/  IMAD.HI.U32 R7, R5, R242, RZ ;  /* 0x000000f205077227 */ /* 0x000fe200078e00ff */
[----:B------:R-:W-:-:S03]  /*cad0*/  ISETP.GT.U32.AND P4, PT, R3, R241, PT ;  /* 0x000000f10300720c */ /* 0x000fc60003f84070 */
[----:B------:R-:W-:-:S04]  /*cae0*/  IMAD.HI.U32 R2, R5, R244, RZ ;  /* 0x000000f405027227 */ /* 0x000fc800078e00ff */
[----:B------:R-:W-:Y:S02]  /*caf0*/  IMAD.MOV R2, RZ, RZ, -R2 ;  /* 0x000000ffff027224 */ /* 0x000fe400078e0a02 */
[----:B------:R-:W-:Y:S02]  /*cb00*/  IMAD R243, R3, R6, R243 ;  /* 0x0000000603f37224 */ /* 0x000fe400078e02f3 */
[--C-:B------:R-:W-:Y:S01]  /*cb10*/  @!P6 IMAD.IADD R236, R236, 0x1, -R3.reuse ;  /* 0x00000001ecece824 */ /* 0x100fe200078e0a03 */
[----:B------:R-:W-:Y:S01]  /*cb20*/  ISETP.GE.AND P6, PT, R247, RZ, PT ;  /* 0x000000fff700720c */ /* 0x000fe20003fc6270 */
[--C-:B------:R-:W-:Y:S01]  /*cb30*/  @!P0 IMAD.IADD R239, R239, 0x1, -R3.reuse ;  /* 0x00000001efef8824 */ /* 0x100fe200078e0a03 */
[----:B------:R-:W-:Y:S01]  /*cb40*/  IABS R247, R16 ;  /* 0x0000001000f77213 */ /* 0x000fe20000000000 */
[C---:B------:R-:W-:Y:S02]  /*cb50*/  IMAD R244, R3.reuse, R2, R244 ;  /* 0x0000000203f47224 */ /* 0x040fe400078e02f4 */
[--C-:B------:R-:W-:Y:S01]  /*cb60*/  @!P1 IMAD.IADD R240, R240, 0x1, -R3.reuse ;  /* 0x00000001f0f09824 */ /* 0x100fe200078e0a03 */
[C---:B------:R-:W-:Y:S01]  /*cb70*/  ISETP.GT.U32.AND P1, PT, R3.reuse, R243, PT ;  /* 0x000000f30300720c */ /* 0x040fe20003f24070 */
[----:B------:R-:W-:Y:S01]  /*cb80*/  @!P3 IMAD.MOV R236, RZ, RZ, -R236 ;  /* 0x000000ffffecb224 */ /* 0x000fe200078e0aec */
[----:B------:R-:W-:Y:S01]  /*cb90*/  ISETP.GT.U32.AND P3, PT, R3, R238, PT ;  /* 0x000000ee0300720c */ /* 0x000fe20003f64070 */
[----:B------:R-:W-:Y:S01]  /*cba0*/  @!P4 IMAD.IADD R241, R241, 0x1, -R3 ;  /* 0x00000001f1f1c824 */ /* 0x000fe200078e0a03 */
[C---:B------:R-:W-:Y:S01]  /*cbb0*/  ISETP.GT.U32.AND P0, PT, R3.reuse, R239, PT ;  /* 0x000000ef0300720c */ /* 0x040fe20003f04070 */
[----:B------:R-:W-:Y:S01]  /*cbc0*/  IMAD.MOV R7, RZ, RZ, -R7 ;  /* 0x000000ffff077224 */ /* 0x000fe200078e0a07 */
[----:B------:R-:W-:Y:S01]  /*cbd0*/  ISETP.GT.U32.AND P4, PT, R3, R244, PT ;  /* 0x000000f40300720c */ /* 0x000fe20003f84070 */
[----:B------:R-:W-:-:S04]  /*cbe0*/  IMAD.HI.U32 R2, R5, R245, RZ ;  /* 0x000000f505027227 */ /* 0x000fc800078e00ff */
[----:B------:R-:W-:Y:S01]  /*cbf0*/  @!P2 IMAD.MOV R233, RZ, RZ, -R233 ;  /* 0x000000ffffe9a224 */ /* 0x000fe200078e0ae9 */
[----:B------:R-:W-:Y:S01]  /*cc00*/  ISETP.GE.AND P2, PT, R246, RZ, PT ;  /* 0x000000fff600720c */ /* 0x000fe20003f46270 */
[----:B------:R-:W-:Y:S01]  /*cc10*/  IMAD R242, R3, R7, R242 ;  /* 0x0000000703f27224 */ /* 0x000fe200078e02f2 */
[----:B------:R-:W-:Y:S01]  /*cc20*/  IABS R246, R17 ;  /* 0x0000001100f67213 */ /* 0x000fe20000000000 */
[--C-:B------:R-:W-:Y:S02]  /*cc30*/  @!P1 IMAD.IADD R243, R243, 0x1, -R3.reuse ;  /* 0x00000001f3f39824 */ /* 0x100fe400078e0a03 */
[----:B------:R-:W-:Y:S02]  /*cc40*/  IMAD.MOV R2, RZ, RZ, -R2 ;  /* 0x000000ffff027224 */ /* 0x000fe400078e0a02 */
[--C-:B------:R-:W-:Y:S01]  /*cc50*/  @!P3 IMAD.IADD R238, R238, 0x1, -R3.reuse ;  /* 0x00000001eeeeb824 */ /* 0x100fe200078e0a03 */
[----:B------:R-:W-:Y:S01]  /*cc60*/  ISETP.GE.AND P3, PT, R248, RZ, PT ;  /* 0x000000fff800720c */ /* 0x000fe20003f66270 */
[--C-:B------:R-:W-:Y:S01]  /*cc70*/  @!P0 IMAD.IADD R239, R239, 0x1, -R3.reuse ;  /* 0x00000001efef8824 */ /* 0x100fe200078e0a03 */
[C---:B------:R-:W-:Y:S01]  /*cc80*/  ISETP.GT.U32.AND P0, PT, R3.reuse, R242, PT ;  /* 0x000000f20300720c */ /* 0x040fe20003f04070 */
[----:B------:R-:W-:Y:S01]  /*cc90*/  @!P4 IMAD.IADD R244, R244, 0x1, -R3 ;  /* 0x00000001f4f4c824 */ /* 0x000fe200078e0a03 */
[C---:B------:R-:W-:Y:S01]  /*cca0*/  ISETP.GT.U32.AND P4, PT, R3.reuse, R243, PT ;  /* 0x000000f30300720c */ /* 0x040fe20003f84070 */
[----:B------:R-:W-:Y:S01]  /*ccb0*/  IMAD R245, R3, R2, R245 ;  /* 0x0000000203f57224 */ /* 0x000fe200078e02f5 */
[----:B------:R-:W-:Y:S01]  /*ccc0*/  IABS R248, R15 ;  /* 0x0000000f00f87213 */ /* 0x000fe20000000000 */
[----:B------:R-:W-:-:S04]  /*ccd0*/  IMAD.HI.U32 R2, R5, R246, RZ ;  /* 0x000000f605027227 */ /* 0x000fc800078e00ff */
[----:B------:R-:W-:Y:S02]  /*cce0*/  IMAD.MOV R2, RZ, RZ, -R2 ;  /* 0x000000ffff027224 */ /* 0x000fe400078e0a02 */
[----:B------:R-:W-:-:S04]  /*ccf0*/  IMAD.HI.U32 R7, R5, R248, RZ ;  /* 0x000000f805077227 */ /* 0x000fc800078e00ff */
[----:B------:R-:W-:Y:S02]  /*cd00*/  IMAD R246, R3, R2, R246 ;  /* 0x0000000203f67224 */ /* 0x000fe400078e02f6 */
[----:B------:R-:W-:Y:S02]  /*cd10*/  IMAD.MOV R2, RZ, RZ, -R7 ;  /* 0x000000ffff027224 */ /* 0x000fe400078e0a07 */
[--C-:B------:R-:W-:Y:S01]  /*cd20*/  @!P0 IMAD.IADD R242, R242, 0x1, -R3.reuse ;  /* 0x00000001f2f28824 */ /* 0x100fe200078e0a03 */
[----:B------:R-:W-:Y:S01]  /*cd30*/  ISETP.GE.AND P0, PT, R252, RZ, PT ;  /* 0x000000fffc00720c */ /* 0x000fe20003f06270 */
[----:B------:R-:W-:Y:S01]  /*cd40*/  @!P4 IMAD.IADD R243, R243, 0x1, -R3 ;  /* 0x00000001f3f3c824 */ /* 0x000fe200078e0a03 */
[C---:B------:R-:W-:Y:S01]  /*cd50*/  ISETP.GT.U32.AND P4, PT, R3.reuse, R246, PT ;  /* 0x000000f60300720c */ /* 0x040fe20003f84070 */
[C---:B------:R-:W-:Y:S01]  /*cd60*/  IMAD R248, R3.reuse, R2, R248 ;  /* 0x0000000203f87224 */ /* 0x040fe200078e02f8 */
[----:B------:R-:W-:Y:S01]  /*cd70*/  ISETP.GT.U32.AND P1, PT, R3, R242, PT ;  /* 0x000000f20300720c */ /* 0x000fe20003f24070 */
[----:B------:R-:W-:Y:S01]  /*cd80*/  IMAD.HI.U32 R2, R5, R249, RZ ;  /* 0x000000f905027227 */ /* 0x000fe200078e00ff */
[----:B------:R-:W-:-:S03]  /*cd90*/  IABS R252, R9 ;  /* 0x0000000900fc7213 */ /* 0x000fc60000000000 */
[----:B------:R-:W-:Y:S02]  /*cda0*/  IMAD.MOV R2, RZ, RZ, -R2 ;  /* 0x000000ffff027224 */ /* 0x000fe400078e0a02 */
[----:B------:R-:W-:-:S04]  /*cdb0*/  IMAD.HI.U32 R6, R5, R247, RZ ;  /* 0x000000f705067227 */ /* 0x000fc800078e00ff */
[----:B------:R-:W-:Y:S02]  /*cdc0*/  IMAD R249, R3, R2, R249 ;  /* 0x0000000203f97224 */ /* 0x000fe400078e02f9 */
[----:B------:R-:W-:Y:S02]  /*cdd0*/  @!P4 IMAD.IADD R246, R246, 0x1, -R3 ;  /* 0x00000001f6f6c824 */ /* 0x000fe400078e0a03 */
[----:B------:R-:W-:Y:S01]  /*cde0*/  IMAD.HI.U32 R2, R5, R250, RZ ;  /* 0x000000fa05027227 */ /* 0x000fe200078e00ff */
[----:B------:R-:W-:-:S03]  /*cdf0*/  ISETP.GT.U32.AND P4, PT, R3, R249, PT ;  /* 0x000000f90300720c */ /* 0x000fc60003f84070 */
[--C-:B------:R-:W-:Y:S01]  /*ce00*/  @!P1 IMAD.IADD R242, R242, 0x1, -R3.reuse ;  /* 0x00000001f2f29824 */ /* 0x100fe200078e0a03 */
[C---:B------:R-:W-:Y:S01]  /*ce10*/  ISETP.GT.U32.AND P1, PT, R3.reuse, R245, PT ;  /* 0x000000f50300720c */ /* 0x040fe20003f24070 */
[----:B------:R-:W-:Y:S02]  /*ce20*/  IMAD.MOV R2, RZ, RZ, -R2 ;  /* 0x000000ffff027224 */ /* 0x000fe400078e0a02 */
[----:B------:R-:W-:Y:S01]  /*ce30*/  @!P2 IMAD.MOV R238, RZ, RZ, -R238 ;  /* 0x000000ffffeea224 */ /* 0x000fe200078e0aee */
[C---:B------:R-:W-:Y:S01]  /*ce40*/  ISETP.GT.U32.AND P2, PT, R3.reuse, R244, PT ;  /* 0x000000f40300720c */ /* 0x040fe20003f44070 */
[----:B------:R-:W-:Y:S01]  /*ce50*/  IMAD R250, R3, R2, R250 ;  /* 0x0000000203fa7224 */ /* 0x000fe200078e02fa */
[----:B------:R-:W-:Y:S01]  /*ce60*/  IABS R2, R12 ;  /* 0x0000000c00027213 */ /* 0x000fe20000000000 */
[----:B------:R-:W-:Y:S02]  /*ce70*/  IMAD.MOV R6, RZ, RZ, -R6 ;  /* 0x000000ffff067224 */ /* 0x000fe400078e0a06 */
[----:B------:R-:W-:Y:S01]  /*ce80*/  @!P4 IMAD.IADD R249, R249, 0x1, -R3 ;  /* 0x00000001f9f9c824 */ /* 0x000fe200078e0a03 */
[C---:B------:R-:W-:Y:S01]  /*ce90*/  ISETP.GT.U32.AND P4, PT, R3.reuse, R250, PT ;  /* 0x000000fa0300720c */ /* 0x040fe20003f84070 */
[----:B------:R-:W-:-:S02]  /*cea0*/  IMAD R247, R3, R6, R247 ;  /* 0x0000000603f77224 */ /* 0x000fc400078e02f7 */
[----:B------:R-:W-:-:S04]  /*ceb0*/  IMAD.HI.U32 R6, R5, R251, RZ ;  /* 0x000000fb05067227 */ /* 0x000fc800078e00ff */
[--C-:B------:R-:W-:Y:S01]  /*cec0*/  @!P1 IMAD.IADD R245, R245, 0x1, -R3.reuse ;  /* 0x00000001f5f59824 */ /* 0x100fe200078e0a03 */
[C---:B------:R-:W-:Y:S01]  /*ced0*/  ISETP.GT.U32.AND P1, PT, R3.reuse, R248, PT ;  /* 0x000000f80300720c */ /* 0x040fe20003f24070 */
[----:B------:R-:W-:Y:S02]  /*cee0*/  IMAD.MOV R6, RZ, RZ, -R6 ;  /* 0x000000ffff067224 */ /* 0x000fe400078e0a06 */
[----:B------:R-:W-:Y:S01]  /*cef0*/  @!P2 IMAD.IADD R244, R244, 0x1, -R3 ;  /* 0x00000001f4f4a824 */ /* 0x000fe200078e0a03 */
[C---:B------:R-:W-:Y:S01]  /*cf00*/  ISETP.GT.U32.AND P2, PT, R3.reuse, R247, PT ;  /* 0x000000f70300720c */ /* 0x040fe20003f44070 */
[----:B------:R-:W-:Y:S01]  /*cf10*/  IMAD R251, R3, R6, R251 ;  /* 0x0000000603fb7224 */ /* 0x000fe200078e02fb */
[----:B------:R-:W-:Y:S01]  /*cf20*/  IABS R6, R4 ;  /* 0x0000000400067213 */ /* 0x000fe20000000000 */
        /* <DEDUP_REMOVED lines=8> */
[----:B------:R-:W-:Y:S01]  /*cfb0*/  @!P2 IMAD.IADD R247, R247, 0x1, -R3 ;  /* 0x00000001f7f7a824 */ /* 0x000fe200078e0a03 */
[----:B------:R-:W-:Y:S01]  /*cfc0*/  ISETP.GE.AND P2, PT, R20, RZ, PT ;  /* 0x000000ff1400720c */ /* 0x000fe20003f46270 */
[----:B------:R-:W-:Y:S01]  /*cfd0*/  IMAD.HI.U32 R20, R5, R2, RZ ;  /* 0x0000000205147227 */ /* 0x000fe200078e00ff */
[----:B------:R-:W-:-:S03]  /*cfe0*/  IABS R19, R10 ;  /* 0x0000000a00137213 */ /* 0x000fc60000000000 */
[----:B0-----:R-:W-:-:S04]  /*cff0*/  IMAD.HI.U32 R23, R5, R6, RZ ;  /* 0x0000000605177227 */ /* 0x001fc800078e00ff */
[----:B------:R-:W-:-:S04]  /*d000*/  IMAD.HI.U32 R22, R5, R7, RZ ;  /* 0x0000000705167227 */ /* 0x000fc800078e00ff */
[----:B------:R-:W-:Y:S01]  /*d010*/  @!P4 IMAD.IADD R251, R251, 0x1, -R3 ;  /* 0x00000001fbfbc824 */ /* 0x000fe200078e0a03 */
[----:B------:R-:W-:Y:S01]  /*d020*/  ISETP.GT.U32.AND P4, PT, R3, R245, PT ;  /* 0x000000f50300720c */ /* 0x000fe20003f84070 */
[----:B------:R-:W-:-:S04]  /*d030*/  IMAD.HI.U32 R21, R5, R8, RZ ;  /* 0x0000000805157227 */ /* 0x000fc800078e00ff */
[----:B------:R-:W-:Y:S02]  /*d040*/  IMAD.MOV R20, RZ, RZ, -R20 ;  /* 0x000000ffff147224 */ /* 0x000fe400078e0a14 */
[----:B------:R-:W-:Y:S02]  /*d050*/  IMAD.MOV R23, RZ, RZ, -R23 ;  /* 0x000000ffff177224 */ /* 0x000fe400078e0a17 */
[----:B------:R-:W-:Y:S02]  /*d060*/  IMAD.MOV R22, RZ, RZ, -R22 ;  /* 0x000000ffff167224 */ /* 0x000fe400078e0a16 */
[----:B------:R-:W-:Y:S01]  /*d070*/  @!P1 IMAD.MOV R244, RZ, RZ, -R244 ;  /* 0x000000fffff49224 */ /* 0x000fe200078e0af4 */
[C---:B------:R-:W-:Y:S01]  /*d080*/  ISETP.GT.U32.AND P1, PT, R3.reuse, R250, PT ;  /* 0x000000fa0300720c */ /* 0x040fe20003f24070 */
[----:B------:R-:W-:Y:S02]  /*d090*/  IMAD.MOV R21, RZ, RZ, -R21 ;  /* 0x000000ffff157224 */ /* 0x000fe400078e0a15 */
[----:B------:R-:W-:-:S02]  /*d0a0*/  IMAD R2, R3, R20, R2 ;  /* 0x0000001403027224 */ /* 0x000fc400078e0202 */
[----:B------:R-:W-:-:S04]  /*d0b0*/  IMAD.HI.U32 R20, R5, R19, RZ ;  /* 0x0000001305147227 */ /* 0x000fc800078e00ff */
[C---:B------:R-:W-:Y:S02]  /*d0c0*/  IMAD R5, R3.reuse, R23, R6 ;  /* 0x0000001703057224 */ /* 0x040fe400078e0206 */
[C---:B------:R-:W-:Y:S01]  /*d0d0*/  IMAD R6, R3.reuse, R22, R7 ;  /* 0x0000001603067224 */ /* 0x040fe200078e0207 */
[----:B------:R-:W2:Y:S01]  /*d0e0*/  LDL.LU R23, [R1+0xe90] ;  /* 0x000e900001177983 */ /* 0x000ea20000300800 */
[----:B------:R-:W-:Y:S02]  /*d0f0*/  IMAD R7, R3, R21, R8 ;  /* 0x0000001503077224 */ /* 0x000fe400078e0208 */
[----:B------:R-:W-:Y:S01]  /*d100*/  IMAD.MOV R8, RZ, RZ, -R20 ;  /* 0x000000ffff087224 */ /* 0x000fe200078e0a14 */
[----:B------:R-:W3:Y:S01]  /*d110*/  LDL.LU R22, [R1+0xe8c] ;  /* 0x000e8c0001167983 */ /* 0x000ee20000300800 */
[----:B------:R-:W-:Y:S01]  /*d120*/  @!P4 IMAD.IADD R245, R245, 0x1, -R3 ;  /* 0x00000001f5f5c824 */ /* 0x000fe200078e0a03 */
[C---:B------:R-:W-:Y:S01]  /*d130*/  ISETP.GT.U32.AND P4, PT, R3.reuse, R252, PT ;  /* 0x000000fc0300720c */ /* 0x040fe20003f84070 */
[----:B------:R-:W-:Y:S01]  /*d140*/  IMAD R8, R3, R8, R19 ;  /* 0x0000000803087224 */ /* 0x000fe200078e0213 */
[----:B------:R-:W4:Y:S01]  /*d150*/  LDL.LU R21, [R1+0xe88] ;  /* 0x000e880001157983 */ /* 0x000f220000300800 */
[----:B------:R-:W-:-:S02]  /*d160*/  @!P1 IMAD.IADD R250, R250, 0x1, -R3 ;  /* 0x00000001fafa9824 */ /* 0x000fc400078e0a03 */
[----:B------:R-:W-:Y:S01]  /*d170*/  @!P5 IMAD.MOV R239, RZ, RZ, -R239 ;  /* 0x000000ffffefd224 */ /* 0x000fe200078e0aef */
[C---:B------:R-:W-:Y:S01]  /*d180*/  ISETP.GT.U32.AND P1, PT, R3.reuse, R8, PT ;  /* 0x000000080300720c */ /* 0x040fe20003f24070 */
[----:B------:R-:W-:Y:S01]  /*d190*/  @!P3 IMAD.MOV R241, RZ, RZ, -R241 ;  /* 0x000000fffff1b224 */ /* 0x000fe200078e0af1 */
[C---:B------:R-:W-:Y:S01]  /*d1a0*/  ISETP.GT.U32.AND P5, PT, R3.reuse, R246, PT ;  /* 0x000000f60300720c */ /* 0x040fe20003fa4070 */
[----:B------:R-:W-:Y:S01]  /*d1b0*/  @!P0 IMAD.MOV R242, RZ, RZ, -R242 ;  /* 0x000000fffff28224 */ /* 0x000fe200078e0af2 */
[C---:B------:R-:W-:Y:S01]  /*d1c0*/  ISETP.GT.U32.AND P3, PT, R3.reuse, R247, PT ;  /* 0x000000f70300720c */ /* 0x040fe20003f64070 */
[----:B------:R-:W-:Y:S01]  /*d1d0*/  @!P2 IMAD.MOV R243, RZ, RZ, -R243 ;  /* 0x000000fffff3a224 */ /* 0x000fe200078e0af3 */
[C---:B------:R-:W-:Y:S01]  /*d1e0*/  ISETP.GT.U32.AND P0, PT, R3.reuse, R248, PT ;  /* 0x000000f80300720c */ /* 0x040fe20003f04070 */
[--C-:B------:R-:W-:Y:S01]  /*d1f0*/  @!P4 IMAD.IADD R252, R252, 0x1, -R3.reuse ;  /* 0x00000001fcfcc824 */ /* 0x100fe200078e0a03 */
[C---:B------:R-:W-:Y:S01]  /*d200*/  ISETP.GT.U32.AND P2, PT, R3.reuse, R249, PT ;  /* 0x000000f90300720c */ /* 0x040fe20003f44070 */
[----:B------:R-:W-:Y:S01]  /*d210*/  @!P6 IMAD.MOV R240, RZ, RZ, -R240 ;  /* 0x000000fffff0e224 */ /* 0x000fe200078e0af0 */
[----:B------:R-:W2:Y:S03]  /*d220*/  LDL.LU R20, [R1+0xe84] ;  /* 0x000e840001147983 */ /* 0x000ea60000300800 */
[--C-:B------:R-:W-:Y:S01]  /*d230*/  @!P1 IMAD.IADD R8, R8, 0x1, -R3.reuse ;  /* 0x0000000108089824 */ /* 0x100fe200078e0a03 */
[C---:B------:R-:W-:Y:S01]  /*d240*/  ISETP.GT.U32.AND P1, PT, R3.reuse, R252, PT ;  /* 0x000000fc0300720c */ /* 0x040fe20003f24070 */
[--C-:B------:R-:W-:Y:S01]  /*d250*/  @!P5 IMAD.IADD R246, R246, 0x1, -R3.reuse ;  /* 0x00000001f6f6d824 */ /* 0x100fe200078e0a03 */
[----:B------:R-:W-:Y:S01]  /*d260*/  ISETP.GT.U32.AND P5, PT, R3, R2, PT ;  /* 0x000000020300720c */ /* 0x000fe20003fa4070 */
[--C-:B------:R-:W-:Y:S01]  /*d270*/  @!P3 IMAD.IADD R247, R247, 0x1, -R3.reuse ;  /* 0x00000001f7f7b824 */ /* 0x100fe200078e0a03 */
[C---:B------:R-:W-:Y:S01]  /*d280*/  ISETP.GT.U32.AND P3, PT, R3.reuse, R5, PT ;  /* 0x000000050300720c */ /* 0x040fe20003f64070 */
[--C-:B------:R-:W-:Y:S01]  /*d290*/  @!P0 IMAD.IADD R248, R248, 0x1, -R3.reuse ;  /* 0x00000001f8f88824 */ /* 0x100fe200078e0a03 */
[----:B------:R-:W-:Y:S01]  /*d2a0*/  ISETP.GT.U32.AND P0, PT, R3, R6, PT ;  /* 0x000000060300720c */ /* 0x000fe20003f04070 */
[----:B------:R-:W-:Y:S01]  /*d2b0*/  @!P2 IMAD.IADD R249, R249, 0x1, -R3 ;  /* 0x00000001f9f9a824 */ /* 0x000fe200078e0a03 */
[C---:B------:R-:W-:Y:S01]  /*d2c0*/  ISETP.GT.U32.AND P6, PT, R3.reuse, R251, PT ;  /* 0x000000fb0300720c */ /* 0x040fe20003fc4070 */
[----:B------:R-:W3:Y:S01]  /*d2d0*/  LDL.LU R19, [R1+0xe80] ;  /* 0x000e800001137983 */ /* 0x000ee20000300800 */
[----:B------:R-:W-:-:S03]  /*d2e0*/  ISETP.GT.U32.AND P2, PT, R3, R7, PT ;  /* 0x000000070300720c */ /* 0x000fc60003f44070 */
[--C-:B------:R-:W-:Y:S01]  /*d2f0*/  @!P1 IMAD.IADD R252, R252, 0x1, -R3.reuse ;  /* 0x00000001fcfc9824 */ /* 0x100fe200078e0a03 */
[----:B------:R-:W-:Y:S01]  /*d300*/  ISETP.GE.AND P1, PT, R9, RZ, PT ;  /* 0x000000ff0900720c */ /* 0x000fe20003f26270 */
[--C-:B------:R-:W-:Y:S01]  /*d310*/  @!P5 IMAD.IADD R2, R2, 0x1, -R3.reuse ;  /* 0x000000010202d824 */ /* 0x100fe200078e0a03 */
[----:B------:R-:W-:Y:S01]  /*d320*/  ISETP.GE.AND P5, PT, R16, RZ, PT ;  /* 0x000000ff1000720c */ /* 0x000fe20003fa6270 */
[----:B------:R-:W0:Y:S01]  /*d330*/  LDC R9, c[0x0][0x230] ;  /* 0x00008c00ff097b82 */ /* 0x000e220000000800 */
[----:B------:R-:W-:Y:S01]  /*d340*/  ISETP.GE.AND P4, PT, R17, RZ, PT ;  /* 0x000000ff1100720c */ /* 0x000fe20003f86270 */
[--C-:B------:R-:W-:Y:S01]  /*d350*/  @!P3 IMAD.IADD R5, R5, 0x1, -R3.reuse ;  /* 0x000000010505b824 */ /* 0x100fe200078e0a03 */
[----:B------:R-:W-:Y:S01]  /*d360*/  ISETP.GE.AND P3, PT, R15, RZ, PT ;  /* 0x000000ff0f00720c */ /* 0x000fe20003f66270 */
[--C-:B------:R-:W-:Y:S01]  /*d370*/  @!P0 IMAD.IADD R6, R6, 0x1, -R3.reuse ;  /* 0x0000000106068824 */ /* 0x100fe200078e0a03 */
[----:B------:R-:W-:Y:S01]  /*d380*/  ISETP.GE.AND P0, PT, R14, RZ, PT ;  /* 0x000000ff0e00720c */ /* 0x000fe20003f06270 */
[--C-:B------:R-:W-:Y:S01]  /*d390*/  @!P6 IMAD.IADD R251, R251, 0x1, -R3.reuse ;  /* 0x00000001fbfbe824 */ /* 0x100fe200078e0a03 */
[----:B------:R-:W-:Y:S01]  /*d3a0*/  ISETP.GE.AND P6, PT, R18, RZ, PT ;  /* 0x000000ff1200720c */ /* 0x000fe20003fc6270 */
[----:B------:R-:W-:Y:S01]  /*d3b0*/  @!P2 IMAD.IADD R7, R7, 0x1, -R3 ;  /* 0x000000010707a824 */ /* 0x000fe200078e0a03 */
[----:B------:R-:W4:Y:S03]  /*d3c0*/  LDL.LU R18, [R1+0xe7c] ;  /* 0x000e7c0001127983 */ /* 0x000f260000300800 */
[----:B------:R-:W-:Y:S01]  /*d3d0*/  @!P5 IMAD.MOV R247, RZ, RZ, -R247 ;  /* 0x000000fffff7d224 */ /* 0x000fe200078e0af7 */
[C---:B------:R-:W-:Y:S01]  /*d3e0*/  ISETP.GT.U32.AND P5, PT, R3.reuse, R5, PT ;  /* 0x000000050300720c */ /* 0x040fe20003fa4070 */
[----:B------:R-:W-:Y:S01]  /*d3f0*/  @!P4 IMAD.MOV R246, RZ, RZ, -R246 ;  /* 0x000000fffff6c224 */ /* 0x000fe200078e0af6 */
[C---:B------:R-:W-:Y:S01]  /*d400*/  ISETP.GT.U32.AND P4, PT, R3.reuse, R2, PT ;  /* 0x000000020300720c */ /* 0x040fe20003f84070 */
[----:B------:R-:W-:Y:S01]  /*d410*/  @!P3 IMAD.MOV R248, RZ, RZ, -R248 ;  /* 0x000000fffff8b224 */ /* 0x000fe200078e0af8 */
[C---:B------:R-:W-:Y:S01]  /*d420*/  ISETP.GT.U32.AND P3, PT, R3.reuse, R6, PT ;  /* 0x000000060300720c */ /* 0x040fe20003f64070 */
[----:B------:R-:W-:Y:S01]  /*d430*/  @!P0 IMAD.MOV R249, RZ, RZ, -R249 ;  /* 0x000000fffff98224 */ /* 0x000fe200078e0af9 */
[----:B------:R-:W2:Y:S01]  /*d440*/  LDL.LU R17, [R1+0xe78] ;  /* 0x000e780001117983 */ /* 0x000ea20000300800 */
[----:B------:R-:W-:-:S03]  /*d450*/  ISETP.GT.U32.AND P0, PT, R3, R7, PT ;  /* 0x000000070300720c */ /* 0x000fc60003f04070 */
[----:B------:R-:W3:Y:S01]  /*d460*/  LDL.LU R16, [R1+0xe74] ;  /* 0x000e740001107983 */ /* 0x000ee20000300800 */
[----:B------:R-:W-:Y:S01]  /*d470*/  ISETP.GE.AND P2, PT, R125, RZ, PT ;  /* 0x000000ff7d00720c */ /* 0x000fe20003f46270 */
[----:B0-----:R-:W-:Y:S02]  /*d480*/  VIADD R9, R9, 0x7f ;  /* 0x0000007f09097836 */ /* 0x001fe40000000000 */
[----:B------:R-:W4:Y:S04]  /*d490*/  LDL.LU R15, [R1+0xe70] ;  /* 0x000e7000010f7983 */ /* 0x000f280000300800 */
[----:B------:R-:W2:Y:S01]  /*d4a0*/  LDL.LU R14, [R1+0xe6c] ;  /* 0x000e6c00010e7983 */ /* 0x000ea20000300800 */
[----:B------:R-:W-:-:S03]  /*d4b0*/  @!P6 IMAD.MOV R245, RZ, RZ, -R245 ;  /* 0x000000fffff5e224 */ /* 0x000fc600078e0af5 */
[----:B------:R-:W3:Y:S01]  /*d4c0*/  LDL.LU R125, [R1+0xe68] ;  /* 0x000e6800017d7983 */ /* 0x000ee20000300800 */
[--C-:B------:R-:W-:Y:S01]  /*d4d0*/  @!P5 IMAD.IADD R5, R5, 0x1, -R3.reuse ;  /* 0x000000010505d824 */ /* 0x100fe200078e0a03 */
[----:B------:R-:W-:Y:S01]  /*d4e0*/  ISETP.GE.AND P6, PT, R13, RZ, PT ;  /* 0x000000ff0d00720c */ /* 0x000fe20003fc6270 */
[----:B------:R-:W-:Y:S01]  /*d4f0*/  @!P4 IMAD.IADD R2, R2, 0x1, -R3 ;  /* 0x000000010202c824 */ /* 0x000fe200078e0a03 */
[----:B------:R-:W-:Y:S01]  /*d500*/  ISETP.GE.AND P5, PT, R4, RZ, PT ;  /* 0x000000ff0400720c */ /* 0x000fe20003fa6270 */
[----:B------:R-:W4:Y:S01]  /*d510*/  LDL.LU R13, [R1+0x1c] ;  /* 0x00001c00010d7983 */ /* 0x000f220000300800 */
[----:B------:R-:W-:Y:S01]  /*d520*/  SHF.R.S32.HI R4, RZ, 0x1f, R9 ;  /* 0x0000001fff047819 */ /* 0x000fe20000011409 */
[--C-:B------:R-:W-:Y:S01]  /*d530*/  @!P3 IMAD.IADD R6, R6, 0x1, -R3.reuse ;  /* 0x000000010606b824 */ /* 0x100fe200078e0a03 */
[----:B------:R-:W-:Y:S01]  /*d540*/  ISETP.GE.AND P4, PT, R12, RZ, PT ;  /* 0x000000ff0c00720c */ /* 0x000fe20003f86270 */
[----:B------:R-:W-:Y:S01]  /*d550*/  @!P0 IMAD.IADD R7, R7, 0x1, -R3 ;  /* 0x0000000107078824 */ /* 0x000fe200078e0a03 */
[----:B------:R-:W2:Y:S01]  /*d560*/  LDL.LU R12, [R1+0x18] ;  /* 0x00001800010c7983 */ /* 0x000ea20000300800 */
[----:B------:R-:W-:Y:S01]  /*d570*/  ISETP.GE.AND P3, PT, R11, RZ, PT ;  /* 0x000000ff0b00720c */ /* 0x000fe20003f66270 */
[----:B------:R-:W-:Y:S01]  /*d580*/  @!P2 IMAD.MOV R250, RZ, RZ, -R250 ;  /* 0x000000fffffaa224 */ /* 0x000fe200078e0afa */
[----:B------:R-:W-:Y:S01]  /*d590*/  LEA.HI R4, R4, R9, RZ, 0x7 ;  /* 0x0000000904047211 */ /* 0x000fe200078f38ff */
[----:B------:R-:W2:Y:S01]  /*d5a0*/  LDL.LU R11, [R1+0x14] ;  /* 0x00001400010b7983 */ /* 0x000ea20000300800 */
[----:B------:R-:W-:-:S02]  /*d5b0*/  ISETP.GE.AND P0, PT, R10, RZ, PT ;  /* 0x000000ff0a00720c */ /* 0x000fc40003f06270 */
[----:B------:R-:W-:Y:S01]  /*d5c0*/  ISETP.GT.U32.AND P2, PT, R3, R8, PT ;  /* 0x000000080300720c */ /* 0x000fe20003f44070 */
[----:B------:R-:W2:Y:S04]  /*d5d0*/  LDL.LU R10, [R1+0x10] ;  /* 0x00001000010a7983 */ /* 0x000ea80000300800 */
[----:B------:R-:W2:Y:S04]  /*d5e0*/  LDL.LU R9, [R1+0xc] ;  /* 0x00000c0001097983 */ /* 0x000ea80000300800 */
[----:B------:R-:W2:Y:S04]  /*d5f0*/  LDL.LU R4, [R1+0x8] ;  /* 0x0000080001047983 */ /* 0x000ea80000300800 */
[----:B------:R-:W-:-:S02]  /*d600*/  @!P2 IMAD.IADD R8, R8, 0x1, -R3 ;  /* 0x000000010808a824 */ /* 0x000fc400078e0a03 */
[----:B------:R-:W0:Y:S01]  /*d610*/  S2R R3, SR_TID.X ;  /* 0x0000000000037919 */ /* 0x000e220000002100 */
[----:B------:R-:W-:Y:S01]  /*d620*/  ISETP.GE.AND P2, PT, R0, RZ, PT ;  /* 0x000000ff0000720c */ /* 0x000fe20003f46270 */
[----:B------:R-:W-:Y:S01]  /*d630*/  @!P1 IMAD.MOV R252, RZ, RZ, -R252 ;  /* 0x000000fffffc9224 */ /* 0x000fe200078e0afc */
[----:B------:R1:W-:Y:S01]  /*d640*/  STL [R1+0xe2c], R0 ;  /* 0x000e2c0001007387 */ /* 0x0003e20000100800 */
[----:B------:R-:W-:Y:S01]  /*d650*/  @!P6 IMAD.MOV R251, RZ, RZ, -R251 ;  /* 0x000000fffffbe224 */ /* 0x000fe200078e0afb */
[----:B0-----:R-:W-:-:S05]  /*d660*/  LOP3.LUT R3, R3, 0x7f, RZ, 0xc0, !PT ;  /* 0x0000007f03037812 */ /* 0x001fca00078ec0ff */
[----:B-1----:R-:W-:-:S05]  /*d670*/  IMAD R0, R3, UR9, RZ ;  /* 0x0000000903007c24 */ /* 0x002fca000f8e02ff */
[----:B------:R-:W-:Y:S01]  /*d680*/  IADD3 R3, P6, R0, UR4, RZ ;  /* 0x0000000400037c10 */ /* 0x000fe2000ffde0ff */
[----:B------:R-:W-:Y:S01]  /*d690*/  @!P4 IMAD.MOV R2, RZ, RZ, -R2 ;  /* 0x000000ffff02c224 */ /* 0x000fe200078e0a02 */
[----:B------:R-:W-:-:S03]  /*d6a0*/  ULDC UR4, c[0x0][0x234] ;  /* 0x00008d0000047ab9 */ /* 0x000fc60000000800 */
[----:B------:R0:W-:Y:S04]  /*d6b0*/  STL [R1+0xe38], R3 ;  /* 0x000e380301007387 */ /* 0x0001e80000100800 */
[----:B0-----:R-:W2:Y:S01]  /*d6c0*/  LDL.LU R3, [R1+0x4] ;  /* 0x0000040001037983 */ /* 0x001ea20000300800 */
[----:B---3--:R-:W-:Y:S02]  /*d6d0*/  ISETP.NE.AND P1, PT, R125, RZ, PT ;  /* 0x000000ff7d00720c */ /* 0x008fe40003f25270 */
[----:B------:R-:W-:-:S04]  /*d6e0*/  LOP3.LUT R125, RZ, R125, RZ, 0x33, !PT ;  /* 0x0000007dff7d7212 */ /* 0x000fc800078e33ff */
[C---:B----4-:R-:W-:Y:S02]  /*d6f0*/  SEL R13, R125.reuse, R13, !P1 ;  /* 0x0000000d7d0d7207 */ /* 0x050fe40004800000 */
[----:B--2---:R-:W-:-:S03]  /*d700*/  SEL R12, R125, R12, !P1 ;  /* 0x0000000c7d0c7207 */ /* 0x004fc60004800000 */
[----:B------:R0:W-:Y:S01]  /*d710*/  STL [R1+0xcc], R13 ;  /* 0x0000cc0d01007387 */ /* 0x0001e20000100800 */
[C---:B------:R-:W-:Y:S02]  /*d720*/  SEL R11, R125.reuse, R11, !P1 ;  /* 0x0000000b7d0b7207 */ /* 0x040fe40004800000 */
[C---:B------:R-:W-:Y:S01]  /*d730*/  SEL R10, R125.reuse, R10, !P1 ;  /* 0x0000000a7d0a7207 */ /* 0x040fe20004800000 */
[----:B0-----:R-:W2:Y:S01]  /*d740*/  LDL.LU R13, [R1+0xe64] ;  /* 0x000e6400010d7983 */ /* 0x001ea20000300800 */
[----:B------:R-:W-:-:S03]  /*d750*/  SEL R9, R125, R9, !P1 ;  /* 0x000000097d097207 */ /* 0x000fc60004800000 */
[----:B------:R0:W-:Y:S01]  /*d760*/  STL [R1+0xc8], R12 ;  /* 0x0000c80c01007387 */ /* 0x0001e20000100800 */
[----:B------:R-:W-:-:S03]  /*d770*/  SEL R4, R125, R4, !P1 ;  /* 0x000000047d047207 */ /* 0x000fc60004800000 */
[----:B0-----:R-:W3:Y:S04]  /*d780*/  LDL.LU R12, [R1+0xe60] ;  /* 0x000e6000010c7983 */ /* 0x001ee80000300800 */
[----:B------:R0:W-:Y:S04]  /*d790*/  STL [R1+0xc4], R11 ;  /* 0x0000c40b01007387 */ /* 0x0001e80000100800 */
[----:B0-----:R-:W4:Y:S04]  /*d7a0*/  LDL.LU R11, [R1+0xe5c] ;  /* 0x000e5c00010b7983 */ /* 0x001f280000300800 */
[----:B------:R0:W-:Y:S04]  /*d7b0*/  STL [R1+0xc0], R10 ;  /* 0x0000c00a01007387 */ /* 0x0001e80000100800 */
[----:B0-----:R-:W2:Y:S04]  /*d7c0*/  LDL.LU R10, [R1+0xe58] ;  /* 0x000e5800010a7983 */ /* 0x001ea80000300800 */
[----:B------:R0:W-:Y:S04]  /*d7d0*/  STL [R1+0xbc], R9 ;  /* 0x0000bc0901007387 */ /* 0x0001e80000100800 */
[----:B0-----:R-:W3:Y:S04]  /*d7e0*/  LDL.LU R9, [R1+0xe54] ;  /* 0x000e540001097983 */ /* 0x001ee80000300800 */
[----:B------:R0:W-:Y:S04]  /*d7f0*/  STL [R1+0xb8], R4 ;  /* 0x0000b80401007387 */ /* 0x0001e80000100800 */
[----:B0-----:R-:W4:Y:S01]  /*d800*/  LDL.LU R4, [R1+0xe50] ;  /* 0x000e500001047983 */ /* 0x001f220000300800 */
[----:B------:R-:W-:-:S05]  /*d810*/  SEL R3, R125, R3, !P1 ;  /* 0x000000037d037207 */ /* 0x000fca0004800000 */
[----:B------:R4:W-:Y:S01]  /*d820*/  STL [R1+0xb4], R3 ;  /* 0x0000b40301007387 */ /* 0x0009e20000100800 */
[C---:B--2---:R-:W-:Y:S02]  /*d830*/  SEL R10, R125.reuse, R10, !P1 ;  /* 0x0000000a7d0a7207 */ /* 0x044fe40004800000 */
[C---:B----4-:R-:W-:Y:S02]  /*d840*/  SEL R3, R125.reuse, R4, !P1 ;  /* 0x000000047d037207 */ /* 0x050fe40004800000 */
[----:B------:R-:W2:Y:S04]  /*d850*/  LDL.LU R4, [R1+0xe4c] ;  /* 0x000e4c0001047983 */ /* 0x000ea80000300800 */
[----:B------:R3:W-:Y:S02]  /*d860*/  STL [R1+0xb0], R3 ;  /* 0x0000b00301007387 */ /* 0x0007e40000100800 */
[----:B---3--:R-:W-:-:S02]  /*d870*/  SEL R3, R125, R9, !P1 ;  /* 0x000000097d037207 */ /* 0x008fc40004800000 */
[----:B------:R-:W-:-:S03]  /*d880*/  SEL R9, R125, R11, !P1 ;  /* 0x0000000b7d097207 */ /* 0x000fc60004800000 */
[----:B------:R0:W-:Y:S04]  /*d890*/  STL [R1+0xac], R3 ;  /* 0x0000ac0301007387 */ /* 0x0001e80000100800 */
[----:B------:R1:W-:Y:S01]  /*d8a0*/  STL [R1+0xa8], R10 ;  /* 0x0000a80a01007387 */ /* 0x0003e20000100800 */
[----:B0-----:R-:W-:-:S03]  /*d8b0*/  SEL R3, R125, R12, !P1 ;  /* 0x0000000c7d037207 */ /* 0x001fc60004800000 */
[----:B------:R0:W-:Y:S01]  /*d8c0*/  STL [R1+0xa4], R9 ;  /* 0x0000a40901007387 */ /* 0x0001e20000100800 */
[----:B-1----:R-:W-:-:S03]  /*d8d0*/  SEL R10, R125, R13, !P1 ;  /* 0x0000000d7d0a7207 */ /* 0x002fc60004800000 */
[----:B------:R1:W-:Y:S01]  /*d8e0*/  STL [R1+0xa0], R3 ;  /* 0x0000a00301007387 */ /* 0x0003e20000100800 */
[----:B0-----:R-:W-:-:S03]  /*d8f0*/  SEL R9, R125, R14, !P1 ;  /* 0x0000000e7d097207 */ /* 0x001fc60004800000 */
[----:B------:R0:W-:Y:S01]  /*d900*/  STL [R1+0x9c], R10 ;  /* 0x00009c0a01007387 */ /* 0x0001e20000100800 */
[----:B-1----:R-:W-:-:S03]  /*d910*/  SEL R3, R125, R15, !P1 ;  /* 0x0000000f7d037207 */ /* 0x002fc60004800000 */
[----:B------:R1:W-:Y:S04]  /*d920*/  STL [R1+0x98], R9 ;  /* 0x0000980901007387 */ /* 0x0003e80000100800 */
[----:B------:R3:W-:Y:S01]  /*d930*/  STL [R1+0x94], R3 ;  /* 0x0000940301007387 */ /* 0x0007e20000100800 */
[C---:B0-----:R-:W-:Y:S02]  /*d940*/  SEL R10, R125.reuse, R16, !P1 ;  /* 0x000000107d0a7207 */ /* 0x041fe40004800000 */
[----:B-1----:R-:W-:-:S03]  /*d950*/  SEL R9, R125, R17, !P1 ;  /* 0x000000117d097207 */ /* 0x002fc60004800000 */
[----:B------:R0:W-:Y:S01]  /*d960*/  STL [R1+0x90], R10 ;  /* 0x0000900a01007387 */ /* 0x0001e20000100800 */
[----:B---3--:R-:W-:-:S03]  /*d970*/  SEL R3, R125, R18, !P1 ;  /* 0x000000127d037207 */ /* 0x008fc60004800000 */
        /* <DEDUP_REMOVED lines=39> */
[C---:B-1----:R-:W-:Y:S02]  /*dbf0*/  SEL R9, R125.reuse, R38, !P1 ;  /* 0x000000267d097207 */ /* 0x042fe40004800000 */
[C---:B------:R-:W-:Y:S02]  /*dc00*/  SEL R38, R125.reuse, R42, !P1 ;  /* 0x0000002a7d267207 */ /* 0x040fe40004800000 */
[C---:B---3--:R-:W-:Y:S01]  /*dc10*/  SEL R3, R125.reuse, R39, !P1 ;  /* 0x000000277d037207 */ /* 0x048fe20004800000 */
[----:B------:R-:W-:Y:S01]  /*dc20*/  STL [R1+0x3c], R10 ;  /* 0x00003c0a01007387 */ /* 0x000fe20000100800 */
[----:B------:R-:W-:-:S02]  /*dc30*/  SEL R42, R125, R72, !P1 ;  /* 0x000000487d2a7207 */ /* 0x000fc40004800000 */
[C---:B------:R-:W-:Y:S01]  /*dc40*/  SEL R39, R125.reuse, R41, !P1 ;  /* 0x000000297d277207 */ /* 0x040fe20004800000 */
[----:B------:R-:W-:Y:S01]  /*dc50*/  STL [R1+0x38], R9 ;  /* 0x0000380901007387 */ /* 0x000fe20000100800 */
        /* <DEDUP_REMOVED lines=19> */
[C---:B------:R-:W-:Y:S02]  /*dd90*/  SEL R32, R125.reuse, R48, !P1 ;  /* 0x000000307d207207 */ /* 0x040fe40004800000 */
[C---:B0-----:R-:W-:Y:S01]  /*dda0*/  SEL R41, R125.reuse, R82, !P1 ;  /* 0x000000527d297207 */ /* 0x041fe20004800000 */
[----:B------:R0:W-:Y:S01]  /*ddb0*/  STL [R1+0x10], R42 ;  /* 0x0000102a01007387 */ /* 0x0001e20000100800 */
[----:B-1----:R-:W-:-:S03]  /*ddc0*/  SEL R3, R125, R83, !P1 ;  /* 0x000000537d037207 */ /* 0x002fc60004800000 */
[----:B------:R-:W3:Y:S01]  /*ddd0*/  LDL.LU R48, [R1+0xcc] ;  /* 0x0000cc0001307983 */ /* 0x000ee20000300800 */
[----:B------:R-:W-:-:S03]  /*dde0*/  SEL R33, R125, R47, !P1 ;  /* 0x0000002f7d217207 */ /* 0x000fc60004800000 */
[----:B------:R1:W-:Y:S01]  /*ddf0*/  STL [R1+0xc], R41 ;  /* 0x00000c2901007387 */ /* 0x0003e20000100800 */
[----:B------:R-:W-:-:S03]  /*de00*/  SEL R34, R125, R46, !P1 ;  /* 0x0000002e7d227207 */ /* 0x000fc60004800000 */
[----:B------:R-:W4:Y:S01]  /*de10*/  LDL.LU R47, [R1+0xc8] ;  /* 0x0000c800012f7983 */ /* 0x000f220000300800 */
[----:B------:R-:W-:-:S03]  /*de20*/  SEL R35, R125, R45, !P1 ;  /* 0x0000002d7d237207 */ /* 0x000fc60004800000 */
[----:B------:R1:W-:Y:S01]  /*de30*/  STL [R1+0x4], R3 ;  /* 0x0000040301007387 */ /* 0x0003e20000100800 */
[----:B------:R-:W-:-:S03]  /*de40*/  SEL R36, R125, R44, !P1 ;  /* 0x0000002c7d247207 */ /* 0x000fc60004800000 */
[----:B------:R-:W4:Y:S01]  /*de50*/  LDL.LU R46, [R1+0xc4] ;  /* 0x0000c400012e7983 */ /* 0x000f220000300800 */
[----:B------:R-:W-:-:S03]  /*de60*/  SEL R37, R125, R43, !P1 ;  /* 0x0000002b7d257207 */ /* 0x000fc60004800000 */
[----:B------:R-:W4:Y:S04]  /*de70*/  LDL.LU R45, [R1+0xc0] ;  /* 0x0000c000012d7983 */ /* 0x000f280000300800 */
[----:B------:R-:W4:Y:S04]  /*de80*/  LDL.LU R44, [R1+0xbc] ;  /* 0x0000bc00012c7983 */ /* 0x000f280000300800 */
[----:B------:R-:W4:Y:S04]  /*de90*/  LDL.LU R43, [R1+0xb8] ;  /* 0x0000b800012b7983 */ /* 0x000f280000300800 */
[----:B0-----:R-:W4:Y:S04]  /*dea0*/  LDL.LU R42, [R1+0xb4] ;  /* 0x0000b400012a7983 */ /* 0x001f280000300800 */
[----:B-1----:R-:W4:Y:S01]  /*deb0*/  LDL.LU R41, [R1+0xb0] ;  /* 0x0000b00001297983 */ /* 0x002f220000300800 */
[----:B------:R-:W-:-:S02]  /*dec0*/  SEL R3, R125, R84, !P1 ;  /* 0x000000547d037207 */ /* 0x000fc40004800000 */
[C---:B------:R-:W-:Y:S02]  /*ded0*/  SEL R85, R125.reuse, R85, !P1 ;  /* 0x000000557d557207 */ /* 0x040fe40004800000 */
[C---:B------:R-:W-:Y:S02]  /*dee0*/  SEL R86, R125.reuse, R86, !P1 ;  /* 0x000000567d567207 */ /* 0x040fe40004800000 */
[C---:B------:R-:W-:Y:S02]  /*def0*/  SEL R87, R125.reuse, R87, !P1 ;  /* 0x000000577d577207 */ /* 0x040fe40004800000 */
[C---:B------:R-:W-:Y:S01]  /*df00*/  SEL R80, R125.reuse, R2, !P1 ;  /* 0x000000027d507207 */ /* 0x040fe20004800000 */
[----:B------:R-:W-:Y:S01]  /*df10*/  STL [R1+0xe3c], R3 ;  /* 0x000e3c0301007387 */ /* 0x000fe20000100800 */
[----:B------:R-:W-:Y:S01]  /*df20*/  LEA.HI.X.SX32 R2, R0, UR5, 0x1, P6 ;  /* 0x0000000500027c11 */ /* 0x000fe2000b0f0eff */
[----:B------:R-:W-:Y:S02]  /*df30*/  ULDC UR5, c[0x0][0x240] ;  /* 0x0000900000057ab9 */ /* 0x000fe40000000800 */
[----:B------:R-:W-:Y:S01]  /*df40*/  STL [R1+0xe40], R85 ;  /* 0x000e405501007387 */ /* 0x000fe20000100800 */
[----:B------:R-:W-:-:S03]  /*df50*/  SEL R9, R125, R71, !P1 ;  /* 0x000000477d097207 */ /* 0x000fc60004800000 */
[----:B------:R-:W-:Y:S01]  /*df60*/  STL [R1+0xe44], R86 ;  /* 0x000e445601007387 */ /* 0x000fe20000100800 */
[----:B------:R-:W-:-:S03]  /*df70*/  SEL R10, R125, R70, !P1 ;  /* 0x000000467d0a7207 */ /* 0x000fc60004800000 */
[----:B------:R0:W-:Y:S01]  /*df80*/  STL [R1+0xe48], R87 ;  /* 0x000e485701007387 */ /* 0x0001e20000100800 */
[----:B------:R-:W-:-:S03]  /*df90*/  SEL R11, R125, R69, !P1 ;  /* 0x000000457d0b7207 */ /* 0x000fc60004800000 */
[----:B------:R-:W-:Y:S01]  /*dfa0*/  STL [R1+0xe34], R2 ;  /* 0x000e340201007387 */ /* 0x000fe20000100800 */
[----:B--2---:R-:W-:Y:S01]  /*dfb0*/  IMAD R0, R4, UR4, RZ ;  /* 0x0000000404007c24 */ /* 0x004fe2000f8e02ff */
[----:B------:R-:W-:-:S04]  /*dfc0*/  SEL R12, R125, R68, !P1 ;  /* 0x000000447d0c7207 */ /* 0x000fc80004800000 */
[----:B------:R1:W-:Y:S01]  /*dfd0*/  STL [R1+0xe30], R0 ;  /* 0x000e300001007387 */ /* 0x0003e20000100800 */
[----:B------:R-:W-:-:S03]  /*dfe0*/  SEL R13, R125, R67, !P1 ;  /* 0x000000437d0d7207 */ /* 0x000fc60004800000 */
[----:B------:R-:W2:Y:S01]  /*dff0*/  LDL.LU R71, [R1+0xac] ;  /* 0x0000ac0001477983 */ /* 0x000ea20000300800 */
        /* <DEDUP_REMOVED lines=35> */
[----:B------:R-:W2:Y:S04]  /*e230*/  LDL.LU R53, [R1+0x64] ;  /* 0x0000640001357983 */ /* 0x000ea80000300800 */
[----:B------:R-:W2:Y:S04]  /*e240*/  LDL.LU R52, [R1+0x60] ;  /* 0x0000600001347983 */ /* 0x000ea80000300800 */
[----:B------:R-:W2:Y:S01]  /*e250*/  LDL.LU R51, [R1+0x5c] ;  /* 0x00005c0001337983 */ /* 0x000ea20000300800 */
[----:B------:R-:W-:-:S03]  /*e260*/  @!P5 IMAD.MOV R5, RZ, RZ, -R5 ;  /* 0x000000ffff05d224 */ /* 0x000fc600078e0a05 */
[----:B------:R-:W2:Y:S01]  /*e270*/  LDL.LU R50, [R1+0x58] ;  /* 0x0000580001327983 */ /* 0x000ea20000300800 */
[----:B------:R-:W-:-:S03]  /*e280*/  @!P2 IMAD.MOV R6, RZ, RZ, -R6 ;  /* 0x000000ffff06a224 */ /* 0x000fc600078e0a06 */
[----:B------:R-:W2:Y:S01]  /*e290*/  LDL.LU R49, [R1+0x54] ;  /* 0x0000540001317983 */ /* 0x000ea20000300800 */
[----:B------:R-:W-:Y:S02]  /*e2a0*/  @!P3 IMAD.MOV R7, RZ, RZ, -R7 ;  /* 0x000000ffff07b224 */ /* 0x000fe400078e0a07 */
[----:B------:R-:W-:Y:S01]  /*e2b0*/  @!P0 IMAD.MOV R8, RZ, RZ, -R8 ;  /* 0x000000ffff088224 */ /* 0x000fe200078e0a08 */
[C---:B------:R-:W-:Y:S02]  /*e2c0*/  SEL R40, R125.reuse, R40, !P1 ;  /* 0x000000287d287207 */ /* 0x040fe40004800000 */
[C---:B------:R-:W-:Y:S02]  /*e2d0*/  SEL R88, R125.reuse, R88, !P1 ;  /* 0x000000587d587207 */ /* 0x040fe40004800000 */
[C---:B------:R-:W-:Y:S02]  /*e2e0*/  SEL R89, R125.reuse, R89, !P1 ;  /* 0x000000597d597207 */ /* 0x040fe40004800000 */
[----:B------:R-:W-:-:S02]  /*e2f0*/  SEL R90, R125, R90, !P1 ;  /* 0x0000005a7d5a7207 */ /* 0x000fc40004800000 */
[C---:B------:R-:W-:Y:S02]  /*e300*/  SEL R91, R125.reuse, R91, !P1 ;  /* 0x0000005b7d5b7207 */ /* 0x040fe40004800000 */
[C---:B------:R-:W-:Y:S02]  /*e310*/  SEL R92, R125.reuse, R92, !P1 ;  /* 0x0000005c7d5c7207 */ /* 0x040fe40004800000 */
        /* <DEDUP_REMOVED lines=56> */
[----:B------:R-:W-:Y:S01]  /*e6a0*/  SEL R150, R125, R150, !P1 ;  /* 0x000000967d967207 */ /* 0x000fe20004800000 */
[----:B---3--:R-:W-:Y:S02]  /*e6b0*/  IMAD R79, R48, UR5, RZ ;  /* 0x00000005304f7c24 */ /* 0x008fe4000f8e02ff */
[----:B------:R-:W3:Y:S01]  /*e6c0*/  LDL.LU R48, [R1+0x50] ;  /* 0x0000500001307983 */ /* 0x000ee20000300800 */
[----:B----4-:R-:W-:-:S03]  /*e6d0*/  IMAD R78, R47, UR5, RZ ;  /* 0x000000052f4e7c24 */ /* 0x010fc6000f8e02ff */
[----:B------:R-:W4:Y:S01]  /*e6e0*/  LDL.LU R47, [R1+0x4c] ;  /* 0x00004c00012f7983 */ /* 0x000f220000300800 */
[----:B------:R-:W-:Y:S01]  /*e6f0*/  SEL R151, R125, R151, !P1 ;  /* 0x000000977d977207 */ /* 0x000fe20004800000 */
[----:B------:R-:W-:Y:S02]  /*e700*/  IMAD R77, R46, UR5, RZ ;  /* 0x000000052e4d7c24 */ /* 0x000fe4000f8e02ff */
[----:B------:R-:W4:Y:S01]  /*e710*/  LDL.LU R46, [R1+0x48] ;  /* 0x00004800012e7983 */ /* 0x000f220000300800 */
[----:B------:R-:W-:-:S03]  /*e720*/  IMAD R76, R45, UR5, RZ ;  /* 0x000000052d4c7c24 */ /* 0x000fc6000f8e02ff */
[----:B------:R-:W4:Y:S01]  /*e730*/  LDL.LU R45, [R1+0x44] ;  /* 0x00004400012d7983 */ /* 0x000f220000300800 */
[----:B------:R-:W-:-:S03]  /*e740*/  IMAD R75, R44, UR5, RZ ;  /* 0x000000052c4b7c24 */ /* 0x000fc6000f8e02ff */
[----:B------:R-:W4:Y:S01]  /*e750*/  LDL.LU R44, [R1+0x40] ;  /* 0x00004000012c7983 */ /* 0x000f220000300800 */
[----:B------:R-:W-:Y:S01]  /*e760*/  IMAD R74, R43, UR5, RZ ;  /* 0x000000052b4a7c24 */ /* 0x000fe2000f8e02ff */
[C---:B------:R-:W-:Y:S02]  /*e770*/  SEL R152, R125.reuse, R152, !P1 ;  /* 0x000000987d987207 */ /* 0x040fe40004800000 */
[----:B------:R-:W4:Y:S01]  /*e780*/  LDL.LU R43, [R1+0x3c] ;  /* 0x00003c00012b7983 */ /* 0x000f220000300800 */
[C---:B------:R-:W-:Y:S01]  /*e790*/  SEL R153, R125.reuse, R153, !P1 ;  /* 0x000000997d997207 */ /* 0x040fe20004800000 */
[----:B------:R-:W-:Y:S01]  /*e7a0*/  IMAD R73, R42, UR5, RZ ;  /* 0x000000052a497c24 */ /* 0x000fe2000f8e02ff */
[C---:B------:R-:W-:Y:S01]  /*e7b0*/  SEL R154, R125.reuse, R154, !P1 ;  /* 0x0000009a7d9a7207 */ /* 0x040fe20004800000 */
[----:B------:R-:W4:Y:S01]  /*e7c0*/  LDL.LU R42, [R1+0x38] ;  /* 0x00003800012a7983 */ /* 0x000f220000300800 */
[----:B------:R-:W-:Y:S01]  /*e7d0*/  SEL R155, R125, R155, !P1 ;  /* 0x0000009b7d9b7207 */ /* 0x000fe20004800000 */
[----:B------:R-:W-:Y:S01]  /*e7e0*/  IMAD R72, R41, UR5, RZ ;  /* 0x0000000529487c24 */ /* 0x000fe2000f8e02ff */
[C---:B------:R-:W-:Y:S01]  /*e7f0*/  SEL R156, R125.reuse, R156, !P1 ;  /* 0x0000009c7d9c7207 */ /* 0x040fe20004800000 */
[----:B------:R-:W4:Y:S01]  /*e800*/  LDL.LU R41, [R1+0x34] ;  /* 0x0000340001297983 */ /* 0x000f220000300800 */
        /* <DEDUP_REMOVED lines=99> */
[----:B------:R-:W-:Y:S02]  /*ee40*/  SEL R125, R125, R8, !P1 ;  /* 0x000000087d7d7207 */ /* 0x000fe40004800000 */
[----:B------:R-:W4:Y:S04]  /*ee50*/  LDL.LU R8, [R1+0x30] ;  /* 0x0000300001087983 */ /* 0x000f280000300800 */
[----:B------:R-:W4:Y:S04]  /*ee60*/  LDL.LU R7, [R1+0x2c] ;  /* 0x00002c0001077983 */ /* 0x000f280000300800 */
[----:B------:R-:W4:Y:S04]  /*ee70*/  LDL.LU R6, [R1+0x28] ;  /* 0x0000280001067983 */ /* 0x000f280000300800 */
[----:B------:R-:W4:Y:S04]  /*ee80*/  LDL.LU R5, [R1+0x24] ;  /* 0x0000240001057983 */ /* 0x000f280000300800 */
[----:B------:R-:W4:Y:S04]  /*ee90*/  LDL.LU R4, [R1+0x20] ;  /* 0x0000200001047983 */ /* 0x000f280000300800 */
[----:B------:R-:W4:Y:S04]  /*eea0*/  LDL.LU R84, [R1+0x1c] ;  /* 0x00001c0001547983 */ /* 0x000f280000300800 */
[----:B0-----:R-:W2:Y:S04]  /*eeb0*/  LDL.LU R87, [R1+0x8] ;  /* 0x0000080001577983 */ /* 0x001ea80000300800 */
[----:B------:R-:W3:Y:S04]  /*eec0*/  LDL.LU R86, [R1+0x14] ;  /* 0x0000140001567983 */ /* 0x000ee80000300800 */
[----:B------:R-:W4:Y:S04]  /*eed0*/  LDL.LU R85, [R1+0x18] ;  /* 0x0000180001557983 */ /* 0x000f280000300800 */
[----:B------:R-:W4:Y:S04]  /*eee0*/  LDL.LU R3, [R1+0x10] ;  /* 0x0000100001037983 */ /* 0x000f280000300800 */
[----:B-1----:R-:W4:Y:S04]  /*eef0*/  LDL.LU R0, [R1+0xc] ;  /* 0x00000c0001007983 */ /* 0x002f280000300800 */
[----:B------:R-:W4:Y:S01]  /*ef00*/  LDL.LU R2, [R1+0x4] ;  /* 0x0000040001027983 */ /* 0x000f220000300800 */
[----:B--2---:R-:W-:-:S02]  /*ef10*/  IMAD R87, R87, UR5, RZ ;  /* 0x0000000557577c24 */ /* 0x004fc4000f8e02ff */
[----:B---3--:R-:W-:-:S03]  /*ef20*/  IMAD R86, R86, UR5, RZ ;  /* 0x0000000556567c24 */ /* 0x008fc6000f8e02ff */
[----:B------:R0:W-:Y:S01]  /*ef30*/  STL [R1+0x8], R87 ;  /* 0x0000085701007387 */ /* 0x0001e20000100800 */
[----:B----4-:R-:W-:Y:S02]  /*ef40*/  IMAD R85, R85, UR5, RZ ;  /* 0x0000000555557c24 */ /* 0x010fe4000f8e02ff */
[----:B------:R-:W-:Y:S01]  /*ef50*/  IMAD R3, R3, UR5, RZ ;  /* 0x0000000503037c24 */ /* 0x000fe2000f8e02ff */
[----:B0-----:R-:W2:Y:S04]  /*ef60*/  LDL.LU R87, [R1+0xe48] ;  /* 0x000e480001577983 */ /* 0x001ea80000300800 */
[----:B------:R0:W-:Y:S04]  /*ef70*/  STL [R1+0x14], R86 ;  /* 0x0000145601007387 */ /* 0x0001e80000100800 */
[----:B0-----:R-:W3:Y:S04]  /*ef80*/  LDL.LU R86, [R1+0xe44] ;  /* 0x000e440001567983 */ /* 0x001ee80000300800 */
[----:B------:R0:W-:Y:S04]  /*ef90*/  STL [R1+0x18], R85 ;  /* 0x0000185501007387 */ /* 0x0001e80000100800 */
[----:B0-----:R-:W4:Y:S04]  /*efa0*/  LDL.LU R85, [R1+0xe40] ;  /* 0x000e400001557983 */ /* 0x001f280000300800 */
[----:B------:R0:W-:Y:S04]  /*efb0*/  STL [R1+0x10], R3 ;  /* 0x0000100301007387 */ /* 0x0001e80000100800 */
[----:B0-----:R-:W2:Y:S01]  /*efc0*/  LDL.LU R3, [R1+0xe3c] ;  /* 0x000e3c0001037983 */ /* 0x001ea20000300800 */
[----:B------:R-:W-:-:S05]  /*efd0*/  IMAD R0, R0, UR5, RZ ;  /* 0x0000000500007c24 */ /* 0x000fca000f8e02ff */
[----:B------:R2:W-:Y:S02]  /*efe0*/  STL [R1+0xc], R0 ;  /* 0x00000c0001007387 */ /* 0x0005e40000100800 */
[----:B--2---:R-:W-:Y:S02]  /*eff0*/  IMAD R0, R3, UR5, RZ ;  /* 0x0000000503007c24 */ /* 0x004fe4000f8e02ff */
[----:B------:R-:W2:Y:S01]  /*f000*/  LDL.LU R3, [R1+0xe38] ;  /* 0x000e380001037983 */ /* 0x000ea20000300800 */
[----:B------:R-:W-:-:S05]  /*f010*/  IMAD R2, R2, UR5, RZ ;  /* 0x0000000502027c24 */ /* 0x000fca000f8e02ff */
[----:B------:R2:W-:Y:S02]  /*f020*/  STL [R1+0x4], R2 ;  /* 0x0000040201007387 */ /* 0x0005e40000100800 */
[----:B--2---:R-:W-:-:S05]  /*f030*/  IADD3 R2, P5, R79, R3, RZ ;  /* 0x000000034f027210 */ /* 0x004fca0007fbe0ff */
[----:B------:R0:W-:Y:S02]  /*f040*/  STL [R1+0x208], R2 ;  /* 0x0002080201007387 */ /* 0x0001e40000100800 */
[----:B0-----:R-:W-:-:S05]  /*f050*/  IADD3 R2, P3, R78, R3, RZ ;  /* 0x000000034e027210 */ /* 0x001fca0007f7e0ff */
        /* <DEDUP_REMOVED lines=10> */
[----:B------:R0:W-:Y:S04]  /*f100*/  STL [R1+0x238], R2 ;  /* 0x0002380201007387 */ /* 0x0001e80000100800 */
[----:B0-----:R-:W2:Y:S01]  /*f110*/  LDL.LU R2, [R1+0xe34] ;  /* 0x000e340001027983 */ /* 0x001ea20000300800 */
[----:B------:R-:W-:Y:S02]  /*f120*/  IMAD R71, R71, UR5, RZ ;  /* 0x0000000547477c24 */ /* 0x000fe4000f8e02ff */
[----:B------:R-:W-:Y:S02]  /*f130*/  IMAD R70, R70, UR5, RZ ;  /* 0x0000000546467c24 */ /* 0x000fe4000f8e02ff */
[----:B------:R-:W-:Y:S02]  /*f140*/  IMAD R69, R69, UR5, RZ ;  /* 0x0000000545457c24 */ /* 0x000fe4000f8e02ff */
[----:B------:R-:W-:-:S02]  /*f150*/  IMAD R68, R68, UR5, RZ ;  /* 0x0000000544447c24 */ /* 0x000fc4000f8e02ff */
[----:B------:R-:W-:Y:S02]  /*f160*/  IMAD R67, R67, UR5, RZ ;  /* 0x0000000543437c24 */ /* 0x000fe4000f8e02ff */
[----:B------:R-:W-:Y:S02]  /*f170*/  IMAD R66, R66, UR5, RZ ;  /* 0x0000000542427c24 */ /* 0x000fe4000f8e02ff */
        /* <DEDUP_REMOVED lines=50> */
[----:B------:R-:W-:Y:S01]  /*f4a0*/  IMAD R15, R15, UR5, RZ ;  /* 0x000000050f0f7c24 */ /* 0x000fe2000f8e02ff */
[----:B--2---:R-:W-:-:S05]  /*f4b0*/  LEA.HI.X.SX32 R79, R79, R2, 0x1, P5 ;  /* 0x000000024f4f7211 */ /* 0x004fca00028f0eff */
[----:B------:R0:W-:Y:S02]  /*f4c0*/  STL [R1+0x204], R79 ;  /* 0x0002044f01007387 */ /* 0x0001e40000100800 */
[----:B0-----:R-:W-:-:S05]  /*f4d0*/  IADD3 R79, P5, R72, R3, RZ ;  /* 0x00000003484f7210 */ /* 0x001fca0007fbe0ff */
[----:B------:R0:W-:Y:S02]  /*f4e0*/  STL [R1+0x240], R79 ;  /* 0x0002404f01007387 */ /* 0x0001e40000100800 */
[----:B0-----:R-:W-:Y:S02]  /*f4f0*/  LEA.HI.X.SX32 R79, R78, R2, 0x1, P3 ;  /* 0x000000024e4f7211 */ /* 0x001fe400018f0eff */
[----:B------:R-:W-:-:S03]  /*f500*/  IADD3 R78, P3, R71, R3, RZ ;  /* 0x00000003474e7210 */ /* 0x000fc60007f7e0ff */
[----:B------:R0:W-:Y:S04]  /*f510*/  STL [R1+0x20c], R79 ;  /* 0x00020c4f01007387 */ /* 0x0001e80000100800 */
[----:B------:R1:W-:Y:S01]  /*f520*/  STL [R1+0x248], R78 ;  /* 0x0002484e01007387 */ /* 0x0003e20000100800 */
[-C--:B------:R-:W-:Y:S02]  /*f530*/  LEA.HI.X.SX32 R75, R75, R2.reuse, 0x1, P0 ;  /* 0x000000024b4b7211 */ /* 0x080fe400000f0eff */
[-C--:B0-----:R-:W-:Y:S02]  /*f540*/  LEA.HI.X.SX32 R79, R77, R2.reuse, 0x1, P2 ;  /* 0x000000024d4f7211 */ /* 0x081fe400010f0eff */
[----:B------:R-:W-:Y:S02]  /*f550*/  LEA.HI.X.SX32 R77, R76, R2, 0x1, P1 ;  /* 0x000000024c4d7211 */ /* 0x000fe400008f0eff */
[----:B-1----:R-:W-:-:S02]  /*f560*/  IADD3 R78, P2, R70, R3, RZ ;  /* 0x00000003464e7210 */ /* 0x002fc40007f5e0ff */
[-C--:B------:R-:W-:Y:S01]  /*f570*/  IADD3 R76, P1, R69, R3.reuse, RZ ;  /* 0x00000003454c7210 */ /* 0x080fe20007f3e0ff */
[----:B------:R-:W-:Y:S04]  /*f580*/  STL [R1+0x214], R79 ;  /* 0x0002144f01007387 */ /* 0x000fe80000100800 */
[----:B------:R-:W-:Y:S04]  /*f590*/  STL [R1+0x250], R78 ;  /* 0x0002504e01007387 */ /* 0x000fe80000100800 */
[----:B------:R0:W-:Y:S04]  /*f5a0*/  STL [R1+0x21c], R77 ;  /* 0x00021c4d01007387 */ /* 0x0001e80000100800 */
[----:B------:R1:W-:Y:S04]  /*f5b0*/  STL [R1+0x258], R76 ;  /* 0x0002584c01007387 */ /* 0x0003e80000100800 */
[----:B------:R2:W-:Y:S01]  /*f5c0*/  STL [R1+0x224], R75 ;  /* 0x0002244b01007387 */ /* 0x0005e20000100800 */
[----:B0-----:R-:W-:-:S02]  /*f5d0*/  IADD3 R77, P0, R68, R3, RZ ;  /* 0x00000003444d7210 */ /* 0x001fc40007f1e0ff */
[-C--:B-1----:R-:W-:Y:S02]  /*f5e0*/  LEA.HI.X.SX32 R76, R74, R2.reuse, 0x1, P4 ;  /* 0x000000024a4c7211 */ /* 0x082fe400020f0eff */
[-C--:B------:R-:W-:Y:S02]  /*f5f0*/  LEA.HI.X.SX32 R74, R73, R2.reuse, 0x1, P6 ;  /* 0x00000002494a7211 */ /* 0x080fe400030f0eff */
[-C--:B--2---:R-:W-:Y:S01]  /*f600*/  IADD3 R75, P4, R67, R3.reuse, RZ ;  /* 0x00000003434b7210 */ /* 0x084fe20007f9e0ff */
[----:B------:R-:W-:Y:S01]  /*f610*/  STL [R1+0x260], R77 ;  /* 0x0002604d01007387 */ /* 0x000fe20000100800 */
[-C--:B------:R-:W-:Y:S02]  /*f620*/  IADD3 R73, P6, R66, R3.reuse, RZ ;  /* 0x0000000342497210 */ /* 0x080fe40007fde0ff */
[----:B------:R-:W-:Y:S01]  /*f630*/  LEA.HI.X.SX32 R72, R72, R2, 0x1, P5 ;  /* 0x0000000248487211 */ /* 0x000fe200028f0eff */
        /* <DEDUP_REMOVED lines=198> */
[----:B-1----:R-:W-:-:S03]  /*102a0*/  LEA.HI.X.SX32 R25, R23, R2, 0x1, P5 ;  /* 0x0000000217197211 */ /* 0x002fc600028f0eff */
[----:B------:R-:W-:Y:S01]  /*102b0*/  STL [R1+0x3f8], R26 ;  /* 0x0003f81a01007387 */ /* 0x000fe20000100800 */
[----:B--2---:R-:W-:-:S03]  /*102c0*/  IADD3 R24, P5, R16, R3, RZ ;  /* 0x0000000310187210 */ /* 0x004fc60007fbe0ff */
[----:B------:R-:W-:Y:S01]  /*102d0*/  STL [R1+0x3c4], R25 ;  /* 0x0003c41901007387 */ /* 0x000fe20000100800 */
[-C--:B------:R-:W-:Y:S02]  /*102e0*/  LEA.HI.X.SX32 R23, R22, R2.reuse, 0x1, P3 ;  /* 0x0000000216177211 */ /* 0x080fe400018f0eff */
[----:B------:R-:W-:Y:S01]  /*102f0*/  IADD3 R22, P3, R15, R3, RZ ;  /* 0x000000030f167210 */ /* 0x000fe20007f7e0ff */
[----:B------:R-:W-:Y:S01]  /*10300*/  STL [R1+0x400], R24 ;  /* 0x0004001801007387 */ /* 0x000fe20000100800 */
[----:B------:R-:W-:Y:S01]  /*10310*/  IMAD R14, R14, UR5, RZ ;  /* 0x000000050e0e7c24 */ /* 0x000fe2000f8e02ff */
[----:B------:R-:W-:Y:S02]  /*10320*/  LEA.HI.X.SX32 R21, R21, R2, 0x1, P2 ;  /* 0x0000000215157211 */ /* 0x000fe400010f0eff */
[----:B------:R-:W2:Y:S04]  /*10330*/  LDL.LU R74, [R1+0x8] ;  /* 0x00000800014a7983 */ /* 0x000ea80000300800 */
[----:B------:R-:W-:Y:S04]  /*10340*/  STL [R1+0x3cc], R23 ;  /* 0x0003cc1701007387 */ /* 0x000fe80000100800 */
[----:B------:R0:W-:Y:S01]  /*10350*/  STL [R1+0x408], R22 ;  /* 0x0004081601007387 */ /* 0x0001e20000100800 */
[----:B------:R-:W-:-:S03]  /*10360*/  IMAD R13, R13, UR5, RZ ;  /* 0x000000050d0d7c24 */ /* 0x000fc6000f8e02ff */
[----:B------:R-:W2:Y:S04]  /*10370*/  LDL.LU R75, [R1+0x14] ;  /* 0x00001400014b7983 */ /* 0x000ea80000300800 */
[----:B------:R1:W-:Y:S01]  /*10380*/  STL [R1+0x3d4], R21 ;  /* 0x0003d41501007387 */ /* 0x0003e20000100800 */
[----:B0-----:R-:W-:-:S03]  /*10390*/  IADD3 R22, P2, R14, R3, RZ ;  /* 0x000000030e167210 */ /* 0x001fc60007f5e0ff */
[----:B------:R-:W2:Y:S01]  /*103a0*/  LDL.LU R76, [R1+0x18] ;  /* 0x00001800014c7983 */ /* 0x000ea20000300800 */
[----:B-1----:R-:W-:-:S03]  /*103b0*/  LEA.HI.X.SX32 R21, R20, R2, 0x1, P1 ;  /* 0x0000000214157211 */ /* 0x002fc600008f0eff */
[----:B------:R-:W-:Y:S01]  /*103c0*/  STL [R1+0x410], R22 ;  /* 0x0004101601007387 */ /* 0x000fe20000100800 */
[----:B------:R-:W-:-:S03]  /*103d0*/  IADD3 R20, P1, R13, R3, RZ ;  /* 0x000000030d147210 */ /* 0x000fc60007f3e0ff */
[----:B------:R-:W2:Y:S04]  /*103e0*/  LDL.LU R77, [R1+0x10] ;  /* 0x00001000014d7983 */ /* 0x000ea80000300800 */
[----:B------:R-:W-:Y:S04]  /*103f0*/  STL [R1+0x3dc], R21 ;  /* 0x0003dc1501007387 */ /* 0x000fe80000100800 */
[----:B------:R-:W2:Y:S04]  /*10400*/  LDL.LU R78, [R1+0xc] ;  /* 0x00000c00014e7983 */ /* 0x000ea80000300800 */
[----:B------:R0:W-:Y:S04]  /*10410*/  STL [R1+0x418], R20 ;  /* 0x0004181401007387 */ /* 0x0001e80000100800 */
[----:B------:R-:W2:Y:S01]  /*10420*/  LDL.LU R79, [R1+0x4] ;  /* 0x00000400014f7983 */ /* 0x000ea20000300800 */
[----:B------:R-:W-:Y:S01]  /*10430*/  IMAD R12, R12, UR5, RZ ;  /* 0x000000050c0c7c24 */ /* 0x000fe2000f8e02ff */
[-C--:B------:R-:W-:Y:S01]  /*10440*/  LEA.HI.X.SX32 R19, R19, R2.reuse, 0x1, P0 ;  /* 0x0000000213137211 */ /* 0x080fe200000f0eff */
[----:B------:R-:W-:Y:S01]  /*10450*/  IMAD R11, R11, UR5, RZ ;  /* 0x000000050b0b7c24 */ /* 0x000fe2000f8e02ff */
[----:B------:R-:W-:-:S02]  /*10460*/  LEA.HI.X.SX32 R18, R18, R2, 0x1, P4 ;  /* 0x0000000212127211 */ /* 0x000fc400020f0eff */
[----:B0-----:R-:W-:Y:S01]  /*10470*/  IADD3 R20, P0, R12, R3, RZ ;  /* 0x000000030c147210 */ /* 0x001fe20007f1e0ff */
[----:B------:R-:W-:Y:S01]  /*10480*/  IMAD R10, R10, UR5, RZ ;  /* 0x000000050a0a7c24 */ /* 0x000fe2000f8e02ff */
[----:B------:R0:W-:Y:S01]  /*10490*/  STL [R1+0x3e4], R19 ;  /* 0x0003e41301007387 */ /* 0x0001e20000100800 */
[-C--:B------:R-:W-:Y:S01]  /*104a0*/  LEA.HI.X.SX32 R17, R17, R2.reuse, 0x1, P6 ;  /* 0x0000000211117211 */ /* 0x080fe200030f0eff */
[----:B------:R-:W-:Y:S02]  /*104b0*/  IMAD R9, R9, UR5, RZ ;  /* 0x0000000509097c24 */ /* 0x000fe4000f8e02ff */
[----:B------:R-:W-:Y:S01]  /*104c0*/  STL [R1+0x420], R20 ;  /* 0x0004201401007387 */ /* 0x000fe20000100800 */
[----:B------:R-:W-:-:S03]  /*104d0*/  LEA.HI.X.SX32 R16, R16, R2, 0x1, P5 ;  /* 0x0000000210107211 */ /* 0x000fc600028f0eff */
[----:B------:R1:W-:Y:S01]  /*104e0*/  STL [R1+0x3ec], R18 ;  /* 0x0003ec1201007387 */ /* 0x0003e20000100800 */
[----:B0-----:R-:W-:Y:S01]  /*104f0*/  IADD3 R19, P4, R11, R3, RZ ;  /* 0x000000030b137210 */ /* 0x001fe20007f9e0ff */
[----:B------:R-:W-:Y:S01]  /*10500*/  IMAD R8, R8, UR5, RZ ;  /* 0x0000000508087c24 */ /* 0x000fe2000f8e02ff */
[----:B------:R-:W-:-:S03]  /*10510*/  LEA.HI.X.SX32 R15, R15, R2, 0x1, P3 ;  /* 0x000000020f0f7211 */ /* 0x000fc600018f0eff */
[----:B------:R-:W-:Y:S01]  /*10520*/  STL [R1+0x428], R19 ;  /* 0x0004281301007387 */ /* 0x000fe20000100800 */
[----:B-1----:R-:W-:-:S03]  /*10530*/  IADD3 R18, P6, R10, R3, RZ ;  /* 0x000000030a127210 */ /* 0x002fc60007fde0ff */
[----:B------:R0:W-:Y:S01]  /*10540*/  STL [R1+0x3f4], R17 ;  /* 0x0003f41101007387 */ /* 0x0001e20000100800 */
[----:B------:R-:W-:-:S03]  /*10550*/  IMAD R7, R7, UR5, RZ ;  /* 0x0000000507077c24 */ /* 0x000fc6000f8e02ff */
        /* <DEDUP_REMOVED lines=23> */
[----:B0-----:R-:W-:Y:S02]  /*106d0*/  IADD3 R13, P0, R5, R3, RZ ;  /* 0x00000003050d7210 */ /* 0x001fe40007f1e0ff */
[----:B------:R-:W-:-:S03]  /*106e0*/  LEA.HI.X.SX32 R9, R9, R2, 0x1, P5 ;  /* 0x0000000209097211 */ /* 0x000fc600028f0eff */
[----:B------:R-:W-:Y:S01]  /*106f0*/  STL [R1+0x458], R13 ;  /* 0x0004580d01007387 */ /* 0x000fe20000100800 */
[----:B-1----:R-:W-:-:S03]  /*10700*/  IADD3 R12, P4, R4, R3, RZ ;  /* 0x00000003040c7210 */ /* 0x002fc60007f9e0ff */
[----:B------:R0:W-:Y:S01]  /*10710*/  STL [R1+0x424], R11 ;  /* 0x0004240b01007387 */ /* 0x0001e20000100800 */
[----:B------:R-:W-:-:S03]  /*10720*/  LEA.HI.X.SX32 R8, R8, R2, 0x1, P3 ;  /* 0x0000000208087211 */ /* 0x000fc600018f0eff */
[----:B------:R-:W-:Y:S04]  /*10730*/  STL [R1+0x460], R12 ;  /* 0x0004600c01007387 */ /* 0x000fe80000100800 */
[----:B------:R2:W-:Y:S01]  /*10740*/  STL [R1+0x42c], R10 ;  /* 0x00042c0a01007387 */ /* 0x0005e20000100800 */
[----:B0-----:R-:W-:Y:S02]  /*10750*/  IADD3 R11, P6, R84, R3, RZ ;  /* 0x00000003540b7210 */ /* 0x001fe40007fde0ff */
[----:B------:R-:W-:-:S03]  /*10760*/  LEA.HI.X.SX32 R7, R7, R2, 0x1, P2 ;  /* 0x0000000207077211 */ /* 0x000fc600010f0eff */
[----:B------:R-:W-:Y:S04]  /*10770*/  STL [R1+0x468], R11 ;  /* 0x0004680b01007387 */ /* 0x000fe80000100800 */
[----:B------:R0:W-:Y:S01]  /*10780*/  STL [R1+0x434], R9 ;  /* 0x0004340901007387 */ /* 0x0001e20000100800 */
[-C--:B------:R-:W-:Y:S02]  /*10790*/  LEA.HI.X.SX32 R6, R6, R2.reuse, 0x1, P1 ;  /* 0x0000000206067211 */ /* 0x080fe400008f0eff */
[-C--:B------:R-:W-:Y:S02]  /*107a0*/  LEA.HI.X.SX32 R5, R5, R2.reuse, 0x1, P0 ;  /* 0x0000000205057211 */ /* 0x080fe400000f0eff */
[----:B------:R-:W-:Y:S01]  /*107b0*/  LEA.HI.X.SX32 R4, R4, R2, 0x1, P4 ;  /* 0x0000000204047211 */ /* 0x000fe200020f0eff */
[----:B----4-:R-:W-:-:S02]  /*107c0*/  IMAD R85, R85, UR5, RZ ;  /* 0x0000000555557c24 */ /* 0x010fc4000f8e02ff */
[----:B---3--:R-:W-:Y:S02]  /*107d0*/  IMAD R86, R86, UR5, RZ ;  /* 0x0000000556567c24 */ /* 0x008fe4000f8e02ff */
        /* <DEDUP_REMOVED lines=17> */
[----:B------:R-:W-:Y:S01]  /*108f0*/  IMAD R104, R104, UR5, RZ ;  /* 0x0000000568687c24 */ /* 0x000fe2000f8e02ff */
[----:B--2---:R-:W-:-:S05]  /*10900*/  IADD3 R10, P5, R74, R3, RZ ;  /* 0x000000034a0a7210 */ /* 0x004fca0007fbe0ff */
[----:B------:R-:W-:Y:S04]  /*10910*/  STL [R1+0x470], R10 ;  /* 0x0004700a01007387 */ /* 0x000fe80000100800 */
[----:B------:R1:W-:Y:S01]  /*10920*/  STL [R1+0x43c], R8 ;  /* 0x00043c0801007387 */ /* 0x0003e20000100800 */
[----:B0-----:R-:W-:-:S05]  /*10930*/  IADD3 R9, P3, R75, R3, RZ ;  /* 0x000000034b097210 */ /* 0x001fca0007f7e0ff */
[----:B------:R-:W-:Y:S01]  /*10940*/  STL [R1+0x478], R9 ;  /* 0x0004780901007387 */ /* 0x000fe20000100800 */
[----:B-1----:R-:W-:-:S03]  /*10950*/  IADD3 R8, P2, R76, R3, RZ ;  /* 0x000000034c087210 */ /* 0x002fc60007f5e0ff */
[----:B------:R0:W-:Y:S04]  /*10960*/  STL [R1+0x444], R7 ;  /* 0x0004440701007387 */ /* 0x0001e80000100800 */
[----:B------:R-:W-:Y:S04]  /*10970*/  STL [R1+0x480], R8 ;  /* 0x0004800801007387 */ /* 0x000fe80000100800 */
[----:B------:R1:W-:Y:S01]  /*10980*/  STL [R1+0x44c], R6 ;  /* 0x00044c0601007387 */ /* 0x0003e20000100800 */
[----:B0-----:R-:W-:-:S05]  /*10990*/  IADD3 R7, P1, R77, R3, RZ ;  /* 0x000000034d077210 */ /* 0x001fca0007f3e0ff */
[----:B------:R-:W-:Y:S01]  /*109a0*/  STL [R1+0x488], R7 ;  /* 0x0004880701007387 */ /* 0x000fe20000100800 */
[----:B-1----:R-:W-:-:S03]  /*109b0*/  IADD3 R6, P0, R78, R3, RZ ;  /* 0x000000034e067210 */ /* 0x002fc60007f1e0ff */
[----:B------:R0:W-:Y:S04]  /*109c0*/  STL [R1+0x454], R5 ;  /* 0x0004540501007387 */ /* 0x0001e80000100800 */
[----:B------:R1:W-:Y:S04]  /*109d0*/  STL [R1+0x490], R6 ;  /* 0x0004900601007387 */ /* 0x0003e80000100800 */
[----:B------:R2:W-:Y:S01]  /*109e0*/  STL [R1+0x45c], R4 ;  /* 0x00045c0401007387 */ /* 0x0005e20000100800 */
[----:B0-----:R-:W-:Y:S02]  /*109f0*/  IADD3 R5, P4, R79, R3, RZ ;  /* 0x000000034f057210 */ /* 0x001fe40007f9e0ff */
[----:B-1----:R-:W-:-:S03]  /*10a00*/  LEA.HI.X.SX32 R6, R84, R2, 0x1, P6 ;  /* 0x0000000254067211 */ /* 0x002fc600030f0eff */
[----:B------:R0:W-:Y:S01]  /*10a10*/  STL [R1+0x498], R5 ;  /* 0x0004980501007387 */ /* 0x0001e20000100800 */
[----:B--2---:R-:W-:-:S03]  /*10a20*/  IADD3 R4, P6, R0, R3, RZ ;  /* 0x0000000300047210 */ /* 0x004fc60007fde0ff */
[----:B------:R1:W-:Y:S04]  /*10a30*/  STL [R1+0x464], R6 ;  /* 0x0004640601007387 */ /* 0x0003e80000100800 */
[----:B------:R2:W-:Y:S01]  /*10a40*/  STL [R1+0x4a0], R4 ;  /* 0x0004a00401007387 */ /* 0x0005e20000100800 */
[----:B0-----:R-:W-:Y:S02]  /*10a50*/  LEA.HI.X.SX32 R5, R74, R2, 0x1, P5 ;  /* 0x000000024a057211 */ /* 0x001fe400028f0eff */
[----:B-1----:R-:W-:-:S03]  /*10a60*/  IADD3 R6, P5, R85, R3, RZ ;  /* 0x0000000355067210 */ /* 0x002fc60007fbe0ff */
[----:B------:R0:W-:Y:S01]  /*10a70*/  STL [R1+0x46c], R5 ;  /* 0x00046c0501007387 */ /* 0x0001e20000100800 */
[----:B--2---:R-:W-:-:S03]  /*10a80*/  LEA.HI.X.SX32 R4, R75, R2, 0x1, P3 ;  /* 0x000000024b047211 */ /* 0x004fc600018f0eff */
        /* <DEDUP_REMOVED lines=18> */
[----:B------:R1:W-:Y:S01]  /*10bb0*/  STL [R1+0x494], R6 ;  /* 0x0004940601007387 */ /* 0x0003e20000100800 */
[----:B0-----:R-:W-:-:S03]  /*10bc0*/  LEA.HI.X.SX32 R5, R0, R2, 0x1, P6 ;  /* 0x0000000200057211 */ /* 0x001fc600030f0eff */
[----:B------:R-:W2:Y:S04]  /*10bd0*/  LDL.LU R0, [R1+0xe30] ;  /* 0x000e300001007983 */ /* 0x000ea80000300800 */
[----:B------:R0:W-:Y:S01]  /*10be0*/  STL [R1+0x4d0], R4 ;  /* 0x0004d00401007387 */ /* 0x0001e20000100800 */
[----:B-1----:R-:W-:-:S03]  /*10bf0*/  LEA.HI.X.SX32 R6, R85, R2, 0x1, P5 ;  /* 0x0000000255067211 */ /* 0x002fc600028f0eff */
[----:B------:R1:W-:Y:S01]  /*10c00*/  STL [R1+0x49c], R5 ;  /* 0x00049c0501007387 */ /* 0x0003e20000100800 */
[-C--:B0-----:R-:W-:Y:S02]  /*10c10*/  IADD3 R4, P6, R91, R3.reuse, RZ ;  /* 0x000000035b047210 */ /* 0x081fe40007fde0ff */
[----:B-1----:R-:W-:-:S03]  /*10c20*/  IADD3 R5, P5, R92, R3, RZ ;  /* 0x000000035c057210 */ /* 0x002fc60007fbe0ff */
[----:B------:R0:W-:Y:S04]  /*10c30*/  STL [R1+0x4d8], R4 ;  /* 0x0004d80401007387 */ /* 0x0001e80000100800 */
[----:B------:R1:W-:Y:S01]  /*10c40*/  STL [R1+0x4a4], R6 ;  /* 0x0004a40601007387 */ /* 0x0003e20000100800 */
[----:B0-----:R-:W-:-:S03]  /*10c50*/  LEA.HI.X.SX32 R4, R86, R2, 0x1, P3 ;  /* 0x0000000256047211 */ /* 0x001fc600018f0eff */
[----:B------:R0:W-:Y:S01]  /*10c60*/  STL [R1+0x4e0], R5 ;  /* 0x0004e00501007387 */ /* 0x0001e20000100800 */
[----:B-1----:R-:W-:-:S03]  /*10c70*/  IADD3 R6, P3, R93, R3, RZ ;  /* 0x000000035d067210 */ /* 0x002fc60007f7e0ff */
[----:B------:R1:W-:Y:S01]  /*10c80*/  STL [R1+0x4ac], R4 ;  /* 0x0004ac0401007387 */ /* 0x0003e20000100800 */
[----:B0-----:R-:W-:-:S03]  /*10c90*/  LEA.HI.X.SX32 R5, R87, R2, 0x1, P2 ;  /* 0x0000000257057211 */ /* 0x001fc600010f0eff */
[----:B------:R0:W-:Y:S01]  /*10ca0*/  STL [R1+0x4e8], R6 ;  /* 0x0004e80601007387 */ /* 0x0001e20000100800 */
[----:B-1----:R-:W-:-:S03]  /*10cb0*/  IADD3 R4, P2, R94, R3, RZ ;  /* 0x000000035e047210 */ /* 0x002fc60007f5e0ff */
[----:B------:R1:W-:Y:S04]  /*10cc0*/  STL [R1+0x4b4], R5 ;  /* 0x0004b40501007387 */ /* 0x0003e80000100800 */
[----:B------:R3:W-:Y:S01]  /*10cd0*/  STL [R1+0x4f0], R4 ;  /* 0x0004f00401007387 */ /* 0x0007e20000100800 */
[----:B0-----:R-:W-:Y:S02]  /*10ce0*/  LEA.HI.X.SX32 R6, R88, R2, 0x1, P1 ;  /* 0x0000000258067211 */ /* 0x001fe400008f0eff */
[----:B-1----:R-:W-:-:S03]  /*10cf0*/  IADD3 R5, P1, R95, R3, RZ ;  /* 0x000000035f057210 */ /* 0x002fc60007f3e0ff */
[----:B------:R0:W-:Y:S01]  /*10d00*/  STL [R1+0x4bc], R6 ;  /* 0x0004bc0601007387 */ /* 0x0001e20000100800 */
[----:B---3--:R-:W-:-:S03]  /*10d10*/  LEA.HI.X.SX32 R4, R89, R2, 0x1, P0 ;  /* 0x0000000259047211 */ /* 0x008fc600000f0eff */
[----:B------:R1:W-:Y:S04]  /*10d20*/  STL [R1+0x4f8], R5 ;  /* 0x0004f80501007387 */ /* 0x0003e80000100800 */
[----:B------:R3:W-:Y:S01]  /*10d30*/  STL [R1+0x4c4], R4 ;  /* 0x0004c40401007387 */ /* 0x0007e20000100800 */
[----:B0-----:R-:W-:Y:S02]  /*10d40*/  IADD3 R6, P0, R96, R3, RZ ;  /* 0x0000000360067210 */ /* 0x001fe40007f1e0ff */
[----:B-1----:R-:W-:-:S03]  /*10d50*/  LEA.HI.X.SX32 R5, R90, R2, 0x1, P4 ;  /* 0x000000025a057211 */ /* 0x002fc600020f0eff */
[----:B------:R0:W-:Y:S01]  /*10d60*/  STL [R1+0x500], R6 ;  /* 0x0005000601007387 */ /* 0x0001e20000100800 */
[----:B---3--:R-:W-:-:S03]  /*10d70*/  IADD3 R4, P4, R97, R3, RZ ;  /* 0x0000000361047210 */ /* 0x008fc60007f9e0ff */
        /* <DEDUP_REMOVED lines=24> */
[----:B------:R1:W-:Y:S01]  /*10f00*/  STL [R1+0x4fc], R5 ;  /* 0x0004fc0501007387 */ /* 0x0003e20000100800 */
[----:B------:R-:W-:-:S03]  /*10f10*/  IMAD R105, R105, UR5, RZ ;  /* 0x0000000569697c24 */ /* 0x000fc6000f8e02ff */
[----:B------:R3:W-:Y:S01]  /*10f20*/  STL [R1+0x538], R4 ;  /* 0x0005380401007387 */ /* 0x0007e20000100800 */
[----:B0-----:R-:W-:Y:S01]  /*10f30*/  LEA.HI.X.SX32 R6, R97, R2, 0x1, P4 ;  /* 0x0000000261067211 */ /* 0x001fe200020f0eff */
[----:B------:R-:W-:Y:S01]  /*10f40*/  IMAD R106, R106, UR5, RZ ;  /* 0x000000056a6a7c24 */ /* 0x000fe2000f8e02ff */
[----:B-1----:R-:W-:-:S03]  /*10f50*/  IADD3 R5, P4, R104, R3, RZ ;  /* 0x0000000368057210 */ /* 0x002fc60007f9e0ff */
[----:B------:R0:W-:Y:S01]  /*10f60*/  STL [R1+0x504], R6 ;  /* 0x0005040601007387 */ /* 0x0001e20000100800 */
[----:B---3--:R-:W-:-:S03]  /*10f70*/  LEA.HI.X.SX32 R4, R98, R2, 0x1, P6 ;  /* 0x0000000262047211 */ /* 0x008fc600030f0eff */
[----:B------:R1:W-:Y:S01]  /*10f80*/  STL [R1+0x540], R5 ;  /* 0x0005400501007387 */ /* 0x0003e20000100800 */
[----:B------:R-:W-:-:S03]  /*10f90*/  IMAD R107, R107, UR5, RZ ;  /* 0x000000056b6b7c24 */ /* 0x000fc6000f8e02ff */
        /* <DEDUP_REMOVED lines=736> */
[-C--:B0-----:R-:W-:Y:S01]  /*13da0*/  IADD3 R6, P6, R80, R3.reuse, RZ ;  /* 0x0000000350067210 */ /* 0x081fe20007fde0ff */
[----:B------:R-:W0:Y:S01]  /*13db0*/  S2R R79, SR_TID.X ;  /* 0x00000000004f7919 */ /* 0x000e220000002100 */
[----:B-1----:R-:W-:Y:S02]  /*13dc0*/  LEA.HI.X.SX32 R5, R247, R2, 0x1, P5 ;  /* 0x00000002f7057211 */ /* 0x002fe400028f0eff */
[----:B---3--:R-:W-:Y:S01]  /*13dd0*/  IADD3 R4, P5, R82, R3, RZ ;  /* 0x0000000352047210 */ /* 0x008fe20007fbe0ff */
[----:B------:R1:W-:Y:S01]  /*13de0*/  STL [R1+0xdec], R6 ;  /* 0x000dec0601007387 */ /* 0x0003e20000100800 */
[----:B------:R-:W-:-:S03]  /*13df0*/  IMAD R83, R83, UR5, RZ ;  /* 0x0000000553537c24 */ /* 0x000fc6000f8e02ff */
[----:B------:R3:W-:Y:S01]  /*13e00*/  STL [R1+0xdc4], R5 ;  /* 0x000dc40501007387 */ /* 0x0007e20000100800 */
[----:B------:R-:W-:-:S03]  /*13e10*/  IMAD R125, R125, UR5, RZ ;  /* 0x000000057d7d7c24 */ /* 0x000fc6000f8e02ff */
[----:B------:R4:W-:Y:S01]  /*13e20*/  STL [R1+0xdf8], R4 ;  /* 0x000df80401007387 */ /* 0x0009e20000100800 */
[----:B-1----:R-:W-:Y:S02]  /*13e30*/  LEA.HI.X.SX32 R6, R248, R2, 0x1, P3 ;  /* 0x00000002f8067211 */ /* 0x002fe400018f0eff */
[----:B---3--:R-:W-:-:S03]  /*13e40*/  IADD3 R5, P3, R81, R3, RZ ;  /* 0x0000000351057210 */ /* 0x008fc60007f7e0ff */
[----:B------:R1:W-:Y:S01]  /*13e50*/  STL [R1+0xdcc], R6 ;  /* 0x000dcc0601007387 */ /* 0x0003e20000100800 */
[----:B----4-:R-:W-:-:S03]  /*13e60*/  LEA.HI.X.SX32 R4, R249, R2, 0x1, P2 ;  /* 0x00000002f9047211 */ /* 0x010fc600010f0eff */
[----:B------:R3:W-:Y:S04]  /*13e70*/  STL [R1+0xdf0], R5 ;  /* 0x000df00501007387 */ /* 0x0007e80000100800 */
[----:B------:R4:W-:Y:S01]  /*13e80*/  STL [R1+0xdd4], R4 ;  /* 0x000dd40401007387 */ /* 0x0009e20000100800 */
[----:B-1----:R-:W-:Y:S02]  /*13e90*/  IADD3 R6, P2, R83, R3, RZ ;  /* 0x0000000353067210 */ /* 0x002fe40007f5e0ff */
[----:B---3--:R-:W-:-:S03]  /*13ea0*/  LEA.HI.X.SX32 R5, R250, R2, 0x1, P1 ;  /* 0x00000002fa057211 */ /* 0x008fc600008f0eff */
[----:B------:R-:W-:Y:S01]  /*13eb0*/  STL [R1+0xdf4], R6 ;  /* 0x000df40601007387 */ /* 0x000fe20000100800 */
[----:B----4-:R-:W-:Y:S02]  /*13ec0*/  IADD3 R4, P1, R125, R3, RZ ;  /* 0x000000037d047210 */ /* 0x010fe40007f3e0ff */
[-C--:B------:R-:W-:Y:S01]  /*13ed0*/  LEA.HI.X.SX32 R3, R251, R2.reuse, 0x1, P0 ;  /* 0x00000002fb037211 */ /* 0x080fe200000f0eff */
[----:B------:R-:W-:Y:S04]  /*13ee0*/  STL [R1+0xddc], R5 ;  /* 0x000ddc0501007387 */ /* 0x000fe80000100800 */
[----:B------:R1:W-:Y:S04]  /*13ef0*/  STL [R1+0x9f8], R4 ;  /* 0x0009f80401007387 */ /* 0x0003e80000100800 */
[----:B------:R3:W-:Y:S01]  /*13f00*/  STL [R1+0x9e4], R3 ;  /* 0x0009e40301007387 */ /* 0x0007e20000100800 */
[----:B-1----:R-:W-:-:S02]  /*13f10*/  LEA.HI.X.SX32 R4, R252, R2, 0x1, P4 ;  /* 0x00000002fc047211 */ /* 0x002fc400020f0eff */
[----:B---3--:R-:W-:-:S03]  /*13f20*/  LEA.HI.X.SX32 R3, R80, R2, 0x1, P6 ;  /* 0x0000000250037211 */ /* 0x008fc600030f0eff */
[----:B------:R1:W-:Y:S01]  /*13f30*/  STL [R1+0x9e8], R4 ;  /* 0x0009e80401007387 */ /* 0x0003e20000100800 */
[----:B------:R-:W-:-:S03]  /*13f40*/  LEA.HI.X.SX32 R5, R82, R2, 0x1, P5 ;  /* 0x0000000252057211 */ /* 0x000fc600028f0eff */
[----:B------:R3:W-:Y:S01]  /*13f50*/  STL [R1+0x9ec], R3 ;  /* 0x0009ec0301007387 */ /* 0x0007e20000100800 */
[----:B--2---:R-:W-:Y:S02]  /*13f60*/  IADD3 R17, P0, R0, UR6, RZ ;  /* 0x0000000600117c10 */ /* 0x004fe4000ff1e0ff */
[-C--:B-1----:R-:W-:Y:S01]  /*13f70*/  LEA.HI.X.SX32 R4, R81, R2.reuse, 0x1, P3 ;  /* 0x0000000251047211 */ /* 0x082fe200018f0eff */
[----:B------:R-:W-:Y:S01]  /*13f80*/  STL [R1+0x9fc], R5 ;  /* 0x0009fc0501007387 */ /* 0x000fe20000100800 */
[----:B---3--:R-:W-:-:S03]  /*13f90*/  LEA.HI.X.SX32 R3, R83, R2, 0x1, P2 ;  /* 0x0000000253037211 */ /* 0x008fc600010f0eff */
[----:B------:R-:W-:Y:S01]  /*13fa0*/  STL [R1+0x9f0], R4 ;  /* 0x0009f00401007387 */ /* 0x000fe20000100800 */
[----:B------:R-:W-:-:S03]  /*13fb0*/  LEA.HI.X.SX32 R2, R125, R2, 0x1, P1 ;  /* 0x000000027d027211 */ /* 0x000fc600008f0eff */
[----:B------:R0:W-:Y:S01]  /*13fc0*/  STL [R1+0x9f4], R3 ;  /* 0x0009f40301007387 */ /* 0x0001e20000100800 */
[----:B------:R-:W-:-:S03]  /*13fd0*/  LEA.HI.X.SX32 R16, R0, UR7, 0x1, P0 ;  /* 0x0000000700107c11 */ /* 0x000fc600080f0eff */
[----:B------:R1:W5:Y:S01]  /*13fe0*/  LDL.LU R0, [R1+0xe2c] ;  /* 0x000e2c0001007983 */ /* 0x0003620000300800 */
[----:B0-----:R-:W-:-:S03]  /*13ff0*/  IMAD.SHL.U32 R3, R79, 0x10, RZ ;  /* 0x000000104f037824 */ /* 0x001fc600078e00ff */
[----:B------:R0:W-:Y:S04]  /*14000*/  STL [R1+0x5e8], R2 ;  /* 0x0005e80201007387 */ /* 0x0001e80000100800 */
[----:B------:R2:W-:Y:S04]  /*14010*/  STL [R1+0xe24], R3 ;  /* 0x000e240301007387 */ /* 0x0005e80000100800 */
[----:B------:R-:W-:Y:S01]  /*14020*/  STL [R1+0x200], RZ ;  /* 0x000200ff01007387 */ /* 0x000fe20000100800 */
[----:B0-----:R-:W0:Y:S03]  /*14030*/  LDC R2, c[0x0][0x238] ;  /* 0x00008e00ff027b82 */ /* 0x001e260000000800 */
[----:B------:R-:W-:Y:S04]  /*14040*/  STL [R1], RZ ;  /* 0x000000ff01007387 */ /* 0x000fe80000100800 */
[----:B------:R-:W-:Y:S04]  /*14050*/  STL [R1+0x4], RZ ;  /* 0x000004ff01007387 */ /* 0x000fe80000100800 */
        /* <DEDUP_REMOVED lines=125> */
[----:B------:R-:W-:Y:S01]  /*14830*/  STL [R1+0x1fc], RZ ;  /* 0x0001fcff01007387 */ /* 0x000fe20000100800 */
[----:B------:R-:W-:Y:S01]  /*14840*/  UIADD3 UR6, UR8, 0x8000, URZ ;  /* 0x0000800008067890 */ /* 0x000fe2000fffe03f */
[----:B------:R-:W-:-:S02]  /*14850*/  LOP3.LUT R209, R79, 0x7f, RZ, 0xc0, !PT ;  /* 0x0000007f4fd17812 */ /* 0x000fc400078ec0ff */
[----:B------:R-:W-:Y:S02]  /*14860*/  CS2R R24, SRZ ;  /* 0x0000000000187805 */ /* 0x000fe4000001ff00 */
[----:B------:R-:W-:Y:S02]  /*14870*/  CS2R R26, SRZ ;  /* 0x00000000001a7805 */ /* 0x000fe4000001ff00 */
[----:B------:R-:W-:Y:S02]  /*14880*/  CS2R R28, SRZ ;  /* 0x00000000001c7805 */ /* 0x000fe4000001ff00 */
[----:B------:R-:W-:Y:S02]  /*14890*/  CS2R R30, SRZ ;  /* 0x00000000001e7805 */ /* 0x000fe4000001ff00 */
[----:B------:R-:W-:Y:S02]  /*148a0*/  CS2R R32, SRZ ;  /* 0x0000000000207805 */ /* 0x000fe4000001ff00 */
[----:B------:R-:W-:-:S02]  /*148b0*/  CS2R R34, SRZ ;  /* 0x0000000000227805 */ /* 0x000fc4000001ff00 */
        /* <DEDUP_REMOVED lines=31> */
[----:B------:R-:W-:Y:S01]  /*14ab0*/  CS2R R98, SRZ ;  /* 0x0000000000627805 */ /* 0x000fe2000001ff00 */
[----:B------:R-:W-:Y:S01]  /*14ac0*/  USHF.R.U32.HI UR14, URZ, 0x4, UR8 ;  /* 0x000000043f0e7899 */ /* 0x000fe20008011608 */
[----:B------:R-:W-:Y:S01]  /*14ad0*/  UMOV UR4, URZ ;  /* 0x0000003f00047c82 */ /* 0x000fe20008000000 */
[----:B------:R-:W-:Y:S01]  /*14ae0*/  UMOV UR5, URZ ;  /* 0x0000003f00057c82 */ /* 0x000fe20008000000 */
[----:B------:R-:W-:Y:S02]  /*14af0*/  USHF.L.U32 UR9, UR9, 0x7, URZ ;  /* 0x0000000709097899 */ /* 0x000fe4000800063f */
[----:B------:R-:W-:Y:S01]  /*14b00*/  USHF.R.U32.HI UR6, URZ, 0x4, UR6 ;  /* 0x000000043f067899 */ /* 0x000fe20008011606 */
[----:B------:R-:W3:Y:S01]  /*14b10*/  LDC R210, c[0x0][0x230] ;  /* 0x00008c00ffd27b82 */ /* 0x000ee20000000800 */
[----:B--2---:R-:W-:Y:S01]  /*14b20*/  LOP3.LUT R3, R3, 0x70, RZ, 0xc0, !PT ;  /* 0x0000007003037812 */ /* 0x004fe200078ec0ff */
[C---:B0-----:R-:W-:Y:S01]  /*14b30*/  IMAD R4, R2.reuse, 0x7f, RZ ;  /* 0x0000007f02047824 */ /* 0x041fe200078e02ff */
[----:B------:R-:W-:Y:S01]  /*14b40*/  USGXT.U32 UR14, UR14, 0xe ;  /* 0x0000000e0e0e789a */ /* 0x000fe20008000000 */
[C---:B------:R-:W-:Y:S01]  /*14b50*/  IMAD R5, R2.reuse, 0x7e, RZ ;  /* 0x0000007e02057824 */ /* 0x040fe200078e02ff */
[----:B------:R-:W-:Y:S01]  /*14b60*/  USGXT.U32 UR12, UR6, 0xe ;  /* 0x0000000e060c789a */ /* 0x000fe20008000000 */
[----:B------:R-:W-:Y:S01]  /*14b70*/  IMAD R3, R209, 0x80, R3 ;  /* 0x00000080d1037824 */ /* 0x000fe200078e0203 */
[----:B------:R-:W-:Y:S01]  /*14b80*/  UIADD3 UR6, UP1, UR14, 0x2, URZ ;  /* 0x000000020e067890 */ /* 0x000fe2000ff3e03f */
[C---:B------:R-:W-:Y:S01]  /*14b90*/  IMAD R6, R2.reuse, 0x7d, RZ ;  /* 0x0000007d02067824 */ /* 0x040fe200078e02ff */
[-C--:B------:R-:W-:Y:S01]  /*14ba0*/  IADD3 R209, P4, R5, R17.reuse, RZ ;  /* 0x0000001105d17210 */ /* 0x080fe20007f9e0ff */
[C---:B------:R-:W-:Y:S01]  /*14bb0*/  IMAD R7, R2.reuse, 0x7c, RZ ;  /* 0x0000007c02077824 */ /* 0x040fe200078e02ff */
[----:B------:R-:W-:Y:S01]  /*14bc0*/  STL [R1+0xe00], R3 ;  /* 0x000e000301007387 */ /* 0x000fe20000100800 */
[C---:B------:R-:W-:Y:S01]  /*14bd0*/  IMAD R8, R2.reuse, 0x7b, RZ ;  /* 0x0000007b02087824 */ /* 0x040fe200078e02ff */
[----:B------:R-:W-:Y:S01]  /*14be0*/  UIADD3 UR10, UP0, UR12, 0x2, URZ ;  /* 0x000000020c0a7890 */ /* 0x000fe2000ff1e03f */
[C---:B------:R-:W-:Y:S01]  /*14bf0*/  IMAD R9, R2.reuse, 0x7a, RZ ;  /* 0x0000007a02097824 */ /* 0x040fe200078e02ff */
[-C--:B------:R-:W-:Y:S01]  /*14c00*/  IADD3 R211, P6, R7, R17.reuse, RZ ;  /* 0x0000001107d37210 */ /* 0x080fe20007fde0ff */
[C---:B------:R-:W-:Y:S01]  /*14c10*/  IMAD R10, R2.reuse, 0x79, RZ ;  /* 0x00000079020a7824 */ /* 0x040fe200078e02ff */
[----:B------:R-:W-:Y:S01]  /*14c20*/  UIADD3.X UR7, UR5, 0x40000040, URZ, UP1, !UPT ;  /* 0x4000004005077890 */ /* 0x000fe20008ffe43f */
[C---:B------:R-:W-:Y:S01]  /*14c30*/  IMAD R11, R2.reuse, 0x78, RZ ;  /* 0x00000078020b7824 */ /* 0x040fe200078e02ff */
[----:B------:R-:W-:Y:S01]  /*14c40*/  UIADD3.X UR5, UR4, 0x40000040, URZ, UP0, !UPT ;  /* 0x4000004004057890 */ /* 0x000fe200087fe43f */
[C---:B------:R-:W-:Y:S01]  /*14c50*/  IMAD R12, R2.reuse, 0x77, RZ ;  /* 0x00000077020c7824 */ /* 0x040fe200078e02ff */
[----:B------:R-:W-:Y:S01]  /*14c60*/  USHF.R.S32.HI UR11, URZ, 0x1f, UR9 ;  /* 0x0000001f3f0b7899 */ /* 0x000fe20008011409 */
[----:B------:R-:W-:Y:S01]  /*14c70*/  IMAD R13, R2, 0x76, RZ ;  /* 0x00000076020d7824 */ /* 0x000fe200078e02ff */
[----:B------:R-:W-:Y:S01]  /*14c80*/  UMOV UR4, UR10 ;  /* 0x0000000a00047c82 */ /* 0x000fe20008000000 */
[----:B---3--:R-:W-:Y:S01]  /*14c90*/  VIADD R210, R210, 0x7f ;  /* 0x0000007fd2d27836 */ /* 0x008fe20000000000 */
[----:B------:R-:W-:Y:S01]  /*14ca0*/  UIADD3.64 UR26, UR6, 0x2, URZ ;  /* 0x00000002061a7897 */ /* 0x000fe2000fffe03f */
[C---:B------:R-:W-:Y:S01]  /*14cb0*/  IMAD R14, R2.reuse, 0x75, RZ ;  /* 0x00000075020e7824 */ /* 0x040fe200078e02ff */
[----:B------:R-:W-:Y:S01]  /*14cc0*/  UIADD3.64 UR22, UR6, 0x4, URZ ;  /* 0x0000000406167897 */ /* 0x000fe2000fffe03f */
[C---:B------:R-:W-:Y:S01]  /*14cd0*/  IMAD R15, R2.reuse, 0x74, RZ ;  /* 0x00000074020f7824 */ /* 0x040fe200078e02ff */
[----:B------:R-:W-:Y:S01]  /*14ce0*/  SHF.R.S32.HI R202, RZ, 0x1f, R210 ;  /* 0x0000001fffca7819 */ /* 0x000fe200000114d2 */
[C---:B------:R-:W-:Y:S01]  /*14cf0*/  IMAD R18, R2.reuse, 0x73, RZ ;  /* 0x0000007302127824 */ /* 0x040fe200078e02ff */
[----:B------:R-:W-:Y:S01]  /*14d00*/  UIADD3.64 UR24, UR4, 0x2, URZ ;  /* 0x0000000204187897 */ /* 0x000fe2000fffe03f */
[----:B------:R-:W-:Y:S01]  /*14d10*/  IMAD R19, R2, 0x72, RZ ;  /* 0x0000007202137824 */ /* 0x000fe200078e02ff */
[----:B------:R-:W-:Y:S01]  /*14d20*/  LEA.HI R210, R202, R210, RZ, 0x7 ;  /* 0x000000d2cad27211 */ /* 0x000fe200078f38ff */
[C---:B------:R-:W-:Y:S01]  /*14d30*/  IMAD R20, R2.reuse, 0x71, RZ ;  /* 0x0000007102147824 */ /* 0x040fe200078e02ff */
[----:B------:R-:W-:Y:S01]  /*14d40*/  UIADD3.64 UR20, UR4, 0x4, URZ ;  /* 0x0000000404147897 */ /* 0x000fe2000fffe03f */
[C---:B------:R-:W-:Y:S01]  /*14d50*/  IMAD R21, R2.reuse, 0x70, RZ ;  /* 0x0000007002157824 */ /* 0x040fe200078e02ff */
[----:B------:R-:W-:Y:S01]  /*14d60*/  SHF.R.S32.HI R210, RZ, 0x7, R210 ;  /* 0x00000007ffd27819 */ /* 0x000fe200000114d2 */
[----:B------:R-:W-:Y:S01]  /*14d70*/  IMAD R22, R2, 0x6f, RZ ;  /* 0x0000006f02167824 */ /* 0x000fe200078e02ff */
[-C--:B------:R-:W-:Y:S01]  /*14d80*/  IADD3 R210, P3, R4, R17.reuse, RZ ;  /* 0x0000001104d27210 */ /* 0x080fe20007f7e0ff */
[C---:B------:R-:W-:Y:S01]  /*14d90*/  IMAD R23, R2.reuse, 0x6e, RZ ;  /* 0x0000006e02177824 */ /* 0x040fe200078e02ff */
[----:B------:R-:W-:Y:S01]  /*14da0*/  UIADD3.64 UR28, UR4, 0x1fe, URZ ;  /* 0x000001fe041c7897 */ /* 0x000fe2000fffe03f */
[C---:B------:R-:W-:Y:S01]  /*14db0*/  IMAD R100, R2.reuse, 0x6d, RZ ;  /* 0x0000006d02647824 */ /* 0x040fe200078e02ff */
[----:B------:R-:W-:Y:S01]  /*14dc0*/  UIADD3.64 UR32, UR4, 0x200, URZ ;  /* 0x0000020004207897 */ /* 0x000fe2000fffe03f */
[----:B------:R0:W-:Y:S01]  /*14dd0*/  STL [R1+0x5f0], R210 ;  /* 0x0005f0d201007387 */ /* 0x0001e20000100800 */
[C---:B------:R-:W-:Y:S01]  /*14de0*/  IMAD R101, R2.reuse, 0x6c, RZ ;  /* 0x0000006c02657824 */ /* 0x040fe200078e02ff */
[----:B------:R-:W-:Y:S01]  /*14df0*/  UIADD3.64 UR36, UR4, 0x202, URZ ;  /* 0x0000020204247897 */ /* 0x000fe2000fffe03f */
[C---:B------:R-:W-:Y:S01]  /*14e00*/  IMAD R102, R2.reuse, 0x6b, RZ ;  /* 0x0000006b02667824 */ /* 0x040fe200078e02ff */
[----:B------:R2:W-:Y:S01]  /*14e10*/  STL [R1+0x5f8], R209 ;  /* 0x0005f8d101007387 */ /* 0x0005e20000100800 */
[C---:B------:R-:W-:Y:S01]  /*14e20*/  IMAD R103, R2.reuse, 0x6a, RZ ;  /* 0x0000006a02677824 */ /* 0x040fe200078e02ff */
[----:B------:R-:W-:Y:S01]  /*14e30*/  UIADD3.64 UR40, UR4, 0x204, URZ ;  /* 0x0000020404287897 */ /* 0x000fe2000fffe03f */
[C---:B------:R-:W-:Y:S01]  /*14e40*/  IMAD R104, R2.reuse, 0x69, RZ ;  /* 0x0000006902687824 */ /* 0x040fe200078e02ff */
[----:B------:R-:W-:Y:S01]  /*14e50*/  UMOV UR15, 0x40000040 ;  /* 0x40000040000f7882 */ /* 0x000fe20000000000 */
[----:B------:R-:W-:Y:S01]  /*14e60*/  IMAD R105, R2, 0x68, RZ ;  /* 0x0000006802697824 */ /* 0x000fe200078e02ff */
[----:B0-----:R-:W-:Y:S01]  /*14e70*/  IADD3 R210, P5, R6, R17, RZ ;  /* 0x0000001106d27210 */ /* 0x001fe20007fbe0ff */
[----:B------:R-:W-:-:S02]  /*14e80*/  IMAD R106, R2, 0x67, RZ ;  /* 0x00000067026a7824 */ /* 0x000fc400078e02ff */
[----:B------:R-:W-:Y:S01]  /*14e90*/  IMAD R107, R2, 0x66, RZ ;  /* 0x00000066026b7824 */ /* 0x000fe200078e02ff */
[-C--:B--2---:R-:W-:Y:S01]  /*14ea0*/  IADD3 R209, P0, R8, R17.reuse, RZ ;  /* 0x0000001108d17210 */ /* 0x084fe20007f1e0ff */
[----:B------:R0:W-:Y:S01]  /*14eb0*/  STL [R1+0x600], R210 ;  /* 0x000600d201007387 */ /* 0x0001e20000100800 */
[C---:B------:R-:W-:Y:S02]  /*14ec0*/  IMAD R108, R2.reuse, 0x65, RZ ;  /* 0x00000065026c7824 */ /* 0x040fe400078e02ff */
[C---:B------:R-:W-:Y:S01]  /*14ed0*/  IMAD R109, R2.reuse, 0x64, RZ ;  /* 0x00000064026d7824 */ /* 0x040fe200078e02ff */
[----:B------:R2:W-:Y:S01]  /*14ee0*/  STL [R1+0x608], R211 ;  /* 0x000608d301007387 */ /* 0x0005e20000100800 */
[C---:B------:R-:W-:Y:S02]  /*14ef0*/  IMAD R110, R2.reuse, 0x63, RZ ;  /* 0x00000063026e7824 */ /* 0x040fe400078e02ff */
[C---:B------:R-:W-:Y:S01]  /*14f00*/  IMAD R111, R2.reuse, 0x62, RZ ;  /* 0x00000062026f7824 */ /* 0x040fe200078e02ff */
[----:B------:R3:W-:Y:S01]  /*14f10*/  STL [R1+0x610], R209 ;  /* 0x000610d101007387 */ /* 0x0007e20000100800 */
[C---:B------:R-:W-:Y:S01]  /*14f20*/  IMAD R112, R2.reuse, 0x61, RZ ;  /* 0x0000006102707824 */ /* 0x040fe200078e02ff */
[----:B0-----:R-:W-:Y:S01]  /*14f30*/  IADD3 R210, P1, R9, R17, RZ ;  /* 0x0000001109d27210 */ /* 0x001fe20007f3e0ff */
[----:B------:R-:W-:-:S02]  /*14f40*/  IMAD R113, R2, 0x60, RZ ;  /* 0x0000006002717824 */ /* 0x000fc400078e02ff */
[----:B------:R-:W-:Y:S01]  /*14f50*/  IMAD R114, R2, 0x5f, RZ ;  /* 0x0000005f02727824 */ /* 0x000fe200078e02ff */
[-C--:B--2---:R-:W-:Y:S01]  /*14f60*/  IADD3 R211, P2, R10, R17.reuse, RZ ;  /* 0x000000110ad37210 */ /* 0x084fe20007f5e0ff */
[----:B------:R0:W-:Y:S01]  /*14f70*/  STL [R1+0x618], R210 ;  /* 0x000618d201007387 */ /* 0x0001e20000100800 */
[----:B------:R-:W-:Y:S01]  /*14f80*/  IMAD R115, R2, 0x5e, RZ ;  /* 0x0000005e02737824 */ /* 0x000fe200078e02ff */
[-C--:B---3--:R-:W-:Y:S02]  /*14f90*/  LEA.HI.X.SX32 R209, R4, R16.reuse, 0x1, P3 ;  /* 0x0000001004d17211 */ /* 0x088fe400018f0eff */
[----:B------:R-:W-:Y:S01]  /*14fa0*/  STL [R1+0x620], R211 ;  /* 0x000620d301007387 */ /* 0x000fe20000100800 */
[-C--:B------:R-:W-:Y:S01]  /*14fb0*/  LEA.HI.X.SX32 R4, R5, R16.reuse, 0x1, P4 ;  /* 0x0000001005047211 */ /* 0x080fe200020f0eff */
[----:B------:R-:W-:Y:S01]  /*14fc0*/  IMAD R116, R2, 0x5d, RZ ;  /* 0x0000005d02747824 */ /* 0x000fe200078e02ff */
[-C--:B------:R-:W-:Y:S01]  /*14fd0*/  LEA.HI.X.SX32 R5, R6, R16.reuse, 0x1, P5 ;  /* 0x0000001006057211 */ /* 0x080fe200028f0eff */
[----:B------:R2:W-:Y:S01]  /*14fe0*/  STL [R1+0x5ec], R209 ;  /* 0x0005ecd101007387 */ /* 0x0005e20000100800 */
[----:B------:R-:W-:Y:S01]  /*14ff0*/  LEA.HI.X.SX32 R6, R7, R16, 0x1, P6 ;  /* 0x0000001007067211 */ /* 0x000fe200030f0eff */
[C---:B------:R-:W-:Y:S01]  /*15000*/  IMAD R117, R2.reuse, 0x5c, RZ ;  /* 0x0000005c02757824 */ /* 0x040fe200078e02ff */
[----:B0-----:R-:W-:Y:S01]  /*15010*/  IADD3 R210, P3, R11, R17, RZ ;  /* 0x000000110bd27210 */ /* 0x001fe20007f7e0ff */
[----:B------:R-:W-:-:S02]  /*15020*/  IMAD R118, R2, 0x5b, RZ ;  /* 0x0000005b02767824 */ /* 0x000fc400078e02ff */
[C---:B------:R-:W-:Y:S02]  /*15030*/  IMAD R119, R2.reuse, 0x5a, RZ ;  /* 0x0000005a02777824 */ /* 0x040fe400078e02ff */
[----:B------:R-:W-:Y:S01]  /*15040*/  STL [R1+0x628], R210 ;  /* 0x000628d201007387 */ /* 0x000fe20000100800 */
[----:B------:R-:W-:Y:S01]  /*15050*/  IMAD R120, R2, 0x59, RZ ;  /* 0x0000005902787824 */ /* 0x000fe200078e02ff */
[----:B--2---:R-:W-:Y:S01]  /*15060*/  IADD3 R209, P4, R12, R17, RZ ;  /* 0x000000110cd17210 */ /* 0x004fe20007f9e0ff */
[C---:B------:R-:W-:Y:S01]  /*15070*/  IMAD R121, R2.reuse, 0x58, RZ ;  /* 0x0000005802797824 */ /* 0x040fe200078e02ff */
[----:B------:R0:W-:Y:S01]  /*15080*/  STL [R1+0x5f4], R4 ;  /* 0x0005f40401007387 */ /* 0x0001e20000100800 */
[C---:B------:R-:W-:Y:S02]  /*15090*/  IMAD R122, R2.reuse, 0x57, RZ ;  /* 0x00000057027a7824 */ /* 0x040fe400078e02ff */
[C---:B------:R-:W-:Y:S01]  /*150a0*/  IMAD R123, R2.reuse, 0x56, RZ ;  /* 0x00000056027b7824 */ /* 0x040fe200078e02ff */
[----:B------:R-:W-:Y:S01]  /*150b0*/  STL [R1+0x630], R209 ;  /* 0x000630d101007387 */ /* 0x000fe20000100800 */
[----:B------:R-:W-:-:S02]  /*150c0*/  IMAD R124, R2, 0x55, RZ ;  /* 0x00000055027c7824 */ /* 0x000fc400078e02ff */
[C---:B------:R-:W-:Y:S01]  /*150d0*/  IMAD R125, R2.reuse, 0x54, RZ ;  /* 0x00000054027d7824 */ /* 0x040fe200078e02ff */
[----:B------:R2:W-:Y:S01]  /*150e0*/  STL [R1+0x5fc], R5 ;  /* 0x0005fc0501007387 */ /* 0x0005e20000100800 */
[C---:B------:R-:W-:Y:S01]  /*150f0*/  IMAD R126, R2.reuse, 0x53, RZ ;  /* 0x00000053027e7824 */ /* 0x040fe200078e02ff */
[-C--:B0-----:R-:W-:Y:S01]  /*15100*/  IADD3 R4, P5, R13, R17.reuse, RZ ;  /* 0x000000110d047210 */ /* 0x081fe20007fbe0ff */
[C---:B------:R-:W-:Y:S02]  /*15110*/  IMAD R127, R2.reuse, 0x52, RZ ;  /* 0x00000052027f7824 */ /* 0x040fe400078e02ff */
[C---:B------:R-:W-:Y:S02]  /*15120*/  IMAD R128, R2.reuse, 0x51, RZ ;  /* 0x0000005102807824 */ /* 0x040fe400078e02ff */
[----:B------:R0:W-:Y:S01]  /*15130*/  STL [R1+0x638], R4 ;  /* 0x0006380401007387 */ /* 0x0001e20000100800 */
[----:B------:R-:W-:Y:S01]  /*15140*/  IMAD R129, R2, 0x50, RZ ;  /* 0x0000005002817824 */ /* 0x000fe200078e02ff */
[----:B--2---:R-:W-:-:S02]  /*15150*/  IADD3 R5, P6, R14, R17, RZ ;  /* 0x000000110e057210 */ /* 0x004fc40007fde0ff */
[----:B------:R2:W-:Y:S01]  /*15160*/  STL [R1+0x604], R6 ;  /* 0x0006040601007387 */ /* 0x0005e20000100800 */
[C---:B------:R-:W-:Y:S02]  /*15170*/  IMAD R130, R2.reuse, 0x4f, RZ ;  /* 0x0000004f02827824 */ /* 0x040fe400078e02ff */
[C---:B------:R-:W-:Y:S01]  /*15180*/  IMAD R131, R2.reuse, 0x4e, RZ ;  /* 0x0000004e02837824 */ /* 0x040fe200078e02ff */
[----:B------:R3:W-:Y:S01]  /*15190*/  STL [R1+0x640], R5 ;  /* 0x0006400501007387 */ /* 0x0007e20000100800 */
[----:B------:R-:W-:Y:S01]  /*151a0*/  IMAD R132, R2, 0x4d, RZ ;  /* 0x0000004d02847824 */ /* 0x000fe200078e02ff */
[-C--:B0-----:R-:W-:Y:S01]  /*151b0*/  LEA.HI.X.SX32 R4, R8, R16.reuse, 0x1, P0 ;  /* 0x0000001008047211 */ /* 0x081fe200000f0eff */
[C---:B------:R-:W-:Y:S02]  /*151c0*/  IMAD R133, R2.reuse, 0x4c, RZ ;  /* 0x0000004c02857824 */ /* 0x040fe400078e02ff */
[C---:B------:R-:W-:Y:S01]  /*151d0*/  IMAD R134, R2.reuse, 0x4b, RZ ;  /* 0x0000004b02867824 */ /* 0x040fe200078e02ff */
[----:B--2---:R-:W-:Y:S01]  /*151e0*/  IADD3 R6, P0, R15, R17, RZ ;  /* 0x000000110f067210 */ /* 0x004fe20007f1e0ff */
[----:B------:R0:W-:Y:S01]  /*151f0*/  STL [R1+0x60c], R4 ;  /* 0x00060c0401007387 */ /* 0x0001e20000100800 */
[----:B------:R-:W-:Y:S01]  /*15200*/  IMAD R135, R2, 0x4a, RZ ;  /* 0x0000004a02877824 */ /* 0x000fe200078e02ff */
[----:B---3--:R-:W-:-:S02]  /*15210*/  LEA.HI.X.SX32 R5, R9, R16, 0x1, P1 ;  /* 0x0000001009057211 */ /* 0x008fc400008f0eff */
[----:B------:R2:W-:Y:S01]  /*15220*/  STL [R1+0x648], R6 ;  /* 0x0006480601007387 */ /* 0x0005e20000100800 */
[C---:B------:R-:W-:Y:S02]  /*15230*/  IMAD R136, R2.reuse, 0x49, RZ ;  /* 0x0000004902887824 */ /* 0x040fe400078e02ff */
[C---:B------:R-:W-:Y:S01]  /*15240*/  IMAD R137, R2.reuse, 0x48, RZ ;  /* 0x0000004802897824 */ /* 0x040fe200078e02ff */
[----:B------:R3:W-:Y:S01]  /*15250*/  STL [R1+0x614], R5 ;  /* 0x0006140501007387 */ /* 0x0007e20000100800 */
[----:B------:R-:W-:Y:S01]  /*15260*/  IMAD R138, R2, 0x47, RZ ;  /* 0x00000047028a7824 */ /* 0x000fe200078e02ff */
[-C--:B0-----:R-:W-:Y:S01]  /*15270*/  IADD3 R4, P1, R18, R17.reuse, RZ ;  /* 0x0000001112047210 */ /* 0x081fe20007f3e0ff */
[C---:B------:R-:W-:Y:S02]  /*15280*/  IMAD R139, R2.reuse, 0x46, RZ ;  /* 0x00000046028b7824 */ /* 0x040fe400078e02ff */
[----:B------:R-:W-:Y:S01]  /*15290*/  IMAD R140, R2, 0x45, RZ ;  /* 0x00000045028c7824 */ /* 0x000fe200078e02ff */
[----:B--2---:R-:W-:Y:S01]  /*152a0*/  LEA.HI.X.SX32 R6, R10, R16, 0x1, P2 ;  /* 0x000000100a067211 */ /* 0x004fe200010f0eff */
[----:B------:R0:W-:Y:S01]  /*152b0*/  STL [R1+0x650], R4 ;  /* 0x0006500401007387 */ /* 0x0001e20000100800 */
[----:B------:R-:W-:Y:S01]  /*152c0*/  IMAD R141, R2, 0x44, RZ ;  /* 0x00000044028d7824 */ /* 0x000fe200078e02ff */
[----:B---3--:R-:W-:-:S02]  /*152d0*/  IADD3 R5, P2, R19, R17, RZ ;  /* 0x0000001113057210 */ /* 0x008fc40007f5e0ff */
[----:B------:R2:W-:Y:S01]  /*152e0*/  STL [R1+0x61c], R6 ;  /* 0x00061c0601007387 */ /* 0x0005e20000100800 */
[C---:B------:R-:W-:Y:S02]  /*152f0*/  IMAD R142, R2.reuse, 0x43, RZ ;  /* 0x00000043028e7824 */ /* 0x040fe400078e02ff */
[C---:B------:R-:W-:Y:S01]  /*15300*/  IMAD R143, R2.reuse, 0x42, RZ ;  /* 0x00000042028f7824 */ /* 0x040fe200078e02ff */
[----:B------:R3:W-:Y:S01]  /*15310*/  STL [R1+0x658], R5 ;  /* 0x0006580501007387 */ /* 0x0007e20000100800 */
[C---:B------:R-:W-:Y:S01]  /*15320*/  IMAD R144, R2.reuse, 0x41, RZ ;  /* 0x0000004102907824 */ /* 0x040fe200078e02ff */
[-C--:B0-----:R-:W-:Y:S01]  /*15330*/  LEA.HI.X.SX32 R4, R11, R16.reuse, 0x1, P3 ;  /* 0x000000100b047211 */ /* 0x081fe200018f0eff */
[C---:B------:R-:W-:Y:S02]  /*15340*/  IMAD.SHL.U32 R145, R2.reuse, 0x40, RZ ;  /* 0x0000004002917824 */ /* 0x040fe400078e00ff */
[----:B------:R-:W-:Y:S01]  /*15350*/  IMAD R146, R2, 0x3f, RZ ;  /* 0x0000003f02927824 */ /* 0x000fe200078e02ff */
        /* <DEDUP_REMOVED lines=8> */
[C---:B------:R-:W-:Y:S01]  /*153e0*/  IMAD R150, R2.reuse, 0x3b, RZ ;  /* 0x0000003b02967824 */ /* 0x040fe200078e02ff */
[-C--:B0-----:R-:W-:Y:S01]  /*153f0*/  IADD3 R4, P4, R21, R17.reuse, RZ ;  /* 0x0000001115047210 */ /* 0x081fe20007f9e0ff */
[C---:B------:R-:W-:Y:S02]  /*15400*/  IMAD R151, R2.reuse, 0x3a, RZ ;  /* 0x0000003a02977824 */ /* 0x040fe400078e02ff */
[C---:B------:R-:W-:Y:S01]  /*15410*/  IMAD R152, R2.reuse, 0x39, RZ ;  /* 0x0000003902987824 */ /* 0x040fe200078e02ff */
        /* <DEDUP_REMOVED lines=34> */
[C---:B------:R-:W-:Y:S02]  /*15640*/  IMAD R169, R2.reuse, 0x28, RZ ;  /* 0x0000002802a97824 */ /* 0x040fe400078e02ff */
        /* <DEDUP_REMOVED lines=15> */
[----:B------:R-:W-:Y:S01]  /*15740*/  IMAD.SHL.U32 R177, R2, 0x20, RZ ;  /* 0x0000002002b17824 */ /* 0x000fe200078e00ff */
        /* <DEDUP_REMOVED lines=31> */
[C---:B------:R-:W-:Y:S01]  /*15940*/  IMAD.SHL.U32 R193, R2.reuse, 0x10, RZ ;  /* 0x0000001002c17824 */ /* 0x040fe200078e00ff */
[----:B------:R-:W-:Y:S01]  /*15950*/  CS2R R100, SRZ ;  /* 0x0000000000647805 */ /* 0x000fe2000001ff00 */
        /* <DEDUP_REMOVED lines=10> */
[----:B0-----:R-:W-:Y:S01]  /*15a00*/  IADD3 R4, P2, R109, R17, RZ ;  /* 0x000000116d047210 */ /* 0x001fe20007f5e0ff */
[C---:B------:R-:W-:Y:S02]  /*15a10*/  IMAD R199, R2.reuse, 0xa, RZ ;  /* 0x0000000a02c77824 */ /* 0x040fe400078e02ff */
[C---:B------:R-:W-:Y:S01]  /*15a20*/  IMAD R200, R2.reuse, 0x9, RZ ;  /* 0x0000000902c87824 */ /* 0x040fe200078e02ff */
[----:B--2---:R-:W-:Y:S01]  /*15a30*/  LEA.HI.X.SX32 R6, R103, R16, 0x1, P3 ;  /* 0x0000001067067211 */ /* 0x004fe200018f0eff */
[----:B------:R0:W-:Y:S01]  /*15a40*/  STL [R1+0x6c8], R4 ;  /* 0x0006c80401007387 */ /* 0x0001e20000100800 */
[----:B------:R-:W-:Y:S01]  /*15a50*/  IMAD.SHL.U32 R201, R2, 0x8, RZ ;  /* 0x0000000802c97824 */ /* 0x000fe200078e00ff */
[----:B------:R-:W-:-:S02]  /*15a60*/  CS2R R102, SRZ ;  /* 0x0000000000667805 */ /* 0x000fc4000001ff00 */
[-C--:B---3--:R-:W-:Y:S01]  /*15a70*/  IADD3 R5, P3, R110, R17.reuse, RZ ;  /* 0x000000116e057210 */ /* 0x088fe20007f7e0ff */
[----:B------:R2:W-:Y:S01]  /*15a80*/  STL [R1+0x694], R6 ;  /* 0x0006940601007387 */ /* 0x0005e20000100800 */
[C---:B------:R-:W-:Y:S02]  /*15a90*/  IMAD R203, R2.reuse, 0x7, RZ ;  /* 0x0000000702cb7824 */ /* 0x040fe400078e02ff */
[C---:B------:R-:W-:Y:S01]  /*15aa0*/  IMAD R204, R2.reuse, 0x6, RZ ;  /* 0x0000000602cc7824 */ /* 0x040fe200078e02ff */
[----:B------:R3:W-:Y:S01]  /*15ab0*/  STL [R1+0x6d0], R5 ;  /* 0x0006d00501007387 */ /* 0x0007e20000100800 */
[----:B------:R-:W-:Y:S01]  /*15ac0*/  IMAD R205, R2, 0x5, RZ ;  /* 0x0000000502cd7824 */ /* 0x000fe200078e02ff */
[-C--:B0-----:R-:W-:Y:S01]  /*15ad0*/  LEA.HI.X.SX32 R4, R104, R16.reuse, 0x1, P4 ;  /* 0x0000001068047211 */ /* 0x081fe200020f0eff */
[C---:B------:R-:W-:Y:S02]  /*15ae0*/  IMAD.SHL.U32 R206, R2.reuse, 0x4, RZ ;  /* 0x0000000402ce7824 */ /* 0x040fe400078e00ff */
[C---:B------:R-:W-:Y:S01]  /*15af0*/  IMAD R207, R2.reuse, 0x3, RZ ;  /* 0x0000000302cf7824 */ /* 0x040fe200078e02ff */
[----:B--2---:R-:W-:Y:S01]  /*15b00*/  IADD3 R6, P4, R111, R17, RZ ;  /* 0x000000116f067210 */ /* 0x004fe20007f9e0ff */
[----:B------:R0:W-:Y:S01]  /*15b10*/  STL [R1+0x69c], R4 ;  /* 0x00069c0401007387 */ /* 0x0001e20000100800 */
[----:B------:R-:W-:Y:S01]  /*15b20*/  IMAD.SHL.U32 R208, R2, 0x2, RZ ;  /* 0x0000000202d07824 */ /* 0x000fe200078e00ff */
[----:B---3--:R-:W-:-:S02]  /*15b30*/  LEA.HI.X.SX32 R5, R105, R16, 0x1, P5 ;  /* 0x0000001069057211 */ /* 0x008fc400028f0eff */
[----:B------:R2:W-:Y:S01]  /*15b40*/  STL [R1+0x6d8], R6 ;  /* 0x0006d80601007387 */ /* 0x0005e20000100800 */
[----:B------:R-:W-:Y:S01]  /*15b50*/  IMAD.SHL.U32 R202, R2, 0x80, RZ ;  /* 0x0000008002ca7824 */ /* 0x000fe200078e00ff */
[----:B------:R-:W-:Y:S02]  /*15b60*/  CS2R R104, SRZ ;  /* 0x0000000000687805 */ /* 0x000fe4000001ff00 */
[----:B------:R3:W-:Y:S01]  /*15b70*/  STL [R1+0x6a4], R5 ;  /* 0x0006a40501007387 */ /* 0x0007e20000100800 */
[-C--:B0-----:R-:W-:Y:S02]  /*15b80*/  IADD3 R4, P5, R112, R17.reuse, RZ ;  /* 0x0000001170047210 */ /* 0x081fe40007fbe0ff */
[----:B------:R-:W-:Y:S02]  /*15b90*/  SHF.R.S32.HI R10, RZ, 0x1f, R202 ;  /* 0x0000001fff0a7819 */ /* 0x000fe400000114ca */
[----:B--2---:R-:W-:Y:S01]  /*15ba0*/  LEA.HI.X.SX32 R6, R106, R16, 0x1, P6 ;  /* 0x000000106a067211 */ /* 0x004fe200030f0eff */
[----:B------:R0:W-:Y:S01]  /*15bb0*/  STL [R1+0x6e0], R4 ;  /* 0x0006e00401007387 */ /* 0x0001e20000100800 */
[----:B---3--:R-:W-:-:S03]  /*15bc0*/  IADD3 R5, P6, R113, R17, RZ ;  /* 0x0000001171057210 */ /* 0x008fc60007fde0ff */
[----:B------:R2:W-:Y:S04]  /*15bd0*/  STL [R1+0x6ac], R6 ;  /* 0x0006ac0601007387 */ /* 0x0005e80000100800 */
[----:B------:R3:W-:Y:S01]  /*15be0*/  STL [R1+0x6e8], R5 ;  /* 0x0006e80501007387 */ /* 0x0007e20000100800 */
[-C--:B0-----:R-:W-:Y:S02]  /*15bf0*/  LEA.HI.X.SX32 R4, R107, R16.reuse, 0x1, P0 ;  /* 0x000000106b047211 */ /* 0x081fe400000f0eff */
[----:B------:R-:W-:Y:S02]  /*15c00*/  CS2R R106, SRZ ;  /* 0x00000000006a7805 */ /* 0x000fe4000001ff00 */
[----:B--2---:R-:W-:Y:S01]  /*15c10*/  IADD3 R6, P0, R114, R17, RZ ;  /* 0x0000001172067210 */ /* 0x004fe20007f1e0ff */
[----:B------:R0:W-:Y:S01]  /*15c20*/  STL [R1+0x6b4], R4 ;  /* 0x0006b40401007387 */ /* 0x0001e20000100800 */
[----:B---3--:R-:W-:-:S03]  /*15c30*/  LEA.HI.X.SX32 R5, R108, R16, 0x1, P1 ;  /* 0x000000106c057211 */ /* 0x008fc600008f0eff */
[----:B------:R2:W-:Y:S04]  /*15c40*/  STL [R1+0x6f0], R6 ;  /* 0x0006f00601007387 */ /* 0x0005e80000100800 */
[----:B------:R3:W-:Y:S01]  /*15c50*/  STL [R1+0x6bc], R5 ;  /* 0x0006bc0501007387 */ /* 0x0007e20000100800 */
[----:B0-----:R-:W-:Y:S02]  /*15c60*/  IADD3 R4, P1, R115, R17, RZ ;  /* 0x0000001173047210 */ /* 0x001fe40007f3e0ff */
[----:B--2---:R-:W-:-:S03]  /*15c70*/  LEA.HI.X.SX32 R6, R109, R16, 0x1, P2 ;  /* 0x000000106d067211 */ /* 0x004fc600010f0eff */
[----:B------:R0:W-:Y:S01]  /*15c80*/  STL [R1+0x6f8], R4 ;  /* 0x0006f80401007387 */ /* 0x0001e20000100800 */
[----:B------:R-:W-:Y:S02]  /*15c90*/  CS2R R108, SRZ ;  /* 0x00000000006c7805 */ /* 0x000fe4000001ff00 */
[-C--:B---3--:R-:W-:Y:S01]  /*15ca0*/  IADD3 R5, P2, R116, R17.reuse, RZ ;  /* 0x0000001174057210 */ /* 0x088fe20007f5e0ff */
[----:B------:R2:W-:Y:S04]  /*15cb0*/  STL [R1+0x6c4], R6 ;  /* 0x0006c40601007387 */ /* 0x0005e80000100800 */
[----:B------:R3:W-:Y:S01]  /*15cc0*/  STL [R1+0x700], R5 ;  /* 0x0007000501007387 */ /* 0x0007e20000100800 */
[----:B0-----:R-:W-:Y:S02]  /*15cd0*/  LEA.HI.X.SX32 R4, R110, R16, 0x1, P3 ;  /* 0x000000106e047211 */ /* 0x001fe400018f0eff */
[----:B--2---:R-:W-:-:S03]  /*15ce0*/  IADD3 R6, P3, R117, R17, RZ ;  /* 0x0000001175067210 */ /* 0x004fc60007f7e0ff */
[----:B------:R0:W-:Y:S01]  /*15cf0*/  STL [R1+0x6cc], R4 ;  /* 0x0006cc0401007387 */ /* 0x0001e20000100800 */
[----:B---3--:R-:W-:-:S03]  /*15d00*/  LEA.HI.X.SX32 R5, R111, R16, 0x1, P4 ;  /* 0x000000106f057211 */ /* 0x008fc600020f0eff */
[----:B------:R2:W-:Y:S01]  /*15d10*/  STL [R1+0x708], R6 ;  /* 0x0007080601007387 */ /* 0x0005e20000100800 */
[----:B------:R-:W-:-:S03]  /*15d20*/  CS2R R110, SRZ ;  /* 0x00000000006e7805 */ /* 0x000fc6000001ff00 */
[----:B------:R3:W-:Y:S01]  /*15d30*/  STL [R1+0x6d4], R5 ;  /* 0x0006d40501007387 */ /* 0x0007e20000100800 */
[----:B0-----:R-:W-:Y:S02]  /*15d40*/  IADD3 R4, P4, R118, R17, RZ ;  /* 0x0000001176047210 */ /* 0x001fe40007f9e0ff */
[----:B--2---:R-:W-:-:S03]  /*15d50*/  LEA.HI.X.SX32 R6, R112, R16, 0x1, P5 ;  /* 0x0000001070067211 */ /* 0x004fc600028f0eff */
        /* <DEDUP_REMOVED lines=184> */
[----:B------:R2:W-:Y:S04]  /*168e0*/  STL [R1+0x858], R6 ;  /* 0x0008580601007387 */ /* 0x0005e80000100800 */
[----:B------:R3:W-:Y:S01]  /*168f0*/  STL [R1+0x824], R5 ;  /* 0x0008240501007387 */ /* 0x0007e20000100800 */
[----:B0-----:R-:W-:Y:S02]  /*16900*/  IADD3 R4, P4, R160, R17, RZ ;  /* 0x00000011a0047210 */ /* 0x001fe40007f9e0ff */
[----:B--2---:R-:W-:-:S03]  /*16910*/  LEA.HI.X.SX32 R6, R154, R16, 0x1, P5 ;  /* 0x000000109a067211 */ /* 0x004fc600028f0eff */
[----:B------:R0:W-:Y:S01]  /*16920*/  STL [R1+0x860], R4 ;  /* 0x0008600401007387 */ /* 0x0001e20000100800 */
[----:B---3--:R-:W-:-:S03]  /*16930*/  IADD3 R5, P5, R161, R17, RZ ;  /* 0x00000011a1057210 */ /* 0x008fc60007fbe0ff */
        /* <DEDUP_REMOVED lines=191> */
[-C--:B------:R-:W-:Y:S02]  /*17530*/  LEA.HI.X.SX32 R2, R2, R16.reuse, 0x1, P3 ;  /* 0x0000001002027211 */ /* 0x080fe400018f0eff */
[-C--:B---3--:R-:W-:Y:S01]  /*17540*/  LEA.HI.X.SX32 R5, R204, R16.reuse, 0x1, P5 ;  /* 0x00000010cc057211 */ /* 0x088fe200028f0eff */
[----:B------:R2:W-:Y:S04]  /*17550*/  STL [R1+0x9ac], R6 ;  /* 0x0009ac0601007387 */ /* 0x0005e80000100800 */
[----:B------:R3:W-:Y:S01]  /*17560*/  STL [R1+0x9b4], R5 ;  /* 0x0009b40501007387 */ /* 0x0007e20000100800 */
[-C--:B0-----:R-:W-:Y:S02]  /*17570*/  LEA.HI.X.SX32 R4, R205, R16.reuse, 0x1, P6 ;  /* 0x00000010cd047211 */ /* 0x081fe400030f0eff */
[----:B--2---:R-:W-:-:S03]  /*17580*/  LEA.HI.X.SX32 R6, R206, R16, 0x1, P0 ;  /* 0x00000010ce067211 */ /* 0x004fc600000f0eff */
[----:B------:R0:W-:Y:S01]  /*17590*/  STL [R1+0x9bc], R4 ;  /* 0x0009bc0401007387 */ /* 0x0001e20000100800 */
[----:B---3--:R-:W-:-:S03]  /*175a0*/  LEA.HI.X.SX32 R5, R207, R16, 0x1, P1 ;  /* 0x00000010cf057211 */ /* 0x008fc600008f0eff */
[----:B------:R-:W-:Y:S04]  /*175b0*/  STL [R1+0x9c4], R6 ;  /* 0x0009c40601007387 */ /* 0x000fe80000100800 */
[----:B------:R2:W-:Y:S01]  /*175c0*/  STL [R1+0x9cc], R5 ;  /* 0x0009cc0501007387 */ /* 0x0005e20000100800 */
[----:B0-----:R-:W-:-:S05]  /*175d0*/  LEA.HI.X.SX32 R4, R208, R16, 0x1, P2 ;  /* 0x00000010d0047211 */ /* 0x001fca00010f0eff */
[----:B------:R0:W-:Y:S01]  /*175e0*/  STL [R1+0x9d4], R4 ;  /* 0x0009d40401007387 */ /* 0x0001e20000100800 */
[----:B--2---:R-:W-:-:S03]  /*175f0*/  LOP3.LUT R5, R3, 0x20, RZ, 0x3c, !PT ;  /* 0x0000002003057812 */ /* 0x004fc600078e3cff */
[----:B------:R2:W-:Y:S01]  /*17600*/  STL [R1+0x9dc], R2 ;  /* 0x0009dc0201007387 */ /* 0x0005e20000100800 */
[C---:B0-----:R-:W-:Y:S02]  /*17610*/  LOP3.LUT R4, R3.reuse, 0x30, RZ, 0x3c, !PT ;  /* 0x0000003003047812 */ /* 0x041fe400078e3cff */
[----:B--2---:R-:W-:-:S05]  /*17620*/  LOP3.LUT R2, R3, 0x10, RZ, 0x3c, !PT ;  /* 0x0000001003027812 */ /* 0x004fca00078e3cff */
[----:B------:R0:W-:Y:S04]  /*17630*/  STL [R1+0xe20], R2 ;  /* 0x000e200201007387 */ /* 0x0001e80000100800 */
[----:B------:R2:W-:Y:S04]  /*17640*/  STL [R1+0xe1c], R5 ;  /* 0x000e1c0501007387 */ /* 0x0005e80000100800 */
[----:B------:R3:W-:Y:S01]  /*17650*/  STL [R1+0xe18], R4 ;  /* 0x000e180401007387 */ /* 0x0007e20000100800 */
[C---:B0-----:R-:W-:Y:S02]  /*17660*/  LOP3.LUT R2, R3.reuse, 0x40, RZ, 0x3c, !PT ;  /* 0x0000004003027812 */ /* 0x041fe400078e3cff */
[----:B--2---:R-:W-:-:S03]  /*17670*/  LOP3.LUT R5, R3, 0x50, RZ, 0x3c, !PT ;  /* 0x0000005003057812 */ /* 0x004fc600078e3cff */
[----:B------:R0:W-:Y:S01]  /*17680*/  STL [R1+0xe14], R2 ;  /* 0x000e140201007387 */ /* 0x0001e20000100800 */
[----:B---3--:R-:W-:-:S03]  /*17690*/  LOP3.LUT R4, R3, 0x60, RZ, 0x3c, !PT ;  /* 0x0000006003047812 */ /* 0x008fc600078e3cff */
[----:B------:R1:W-:Y:S04]  /*176a0*/  STL [R1+0xe10], R5 ;  /* 0x000e100501007387 */ /* 0x0003e80000100800 */
[----:B------:R1:W-:Y:S01]  /*176b0*/  STL [R1+0xe0c], R4 ;  /* 0x000e0c0401007387 */ /* 0x0003e20000100800 */
[----:B0-----:R-:W-:-:S05]  /*176c0*/  LOP3.LUT R2, R3, 0x70, RZ, 0x3c, !PT ;  /* 0x0000007003027812 */ /* 0x001fca00078e3cff */
[----:B------:R1:W-:Y:S02]  /*176d0*/  STL [R1+0xe08], R2 ;  /* 0x000e080201007387 */ /* 0x0003e40000100800 */
.L_x_2:
[----:B------:R-:W2:Y:S01]  /*176e0*/  LDL.LU R202, [R1+0x200] ;  /* 0x0002000001ca7983 */ /* 0x000ea20000300800 */
[----:B-1----:R-:W2:Y:S03]  /*176f0*/  LDC R2, c[0x0][0x230] ;  /* 0x00008c00ff027b82 */ /* 0x002ea60000000800 */
[----:B------:R-:W3:Y:S04]  /*17700*/  LDL.LU R10, [R1+0x9c0] ;  /* 0x0009c000010a7983 */ /* 0x000ee80000300800 */
[----:B0-----:R0:W-:Y:S04]  /*17710*/  STL [R1+0xea4], R125 ;  /* 0x000ea47d01007387 */ /* 0x0011e80000100800 */
[----:B0-----:R-:W4:Y:S04]  /*17720*/  LDL.LU R125, [R1+0x8d8] ;  /* 0x0008d800017d7983 */ /* 0x001f280000300800 */
[----:B------:R0:W-:Y:S04]  /*17730*/  STL [R1+0xea0], R126 ;  /* 0x000ea07e01007387 */ /* 0x0001e80000100800 */
        /* <DEDUP_REMOVED lines=37> */
[----:B------:R0:W-:Y:S01]  /*17990*/  STL [R1+0xe54], R145 ;  /* 0x000e549101007387 */ /* 0x0001e20000100800 */
[----:B------:R-:W-:-:S03]  /*179a0*/  PRMT R232, RZ, 0x7610, R232 ;  /* 0x00007610ffe87816 */ /* 0x000fc600000000e8 */
[----:B0-----:R-:W4:Y:S01]  /*179b0*/  LDL.LU R145, [R1+0x888] ;  /* 0x0008880001917983 */ /* 0x001f220000300800 */
[----:B--2---:R-:W-:-:S03]  /*179c0*/  IMAD R2, R202, -0x80, R2 ;  /* 0xffffff80ca027824 */ /* 0x004fc600078e0202 */
[----:B------:R0:W-:Y:S02]  /*179d0*/  STL [R1+0xe50], R146 ;  /* 0x000e509201007387 */ /* 0x0001e40000100800 */
[----:B------:R-:W-:Y:S02]  /*179e0*/  ISETP.GT.AND P0, PT, R2, RZ, PT ;  /* 0x000000ff0200720c */ /* 0x000fe40003f04270 */
[----:B0-----:R-:W2:Y:S04]  /*179f0*/  LDL.LU R146, [R1+0x8ac] ;  /* 0x0008ac0001927983 */ /* 0x001ea80000300800 */
[----:B------:R0:W-:Y:S07]  /*17a00*/  STL [R1+0xe4c], R147 ;  /* 0x000e4c9301007387 */ /* 0x0001ee0000100800 */
[----:B------:R-:W-:-:S02]  /*17a10*/  @P0 IMAD.MOV.U32 R4, RZ, RZ, R17 ;  /* 0x000000ffff040224 */ /* 0x000fc400078e0011 */
[----:B------:R-:W-:-:S05]  /*17a20*/  @P0 IMAD.MOV.U32 R5, RZ, RZ, R16 ;  /* 0x000000ffff050224 */ /* 0x000fca00078e0010 */
[----:B------:R1:W2:Y:S04]  /*17a30*/  @P0 LDG.E.U8 R232, desc[UR16][R4.64] ;  /* 0x0000001004e80981 */ /* 0x0002a8000c1e1100 */
[----:B0-----:R-:W2:Y:S04]  /*17a40*/  LDL.LU R147, [R1+0x880] ;  /* 0x0008800001937983 */ /* 0x001ea80000300800 */
[----:B------:R0:W-:Y:S04]  /*17a50*/  STL [R1+0xe48], R148 ;  /* 0x000e489401007387 */ /* 0x0001e80000100800 */
[----:B0-----:R-:W2:Y:S04]  /*17a60*/  LDL.LU R148, [R1+0x8a4] ;  /* 0x0008a40001947983 */ /* 0x001ea80000300800 */
[----:B------:R0:W-:Y:S04]  /*17a70*/  STL [R1+0xe44], R149 ;  /* 0x000e449501007387 */ /* 0x0001e80000100800 */
[----:B0-----:R-:W3:Y:S04]  /*17a80*/  LDL R149, [R1+0x9d0] ;  /* 0x0009d00001957983 */ /* 0x001ee80000100800 */
[----:B------:R0:W-:Y:S04]  /*17a90*/  STL [R1+0xe40], R150 ;  /* 0x000e409601007387 */ /* 0x0001e80000100800 */
[----:B0-----:R-:W2:Y:S04]  /*17aa0*/  LDL.LU R150, [R1+0x89c] ;  /* 0x00089c0001967983 */ /* 0x001ea80000300800 */
[----:B------:R0:W-:Y:S04]  /*17ab0*/  STL [R1+0xe3c], R151 ;  /* 0x000e3c9701007387 */ /* 0x0001e80000100800 */
[----:B0-----:R-:W4:Y:S01]  /*17ac0*/  LDL R151, [R1+0x9cc] ;  /* 0x0009cc0001977983 */ /* 0x001f220000100800 */
[----:B------:R-:W-:-:S02]  /*17ad0*/  ISETP.GT.AND P2, PT, R2, 0x1, PT ;  /* 0x000000010200780c */ /* 0x000fc40003f44270 */
[----:B------:R-:W-:Y:S01]  /*17ae0*/  PRMT R3, RZ, 0x7610, R3 ;  /* 0x00007610ff037816 */ /* 0x000fe20000000003 */
[----:B-----5:R-:W-:Y:S01]  /*17af0*/  STL [R1+0xe2c], R0 ;  /* 0x000e2c0001007387 */ /* 0x020fe20000100800 */
[C---:B------:R-:W-:Y:S02]  /*17b00*/  ISETP.GT.AND P3, PT, R2.reuse, 0x2, PT ;  /* 0x000000020200780c */ /* 0x040fe40003f64270 */
[----:B------:R-:W-:Y:S01]  /*17b10*/  ISETP.GT.AND P4, PT, R2, 0x3, PT ;  /* 0x000000030200780c */ /* 0x000fe20003f84270 */
[----:B------:R0:W-:Y:S04]  /*17b20*/  STL [R1+0x10a8], R16 ;  /* 0x0010a81001007387 */ /* 0x0001e80000100800 */
[----:B0-----:R-:W2:Y:S04]  /*17b30*/  LDL.LU R16, [R1+0x9c8] ;  /* 0x0009c80001107983 */ /* 0x001ea80000300800 */
[----:B------:R-:W1:Y:S04]  /*17b40*/  LDL R4, [R1+0x9dc] ;  /* 0x0009dc0001047983 */ /* 0x000e680000100800 */
[----:B------:R-:W1:Y:S02]  /*17b50*/  LDL R5, [R1+0x9e0] ;  /* 0x0009e00001057983 */ /* 0x000e640000100800 */
[----:B-1----:R-:W-:-:S04]  /*17b60*/  @P2 LOP3.LUT R5, R5, R4, RZ, 0x3c, !PT ;  /* 0x0000000405052212 */ /* 0x002fc800078e3cff */
[----:B------:R-:W-:-:S04]  /*17b70*/  @P2 LOP3.LUT R4, R5, R4, RZ, 0x3c, !PT ;  /* 0x0000000405042212 */ /* 0x000fc800078e3cff */
[----:B------:R-:W-:-:S05]  /*17b80*/  @P2 LOP3.LUT R5, R5, R4, RZ, 0x3c, !PT ;  /* 0x0000000405052212 */ /* 0x000fca00078e3cff */
[----:B------:R0:W2:Y:S04]  /*17b90*/  @P2 LDG.E.U8 R3, desc[UR16][R4.64] ;  /* 0x0000001004032981 */ /* 0x0000a8000c1e1100 */
[----:B------:R-:W0:Y:S04]  /*17ba0*/  LDL R4, [R1+0x9d4] ;  /* 0x0009d40001047983 */ /* 0x000e280000100800 */
[----:B------:R-:W0:Y:S01]  /*17bb0*/  LDL R5, [R1+0x9d8] ;  /* 0x0009d80001057983 */ /* 0x000e220000100800 */
[----:B------:R-:W-:Y:S02]  /*17bc0*/  PRMT R245, RZ, 0x7610, R245 ;  /* 0x00007610fff57816 */ /* 0x000fe400000000f5 */
[----:B------:R-:W-:-:S02]  /*17bd0*/  PRMT R247, RZ, 0x7610, R247 ;  /* 0x00007610fff77816 */ /* 0x000fc400000000f7 */
[----:B0-----:R-:W-:-:S04]  /*17be0*/  @P3 LOP3.LUT R5, R5, R4, RZ, 0x3c, !PT ;  /* 0x0000000405053212 */ /* 0x001fc800078e3cff */
[----:B------:R-:W-:-:S04]  /*17bf0*/  @P3 LOP3.LUT R4, R5, R4, RZ, 0x3c, !PT ;  /* 0x0000000405043212 */ /* 0x000fc800078e3cff */
[----:B------:R-:W-:-:S05]  /*17c00*/  @P3 LOP3.LUT R5, R5, R4, RZ, 0x3c, !PT ;  /* 0x0000000405053212 */ /* 0x000fca00078e3cff */
[----:B------:R3:W2:Y:S02]  /*17c10*/  @P3 LDG.E.U8 R245, desc[UR16][R4.64] ;  /* 0x0000001004f53981 */ /* 0x0006a4000c1e1100 */
[----:B---3--:R-:W-:Y:S02]  /*17c20*/  @P4 IMAD.MOV.U32 R4, RZ, RZ, R149 ;  /* 0x000000ffff044224 */ /* 0x008fe400078e0095 */
[----:B----4-:R-:W-:Y:S01]  /*17c30*/  @P4 IMAD.MOV.U32 R5, RZ, RZ, R151 ;  /* 0x000000ffff054224 */ /* 0x010fe200078e0097 */
[----:B------:R-:W-:Y:S01]  /*17c40*/  ISETP.GT.AND P1, PT, R2, 0x4, PT ;  /* 0x000000040200780c */ /* 0x000fe20003f24270 */
[----:B------:R-:W3:Y:S04]  /*17c50*/  LDL R151, [R1+0x9a4] ;  /* 0x0009a40001977983 */ /* 0x000ee80000100800 */
[----:B------:R2:W4:Y:S01]  /*17c60*/  @P4 LDG.E.U8 R247, desc[UR16][R4.64] ;  /* 0x0000001004f74981 */ /* 0x000522000c1e1100 */
[----:B------:R-:W-:-:S02]  /*17c70*/  PRMT R6, RZ, 0x7610, R6 ;  /* 0x00007610ff067816 */ /* 0x000fc40000000006 */
[----:B------:R-:W-:Y:S01]  /*17c80*/  ISETP.GT.AND P0, PT, R2, 0x5, PT ;  /* 0x000000050200780c */ /* 0x000fe20003f04270 */
[----:B------:R-:W3:Y:S04]  /*17c90*/  LDL R149, [R1+0x9a8] ;  /* 0x0009a80001957983 */ /* 0x000ee80000100800 */
[----:B------:R-:W4:Y:S01]  /*17ca0*/  LDL R5, [R1+0x9c4] ;  /* 0x0009c40001057983 */ /* 0x000f220000100800 */
[----:B--2---:R-:W-:Y:S01]  /*17cb0*/  @P1 IMAD.MOV.U32 R4, RZ, RZ, R16 ;  /* 0x000000ffff041224 */ /* 0x004fe200078e0010 */
[----:B------:R-:W-:-:S04]  /*17cc0*/  PRMT R236, RZ, 0x7610, R236 ;  /* 0x00007610ffec7816 */ /* 0x000fc800000000ec */
[----:B----4-:R0:W2:Y:S04]  /*17cd0*/  @P1 LDG.E.U8 R6, desc[UR16][R4.64] ;  /* 0x0000001004061981 */ /* 0x0100a8000c1e1100 */
[----:B------:R-:W4:Y:S01]  /*17ce0*/  LDL R5, [R1+0x9bc] ;  /* 0x0009bc0001057983 */ /* 0x000f220000100800 */
[----:B0-----:R-:W-:Y:S01]  /*17cf0*/  @P0 IMAD.MOV.U32 R4, RZ, RZ, R10 ;  /* 0x000000ffff040224 */ /* 0x001fe200078e000a */
[----:B------:R-:W-:-:S04]  /*17d00*/  ISETP.GT.AND P2, PT, R2, 0x6, PT ;  /* 0x000000060200780c */ /* 0x000fc80003f44270 */
[----:B----4-:R0:W4:Y:S04]  /*17d10*/  @P0 LDG.E.U8 R236, desc[UR16][R4.64] ;  /* 0x0000001004ec0981 */ /* 0x010128000c1e1100 */
[----:B------:R-:W0:Y:S04]  /*17d20*/  LDL R4, [R1+0x9b4] ;  /* 0x0009b40001047983 */ /* 0x000e280000100800 */
[----:B------:R-:W0:Y:S01]  /*17d30*/  LDL R5, [R1+0x9b8] ;  /* 0x0009b80001057983 */ /* 0x000e220000100800 */
[----:B------:R-:W-:Y:S02]  /*17d40*/  PRMT R241, RZ, 0x7610, R241 ;  /* 0x00007610fff17816 */ /* 0x000fe400000000f1 */
[----:B0-----:R-:W-:-:S04]  /*17d50*/  @P2 LOP3.LUT R5, R5, R4, RZ, 0x3c, !PT ;  /* 0x0000000405052212 */ /* 0x001fc800078e3cff */
[----:B------:R-:W-:-:S04]  /*17d60*/  @P2 LOP3.LUT R4, R5, R4, RZ, 0x3c, !PT ;  /* 0x0000000405042212 */ /* 0x000fc800078e3cff */
[----:B------:R-:W-:-:S05]  /*17d70*/  @P2 LOP3.LUT R5, R5, R4, RZ, 0x3c, !PT ;  /* 0x0000000405052212 */ /* 0x000fca00078e3cff */
[----:B------:R0:W2:Y:S04]  /*17d80*/  @P2 LDG.E.U8 R241, desc[UR16][R4.64] ;  /* 0x0000001004f12981 */ /* 0x0000a8000c1e1100 */
[----:B------:R-:W0:Y:S04]  /*17d90*/  LDL R4, [R1+0x9ac] ;  /* 0x0009ac0001047983 */ /* 0x000e280000100800 */
[----:B------:R-:W0:Y:S01]  /*17da0*/  LDL R5, [R1+0x9b0] ;  /* 0x0009b00001057983 */ /* 0x000e220000100800 */
[C---:B------:R-:W-:Y:S02]  /*17db0*/  ISETP.GT.AND P3, PT, R2.reuse, 0x7, PT ;  /* 0x000000070200780c */ /* 0x040fe40003f64270 */
[----:B------:R-:W-:-:S02]  /*17dc0*/  ISETP.GT.AND P4, PT, R2, 0x8, PT ;  /* 0x000000080200780c */ /* 0x000fc40003f84270 */
[----:B------:R-:W-:Y:S02]  /*17dd0*/  PRMT R244, RZ, 0x7610, R244 ;  /* 0x00007610fff47816 */ /* 0x000fe400000000f4 */
[----:B------:R-:W-:-:S07]  /*17de0*/  PRMT R248, RZ, 0x7610, R248 ;  /* 0x00007610fff87816 */ /* 0x000fce00000000f8 */
[----:B0-----:R-:W-:-:S04]  /*17df0*/  @P3 LOP3.LUT R5, R5, R4, RZ, 0x3c, !PT ;  /* 0x0000000405053212 */ /* 0x001fc800078e3cff */
[----:B------:R-:W-:-:S04]  /*17e00*/  @P3 LOP3.LUT R4, R5, R4, RZ, 0x3c, !PT ;  /* 0x0000000405043212 */ /* 0x000fc800078e3cff */
[----:B------:R-:W-:-:S05]  /*17e10*/  @P3 LOP3.LUT R5, R5, R4, RZ, 0x3c, !PT ;  /* 0x0000000405053212 */ /* 0x000fca00078e3cff */
[----:B------:R3:W2:Y:S02]  /*17e20*/  @P3 LDG.E.U8 R244, desc[UR16][R4.64] ;  /* 0x0000001004f43981 */ /* 0x0006a4000c1e1100 */
[----:B---3--:R-:W-:Y:S02]  /*17e30*/  @P4 IMAD.MOV.U32 R4, RZ, RZ, R149 ;  /* 0x000000ffff044224 */ /* 0x008fe400078e0095 */
[----:B------:R-:W-:Y:S01]  /*17e40*/  @P4 IMAD.MOV.U32 R5, RZ, RZ, R151 ;  /* 0x000000ffff054224 */ /* 0x000fe200078e0097 */
[----:B------:R-:W-:Y:S01]  /*17e50*/  ISETP.GT.AND P1, PT, R2, 0x9, PT ;  /* 0x000000090200780c */ /* 0x000fe20003f24270 */
[----:B------:R-:W3:Y:S04]  /*17e60*/  LDL R151, [R1+0x97c] ;  /* 0x00097c0001977983 */ /* 0x000ee80000100800 */
[----:B------:R0:W2:Y:S01]  /*17e70*/  @P4 LDG.E.U8 R248, desc[UR16][R4.64] ;  /* 0x0000001004f84981 */ /* 0x0000a2000c1e1100 */
[----:B------:R-:W-:-:S02]  /*17e80*/  PRMT R240, RZ, 0x7610, R240 ;  /* 0x00007610fff07816 */ /* 0x000fc400000000f0 */
[----:B------:R-:W-:Y:S01]  /*17e90*/  ISETP.GT.AND P0, PT, R2, 0xa, PT ;  /* 0x0000000a0200780c */ /* 0x000fe20003f04270 */
[----:B------:R-:W4:Y:S04]  /*17ea0*/  LDL R149, [R1+0x980] ;  /* 0x0009800001957983 */ /* 0x000f280000100800 */
[----:B------:R-:W0:Y:S04]  /*17eb0*/  LDL R4, [R1+0x99c] ;  /* 0x00099c0001047983 */ /* 0x000e280000100800 */
[----:B------:R-:W0:Y:S02]  /*17ec0*/  LDL R5, [R1+0x9a0] ;  /* 0x0009a00001057983 */ /* 0x000e240000100800 */
[----:B0-----:R-:W-:-:S04]  /*17ed0*/  @P1 LOP3.LUT R5, R5, R4, RZ, 0x3c, !PT ;  /* 0x0000000405051212 */ /* 0x001fc800078e3cff */
[----:B------:R-:W-:-:S04]  /*17ee0*/  @P1 LOP3.LUT R4, R5, R4, RZ, 0x3c, !PT ;  /* 0x0000000405041212 */ /* 0x000fc800078e3cff */
[----:B------:R-:W-:-:S05]  /*17ef0*/  @P1 LOP3.LUT R5, R5, R4, RZ, 0x3c, !PT ;  /* 0x0000000405051212 */ /* 0x000fca00078e3cff */
[----:B------:R0:W2:Y:S04]  /*17f00*/  @P1 LDG.E.U8 R240, desc[UR16][R4.64] ;  /* 0x0000001004f01981 */ /* 0x0000a8000c1e1100 */
        /* <DEDUP_REMOVED lines=9> */
[----:B------:R-:W-:Y:S02]  /*17fa0*/  ISETP.GT.AND P2, PT, R2, 0xb, PT ;  /* 0x0000000b0200780c */ /* 0x000fe40003f44270 */
[----:B------:R-:W-:-:S11]  /*17fb0*/  PRMT R9, RZ, 0x7610, R9 ;  /* 0x00007610ff097816 */ /* 0x000fd60000000009 */
        /* <DEDUP_REMOVED lines=14> */
[----:B----4-:R-:W-:Y:S02]  /*180a0*/  @P4 IMAD.MOV.U32 R4, RZ, RZ, R149 ;  /* 0x000000ffff044224 */ /* 0x010fe400078e0095 */
[----:B---3--:R-:W-:Y:S01]  /*180b0*/  @P4 IMAD.MOV.U32 R5, RZ, RZ, R151 ;  /* 0x000000ffff054224 */ /* 0x008fe200078e0097 */
[----:B------:R-:W-:Y:S01]  /*180c0*/  ISETP.GT.AND P1, PT, R2, 0xe, PT ;  /* 0x0000000e0200780c */ /* 0x000fe20003f24270 */
[----:B------:R-:W3:Y:S04]  /*180d0*/  LDL R151, [R1+0x954] ;  /* 0x0009540001977983 */ /* 0x000ee80000100800 */
[----:B------:R0:W4:Y:S01]  /*180e0*/  @P4 LDG.E.U8 R239, desc[UR16][R4.64] ;  /* 0x0000001004ef4981 */ /* 0x000122000c1e1100 */
[----:B------:R-:W-:-:S02]  /*180f0*/  PRMT R7, RZ, 0x7610, R7 ;  /* 0x00007610ff077816 */ /* 0x000fc40000000007 */
[----:B------:R-:W-:Y:S01]  /*18100*/  ISETP.GT.AND P0, PT, R2, 0xf, PT ;  /* 0x0000000f0200780c */ /* 0x000fe20003f04270 */
[----:B------:R-:W2:Y:S04]  /*18110*/  LDL R149, [R1+0x958] ;  /* 0x0009580001957983 */ /* 0x000ea80000100800 */
[----:B------:R-:W0:Y:S04]  /*18120*/  LDL R4, [R1+0x974] ;  /* 0x0009740001047983 */ /* 0x000e280000100800 */
[----:B------:R-:W0:Y:S02]  /*18130*/  LDL R5, [R1+0x978] ;  /* 0x0009780001057983 */ /* 0x000e240000100800 */
[----:B0-----:R-:W-:-:S04]  /*18140*/  @P1 LOP3.LUT R5, R5, R4, RZ, 0x3c, !PT ;  /* 0x0000000405051212 */ /* 0x001fc800078e3cff */
[----:B------:R-:W-:-:S04]  /*18150*/  @P1 LOP3.LUT R4, R5, R4, RZ, 0x3c, !PT ;  /* 0x0000000405041212 */ /* 0x000fc800078e3cff */
[----:B------:R-:W-:-:S05]  /*18160*/  @P1 LOP3.LUT R5, R5, R4, RZ, 0x3c, !PT ;  /* 0x0000000405051212 */ /* 0x000fca00078e3cff */
[----:B------:R0:W4:Y:S04]  /*18170*/  @P1 LDG.E.U8 R7, desc[UR16][R4.64] ;  /* 0x0000001004071981 */ /* 0x000128000c1e1100 */
[----:B------:R-:W0:Y:S04]  /*18180*/  LDL R4, [R1+0x96c] ;  /* 0x00096c0001047983 */ /* 0x000e280000100800 */
[----:B------:R-:W0:Y:S01]  /*18190*/  LDL R5, [R1+0x970] ;  /* 0x0009700001057983 */ /* 0x000e220000100800 */
[----:B------:R-:W-:Y:S02]  /*181a0*/  PRMT R8, RZ, 0x7610, R8 ;  /* 0x00007610ff087816 */ /* 0x000fe40000000008 */
[----:B0-----:R-:W-:-:S04]  /*181b0*/  @P0 LOP3.LUT R5, R5, R4, RZ, 0x3c, !PT ;  /* 0x0000000405050212 */ /* 0x001fc800078e3cff */
[----:B------:R-:W-:-:S04]  /*181c0*/  @P0 LOP3.LUT R4, R5, R4, RZ, 0x3c, !PT ;  /* 0x0000000405040212 */ /* 0x000fc800078e3cff */
[----:B------:R-:W-:-:S05]  /*181d0*/  @P0 LOP3.LUT R5, R5, R4, RZ, 0x3c, !PT ;  /* 0x0000000405050212 */ /* 0x000fca00078e3cff */
[----:B------:R0:W4:Y:S04]  /*181e0*/  @P0 LDG.E.U8 R8, desc[UR16][R4.64] ;  /* 0x0000001004080981 */ /* 0x000128000c1e1100 */
[----:B------:R-:W0:Y:S04]  /*181f0*/  LDL R4, [R1+0x964] ;  /* 0x0009640001047983 */ /* 0x000e280000100800 */
[----:B------:R-:W0:Y:S01]  /*18200*/  LDL R5, [R1+0x968] ;  /* 0x0009680001057983 */ /* 0x000e220000100800 */
[----:B------:R-:W-:Y:S02]  /*18210*/  ISETP.GT.AND P2, PT, R2, 0x10, PT ;  /* 0x000000100200780c */ /* 0x000fe40003f44270 */
[----:B------:R-:W-:-:S11]  /*18220*/  PRMT R238, RZ, 0x7610, R238 ;  /* 0x00007610ffee7816 */ /* 0x000fd600000000ee */
[----:B0-----:R-:W-:-:S04]  /*18230*/  @P2 LOP3.LUT R5, R5, R4, RZ, 0x3c, !PT ;  /* 0x0000000405052212 */ /* 0x001fc800078e3cff */
[----:B------:R-:W-:-:S04]  /*18240*/  @P2 LOP3.LUT R4, R5, R4, RZ, 0x3c, !PT ;  /* 0x0000000405042212 */ /* 0x000fc800078e3cff */
[----:B------:R-:W-:-:S05]  /*18250*/  @P2 LOP3.LUT R5, R5, R4, RZ, 0x3c, !PT ;  /* 0x0000000405052212 */ /* 0x000fca00078e3cff */
[----:B------:R0:W4:Y:S04]  /*18260*/  @P2 LDG.E.U8 R238, desc[UR16][R4.64] ;  /* 0x0000001004ee2981 */ /* 0x000128000c1e1100 */
        /* <DEDUP_REMOVED lines=9> */
[----:B------:R2:W4:Y:S02]  /*18300*/  @P3 LDG.E.U8 R242, desc[UR16][R4.64] ;  /* 0x0000001004f23981 */ /* 0x000524000c1e1100 */
[----:B--2---:R-:W-:Y:S02]  /*18310*/  @P4 IMAD.MOV.U32 R4, RZ, RZ, R149 ;  /* 0x000000ffff044224 */ /* 0x004fe400078e0095 */
[----:B---3--:R-:W-:Y:S01]  /*18320*/  @P4 IMAD.MOV.U32 R5, RZ, RZ, R151 ;  /* 0x000000ffff054224 */ /* 0x008fe200078e0097 */
[----:B------:R-:W-:Y:S01]  /*18330*/  ISETP.GT.AND P1, PT, R2, 0x13, PT ;  /* 0x000000130200780c */ /* 0x000fe20003f24270 */
[----:B------:R-:W2:Y:S04]  /*18340*/  LDL R151, [R1+0x92c] ;  /* 0x00092c0001977983 */ /* 0x000ea80000100800 */
[----:B------:R0:W3:Y:S01]  /*18350*/  @P4 LDG.E.U8 R246, desc[UR16][R4.64] ;  /* 0x0000001004f64981 */ /* 0x0000e2000c1e1100 */
        /* <DEDUP_REMOVED lines=8> */
[----:B------:R0:W3:Y:S04]  /*183e0*/  @P1 LDG.E.U8 R231, desc[UR16][R4.64] ;  /* 0x0000001004e71981 */ /* 0x0000e8000c1e1100 */
[----:B------:R-:W0:Y:S04]  /*183f0*/  LDL R4, [R1+0x944] ;  /* 0x0009440001047983 */ /* 0x000e280000100800 */
[----:B------:R-:W0:Y:S01]  /*18400*/  LDL R5, [R1+0x948] ;  /* 0x0009480001057983 */ /* 0x000e220000100800 */
[----:B------:R-:W-:Y:S02]  /*18410*/  PRMT R234, RZ, 0x7610, R234 ;  /* 0x00007610ffea7816 */ /* 0x000fe400000000ea */
[----:B0-----:R-:W-:-:S04]  /*18420*/  @P0 LOP3.LUT R5, R5, R4, RZ, 0x3c, !PT ;  /* 0x0000000405050212 */ /* 0x001fc800078e3cff */
[----:B------:R-:W-:-:S04]  /*18430*/  @P0 LOP3.LUT R4, R5, R4, RZ, 0x3c, !PT ;  /* 0x0000000405040212 */ /* 0x000fc800078e3cff */
[----:B------:R-:W-:-:S05]  /*18440*/  @P0 LOP3.LUT R5, R5, R4, RZ, 0x3c, !PT ;  /* 0x0000000405050212 */ /* 0x000fca00078e3cff */
[----:B------:R0:W3:Y:S04]  /*18450*/  @P0 LDG.E.U8 R234, desc[UR16][R4.64] ;  /* 0x0000001004ea0981 */ /* 0x0000e8000c1e1100 */
[----:B------:R-:W0:Y:S04]  /*18460*/  LDL R4, [R1+0x93c] ;  /* 0x00093c0001047983 */ /* 0x000e280000100800 */
[----:B------:R-:W0:Y:S01]  /*18470*/  LDL R5, [R1+0x940] ;  /* 0x0009400001057983 */ /* 0x000e220000100800 */
[----:B------:R-:W-:Y:S02]  /*18480*/  ISETP.GT.AND P2, PT, R2, 0x15, PT ;  /* 0x000000150200780c */ /* 0x000fe40003f44270 */
[----:B------:R-:W-:-:S11]  /*18490*/  PRMT R226, RZ, 0x7610, R226 ;  /* 0x00007610ffe27816 */ /* 0x000fd600000000e2 */
[----:B0-----:R-:W-:-:S04]  /*184a0*/  @P2 LOP3.LUT R5, R5, R4, RZ, 0x3c, !PT ;  /* 0x0000000405052212 */ /* 0x001fc800078e3cff */
[----:B------:R-:W-:-:S04]  /*184b0*/  @P2 LOP3.LUT R4, R5, R4, RZ, 0x3c, !PT ;  /* 0x0000000405042212 */ /* 0x000fc800078e3cff */
[----:B------:R-:W-:-:S05]  /*184c0*/  @P2 LOP3.LUT R5, R5, R4, RZ, 0x3c, !PT ;  /* 0x0000000405052212 */ /* 0x000fca00078e3cff */
[----:B------:R0:W3:Y:S04]  /*184d0*/  @P2 LDG.E.U8 R226, desc[UR16][R4.64] ;  /* 0x0000001004e22981 */ /* 0x0000e8000c1e1100 */
        /* <DEDUP_REMOVED lines=9> */
[----:B------:R4:W3:Y:S02]  /*18570*/  @P3 LDG.E.U8 R228, desc[UR16][R4.64] ;  /* 0x0000001004e43981 */ /* 0x0008e4000c1e1100 */
[----:B----4-:R-:W-:Y:S02]  /*18580*/  @P4 IMAD.MOV.U32 R4, RZ, RZ, R149 ;  /* 0x000000ffff044224 */ /* 0x010fe400078e0095 */
[----:B--2---:R-:W-:Y:S01]  /*18590*/  @P4 IMAD.MOV.U32 R5, RZ, RZ, R151 ;  /* 0x000000ffff054224 */ /* 0x004fe200078e0097 */
[----:B------:R-:W-:Y:S01]  /*185a0*/  ISETP.GT.AND P1, PT, R2, 0x18, PT ;  /* 0x000000180200780c */ /* 0x000fe20003f24270 */
[----:B------:R-:W2:Y:S04]  /*185b0*/  LDL R151, [R1+0x904] ;  /* 0x0009040001977983 */ /* 0x000ea80000100800 */
[----:B------:R0:W4:Y:S01]  /*185c0*/  @P4 LDG.E.U8 R230, desc[UR16][R4.64] ;  /* 0x0000001004e64981 */ /* 0x000122000c1e1100 */
[----:B------:R-:W-:-:S02]  /*185d0*/  PRMT R221, RZ, 0x7610, R221 ;  /* 0x00007610ffdd7816 */ /* 0x000fc400000000dd */
[----:B------:R-:W-:Y:S01]  /*185e0*/  ISETP.GT.AND P0, PT, R2, 0x19, PT ;  /* 0x000000190200780c */ /* 0x000fe20003f04270 */
[----:B------:R-:W3:Y:S04]  /*185f0*/  LDL R149, [R1+0x908] ;  /* 0x0009080001957983 */ /* 0x000ee80000100800 */
        /* <DEDUP_REMOVED lines=31> */
[----:B---3--:R-:W-:Y:S02]  /*187f0*/  @P4 IMAD.MOV.U32 R4, RZ, RZ, R149 ;  /* 0x000000ffff044224 */ /* 0x008fe400078e0095 */
[----:B--2---:R-:W-:Y:S01]  /*18800*/  @P4 IMAD.MOV.U32 R5, RZ, RZ, R151 ;  /* 0x000000ffff054224 */ /* 0x004fe200078e0097 */
[----:B------:R-:W-:Y:S01]  /*18810*/  ISETP.GT.AND P1, PT, R2, 0x1d, PT ;  /* 0x0000001d0200780c */ /* 0x000fe20003f24270 */
[----:B------:R-:W2:Y:S04]  /*18820*/  LDL R151, [R1+0x8e8] ;  /* 0x0008e80001977983 */ /* 0x000ea80000100800 */
[----:B------:R0:W3:Y:S01]  /*18830*/  @P4 LDG.E.U8 R220, desc[UR16][R4.64] ;  /* 0x0000001004dc4981 */ /* 0x0000e2000c1e1100 */
[----:B------:R-:W-:-:S02]  /*18840*/  PRMT R208, RZ, 0x7610, R208 ;  /* 0x00007610ffd07816 */ /* 0x000fc400000000d0 */
[----:B------:R-:W-:Y:S01]  /*18850*/  ISETP.GT.AND P0, PT, R2, 0x1e, PT ;  /* 0x0000001e0200780c */ /* 0x000fe20003f04270 */
[----:B------:R-:W4:Y:S04]  /*18860*/  LDL R149, [R1+0x8e0] ;  /* 0x0008e00001957983 */ /* 0x000f280000100800 */
[----:B------:R-:W0:Y:S02]  /*18870*/  LDL R5, [R1+0x900] ;  /* 0x0009000001057983 */ /* 0x000e240000100800 */
[----:B0-----:R-:W-:Y:S02]  /*18880*/  @P1 IMAD.MOV.U32 R4, RZ, RZ, R5 ;  /* 0x000000ffff041224 */ /* 0x001fe400078e0005 */
[----:B------:R-:W-:-:S05]  /*18890*/  @P1 IMAD.MOV.U32 R5, RZ, RZ, R126 ;  /* 0x000000ffff051224 */ /* 0x000fca00078e007e */
[----:B------:R0:W3:Y:S04]  /*188a0*/  @P1 LDG.E.U8 R208, desc[UR16][R4.64] ;  /* 0x0000001004d01981 */ /* 0x0000e8000c1e1100 */
[----:B------:R-:W0:Y:S01]  /*188b0*/  LDL R5, [R1+0x8f8] ;  /* 0x0008f80001057983 */ /* 0x000e220000100800 */
[----:B------:R-:W-:Y:S02]  /*188c0*/  PRMT R210, RZ, 0x7610, R210 ;  /* 0x00007610ffd27816 */ /* 0x000fe400000000d2 */
[----:B------:R-:W-:Y:S01]  /*188d0*/  ISETP.GT.AND P2, PT, R2, 0x1f, PT ;  /* 0x0000001f0200780c */ /* 0x000fe20003f44270 */
[----:B0-----:R-:W-:Y:S02]  /*188e0*/  @P0 IMAD.MOV.U32 R4, RZ, RZ, R5 ;  /* 0x000000ffff040224 */ /* 0x001fe400078e0005 */
[----:B------:R-:W-:-:S05]  /*188f0*/  @P0 IMAD.MOV.U32 R5, RZ, RZ, R128 ;  /* 0x000000ffff050224 */ /* 0x000fca00078e0080 */
[----:B------:R0:W3:Y:S04]  /*18900*/  @P0 LDG.E.U8 R210, desc[UR16][R4.64] ;  /* 0x0000001004d20981 */ /* 0x0000e8000c1e1100 */
[----:B------:R-:W0:Y:S01]  /*18910*/  LDL R5, [R1+0x8f0] ;  /* 0x0008f00001057983 */ /* 0x000e220000100800 */
[C---:B------:R-:W-:Y:S02]  /*18920*/  ISETP.GT.AND P3, PT, R2.reuse, 0x20, PT ;  /* 0x000000200200780c */ /* 0x040fe40003f64270 */
[----:B------:R-:W-:Y:S02]  /*18930*/  ISETP.GT.AND P4, PT, R2, 0x21, PT ;  /* 0x000000210200780c */ /* 0x000fe40003f84270 */
[----:B------:R-:W-:Y:S02]  /*18940*/  PRMT R201, RZ, 0x7610, R201 ;  /* 0x00007610ffc97816 */ /* 0x000fe400000000c9 */
[----:B------:R-:W-:-:S02]  /*18950*/  PRMT R214, RZ, 0x7610, R214 ;  /* 0x00007610ffd67816 */ /* 0x000fc400000000d6 */
[C---:B------:R-:W-:Y:S02]  /*18960*/  ISETP.GT.AND P1, PT, R2.reuse, 0x22, PT ;  /* 0x000000220200780c */ /* 0x040fe40003f24270 */
[----:B------:R-:W-:Y:S02]  /*18970*/  PRMT R217, RZ, 0x7610, R217 ;  /* 0x00007610ffd97816 */ /* 0x000fe400000000d9 */
[----:B------:R-:W-:Y:S02]  /*18980*/  ISETP.GT.AND P0, PT, R2, 0x23, PT ;  /* 0x000000230200780c */ /* 0x000fe40003f04270 */
[----:B------:R-:W-:Y:S02]  /*18990*/  PRMT R205, RZ, 0x7610, R205 ;  /* 0x00007610ffcd7816 */ /* 0x000fe400000000cd */
[----:B------:R-:W-:Y:S02]  /*189a0*/  PRMT R207, RZ, 0x7610, R207 ;  /* 0x00007610ffcf7816 */ /* 0x000fe400000000cf */
[----:B------:R-:W-:-:S02]  /*189b0*/  PRMT R198, RZ, 0x7610, R198 ;  /* 0x00007610ffc67816 */ /* 0x000fc400000000c6 */
[----:B------:R-:W-:Y:S01]  /*189c0*/  PRMT R200, RZ, 0x7610, R200 ;  /* 0x00007610ffc87816 */ /* 0x000fe200000000c8 */
[----:B0-----:R-:W-:Y:S02]  /*189d0*/  @P2 IMAD.MOV.U32 R4, RZ, RZ, R5 ;  /* 0x000000ffff042224 */ /* 0x001fe400078e0005 */
[----:B------:R-:W-:-:S05]  /*189e0*/  @P2 IMAD.MOV.U32 R5, RZ, RZ, R130 ;  /* 0x000000ffff052224 */ /* 0x000fca00078e0082 */
[----:B------:R2:W3:Y:S02]  /*189f0*/  @P2 LDG.E.U8 R201, desc[UR16][R4.64] ;  /* 0x0000001004c92981 */ /* 0x0004e4000c1e1100 */
[----:B--2---:R-:W-:Y:S02]  /*18a00*/  @P3 IMAD.MOV.U32 R4, RZ, RZ, R151 ;  /* 0x000000ffff043224 */ /* 0x004fe400078e0097 */
[----:B------:R-:W-:Y:S01]  /*18a10*/  @P3 IMAD.MOV.U32 R5, RZ, RZ, R132 ;  /* 0x000000ffff053224 */ /* 0x000fe200078e0084 */
[----:B------:R-:W2:Y:S04]  /*18a20*/  LDL R151, [R1+0x894] ;  /* 0x0008940001977983 */ /* 0x000ea80000100800 */
[----:B------:R4:W3:Y:S02]  /*18a30*/  @P3 LDG.E.U8 R214, desc[UR16][R4.64] ;  /* 0x0000001004d63981 */ /* 0x0008e4000c1e1100 */
[----:B----4-:R-:W-:-:S02]  /*18a40*/  @P4 IMAD.MOV.U32 R4, RZ, RZ, R149 ;  /* 0x000000ffff044224 */ /* 0x010fc400078e0095 */
[----:B------:R-:W4:Y:S01]  /*18a50*/  LDL R149, [R1+0x88c] ;  /* 0x00088c0001957983 */ /* 0x000f220000100800 */
[----:B------:R-:W-:Y:S01]  /*18a60*/  @P4 IMAD.MOV.U32 R5, RZ, RZ, R134 ;  /* 0x000000ffff054224 */ /* 0x000fe200078e0086 */
[----:B------:R-:W-:-:S04]  /*18a70*/  ISETP.GT.AND P2, PT, R2, 0x24, PT ;  /* 0x000000240200780c */ /* 0x000fc80003f44270 */
[----:B------:R0:W3:Y:S01]  /*18a80*/  @P4 LDG.E.U8 R217, desc[UR16][R4.64] ;  /* 0x0000001004d94981 */ /* 0x0000e2000c1e1100 */
[----:B------:R-:W-:Y:S01]  /*18a90*/  ISETP.GT.AND P3, PT, R2, 0x25, PT ;  /* 0x000000250200780c */ /* 0x000fe20003f64270 */
[----:B0-----:R-:W-:Y:S02]  /*18aa0*/  @P1 IMAD.MOV.U32 R4, RZ, RZ, R125 ;  /* 0x000000ffff041224 */ /* 0x001fe400078e007d */
[----:B------:R-:W-:-:S05]  /*18ab0*/  @P1 IMAD.MOV.U32 R5, RZ, RZ, R136 ;  /* 0x000000ffff051224 */ /* 0x000fca00078e0088 */
        /* <DEDUP_REMOVED lines=9> */
[----:B------:R-:W-:Y:S02]  /*18b50*/  PRMT R204, RZ, 0x7610, R204 ;  /* 0x00007610ffcc7816 */ /* 0x000fe400000000cc */
        /* <DEDUP_REMOVED lines=14> */
[----:B------:R-:W-:Y:S02]  /*18c40*/  ISETP.GT.AND P4, PT, R2, 0x2b, PT ;  /* 0x0000002b0200780c */ /* 0x000fe40003f84270 */
[----:B------:R-:W-:Y:S01]  /*18c50*/  PRMT R191, RZ, 0x7610, R191 ;  /* 0x00007610ffbf7816 */ /* 0x000fe200000000bf */
[----:B0-----:R-:W-:Y:S02]  /*18c60*/  @P0 IMAD.MOV.U32 R4, RZ, RZ, R137 ;  /* 0x000000ffff040224 */ /* 0x001fe400078e0089 */
[----:B------:R-:W-:-:S05]  /*18c70*/  @P0 IMAD.MOV.U32 R5, RZ, RZ, R148 ;  /* 0x000000ffff050224 */ /* 0x000fca00078e0094 */
[----:B------:R0:W3:Y:S01]  /*18c80*/  @P0 LDG.E.U8 R197, desc[UR16][R4.64] ;  /* 0x0000001004c50981 */ /* 0x0000e2000c1e1100 */
[----:B------:R-:W-:Y:S01]  /*18c90*/  PRMT R194, RZ, 0x7610, R194 ;  /* 0x00007610ffc27816 */ /* 0x000fe200000000c2 */
[----:B0-----:R-:W-:Y:S02]  /*18ca0*/  @P2 IMAD.MOV.U32 R4, RZ, RZ, R139 ;  /* 0x000000ffff042224 */ /* 0x001fe400078e008b */
[----:B------:R-:W-:-:S05]  /*18cb0*/  @P2 IMAD.MOV.U32 R5, RZ, RZ, R150 ;  /* 0x000000ffff052224 */ /* 0x000fca00078e0096 */
[----:B------:R0:W3:Y:S01]  /*18cc0*/  @P2 LDG.E.U8 R191, desc[UR16][R4.64] ;  /* 0x0000001004bf2981 */ /* 0x0000e2000c1e1100 */
[----:B------:R-:W-:Y:S01]  /*18cd0*/  PRMT R195, RZ, 0x7610, R195 ;  /* 0x00007610ffc37816 */ /* 0x000fe200000000c3 */
[----:B0-----:R-:W-:Y:S02]  /*18ce0*/  @P3 IMAD.MOV.U32 R4, RZ, RZ, R141 ;  /* 0x000000ffff043224 */ /* 0x001fe400078e008d */
[----:B--2---:R-:W-:-:S05]  /*18cf0*/  @P3 IMAD.MOV.U32 R5, RZ, RZ, R151 ;  /* 0x000000ffff053224 */ /* 0x004fca00078e0097 */
[----:B------:R0:W2:Y:S02]  /*18d00*/  @P3 LDG.E.U8 R194, desc[UR16][R4.64] ;  /* 0x0000001004c23981 */ /* 0x0000a4000c1e1100 */
[----:B0-----:R-:W-:Y:S02]  /*18d10*/  @P4 IMAD.MOV.U32 R4, RZ, RZ, R143 ;  /* 0x000000ffff044224 */ /* 0x001fe400078e008f */
[----:B----4-:R-:W-:Y:S02]  /*18d20*/  @P4 IMAD.MOV.U32 R5, RZ, RZ, R149 ;  /* 0x000000ffff054224 */ /* 0x010fe400078e0095 */
[----:B------:R-:W4:Y:S04]  /*18d30*/  LDL.LU R149, [R1+0x878] ;  /* 0x0008780001957983 */ /* 0x000f280000300800 */
[----:B------:R-:W3:Y:S04]  /*18d40*/  LDL.LU R151, [R1+0x870] ;  /* 0x0008700001977983 */ /* 0x000ee80000300800 */
[----:B------:R0:W2:Y:S04]  /*18d50*/  @P4 LDG.E.U8 R195, desc[UR16][R4.64] ;  /* 0x0000001004c34981 */ /* 0x0000a8000c1e1100 */
[----:B------:R-:W4:Y:S01]  /*18d60*/  LDL R5, [R1+0x884] ;  /* 0x0008840001057983 */ /* 0x000f220000100800 */
[----:B------:R-:W-:-:S02]  /*18d70*/  ISETP.GT.AND P1, PT, R2, 0x2c, PT ;  /* 0x0000002c0200780c */ /* 0x000fc40003f24270 */
[----:B------:R-:W-:-:S11]  /*18d80*/  PRMT R186, RZ, 0x7610, R186 ;  /* 0x00007610ffba7816 */ /* 0x000fd600000000ba */
[----:B0-----:R-:W-:Y:S01]  /*18d90*/  @P1 IMAD.MOV.U32 R4, RZ, RZ, R145 ;  /* 0x000000ffff041224 */ /* 0x001fe200078e0091 */
[----:B------:R-:W-:-:S04]  /*18da0*/  ISETP.GT.AND P0, PT, R2, 0x2d, PT ;  /* 0x0000002d0200780c */ /* 0x000fc80003f04270 */
[----:B----4-:R0:W4:Y:S04]  /*18db0*/  @P1 LDG.E.U8 R186, desc[UR16][R4.64] ;  /* 0x0000001004ba1981 */ /* 0x010128000c1e1100 */
[----:B------:R-:W3:Y:S01]  /*18dc0*/  LDL R5, [R1+0x87c] ;  /* 0x00087c0001057983 */ /* 0x000ee20000100800 */
[----:B------:R-:W-:-:S04]  /*18dd0*/  PRMT R188, RZ, 0x7610, R188 ;  /* 0x00007610ffbc7816 */ /* 0x000fc800000000bc */
[----:B0-----:R-:W-:Y:S01]  /*18de0*/  @P0 IMAD.MOV.U32 R4, RZ, RZ, R147 ;  /* 0x000000ffff040224 */ /* 0x001fe200078e0093 */
[C---:B------:R-:W-:Y:S02]  /*18df0*/  ISETP.GT.AND P2, PT, R2.reuse, 0x2e, PT ;  /* 0x0000002e0200780c */ /* 0x040fe40003f44270 */
[----:B------:R-:W-:Y:S02]  /*18e00*/  ISETP.GT.AND P3, PT, R2, 0x2f, PT ;  /* 0x0000002f0200780c */ /* 0x000fe40003f64270 */
[----:B---3--:R0:W3:Y:S04]  /*18e10*/  @P0 LDG.E.U8 R188, desc[UR16][R4.64] ;  /* 0x0000001004bc0981 */ /* 0x0080e8000c1e1100 */
[----:B------:R-:W2:Y:S01]  /*18e20*/  LDL R5, [R1+0x874] ;  /* 0x0008740001057983 */ /* 0x000ea20000100800 */
[----:B------:R-:W-:-:S04]  /*18e30*/  PRMT R180, RZ, 0x7610, R180 ;  /* 0x00007610ffb47816 */ /* 0x000fc800000000b4 */
[----:B0-----:R-:W-:-:S05]  /*18e40*/  @P2 IMAD.MOV.U32 R4, RZ, RZ, R149 ;  /* 0x000000ffff042224 */ /* 0x001fca00078e0095 */
[----:B--2---:R0:W2:Y:S04]  /*18e50*/  @P2 LDG.E.U8 R180, desc[UR16][R4.64] ;  /* 0x0000001004b42981 */ /* 0x0040a8000c1e1100 */
[----:B------:R-:W4:Y:S01]  /*18e60*/  LDL R5, [R1+0x86c] ;  /* 0x00086c0001057983 */ /* 0x000f220000100800 */
[----:B0-----:R-:W-:-:S03]  /*18e70*/  @P3 IMAD.MOV.U32 R4, RZ, RZ, R151 ;  /* 0x000000ffff043224 */ /* 0x001fc600078e0097 */
[----:B------:R0:W-:Y:S04]  /*18e80*/  STL.64 [R1+0x10a0], R150 ;  /* 0x0010a09601007387 */ /* 0x0001e80000100a00 */
[----:B0-----:R-:W3:Y:S04]  /*18e90*/  LDL R150, [R1+0x83c] ;  /* 0x00083c0001967983 */ /* 0x001ee80000100800 */
[----:B------:R-:W2:Y:S04]  /*18ea0*/  LDL R151, [R1+0x840] ;  /* 0x0008400001977983 */ /* 0x000ea80000100800 */
        /* <DEDUP_REMOVED lines=15> */
[----:B------:R-:W-:Y:S04]  /*18fa0*/  STL.64 [R1+0x1070], R138 ;  /* 0x0010708a01007387 */ /* 0x000fe80000100a00 */
        /* <DEDUP_REMOVED lines=52> */
[----:B------:R0:W-:Y:S04]  /*192f0*/  STL.64 [R1+0xec8], R32 ;  /* 0x000ec82001007387 */ /* 0x0001e80000100a00 */
[----:B------:R1:W-:Y:S04]  /*19300*/  STL.64 [R1+0xec0], R30 ;  /* 0x000ec01e01007387 */ /* 0x0003e80000100a00 */
[----:B------:R2:W-:Y:S04]  /*19310*/  STL.64 [R1+0xeb8], R28 ;  /* 0x000eb81c01007387 */ /* 0x0005e80000100a00 */
[----:B------:R2:W-:Y:S04]  /*19320*/  STL.64 [R1+0xeb0], R26 ;  /* 0x000eb01a01007387 */ /* 0x0005e80000100a00 */
[----:B------:R2:W-:Y:S04]  /*19330*/  STL.64 [R1+0xea8], R24 ;  /* 0x000ea81801007387 */ /* 0x0005e80000100a00 */
[----:B0-----:R-:W2:Y:S04]  /*19340*/  LDL R32, [R1+0x838] ;  /* 0x0008380001207983 */ /* 0x001ea80000100800 */
[----:B------:R-:W2:Y:S04]  /*19350*/  LDL R38, [R1+0x834] ;  /* 0x0008340001267983 */ /* 0x000ea80000100800 */
[----:B------:R-:W2:Y:S04]  /*19360*/  LDL R37, [R1+0x82c] ;  /* 0x00082c0001257983 */ /* 0x000ea80000100800 */
[----:B------:R-:W2:Y:S04]  /*19370*/  LDL R35, [R1+0x830] ;  /* 0x0008300001237983 */ /* 0x000ea80000100800 */
[----:B------:R-:W2:Y:S04]  /*19380*/  LDL R44, [R1+0x824] ;  /* 0x00082400012c7983 */ /* 0x000ea80000100800 */
[----:B------:R-:W2:Y:S04]  /*19390*/  LDL R43, [R1+0x828] ;  /* 0x00082800012b7983 */ /* 0x000ea80000100800 */
[----:B------:R-:W2:Y:S04]  /*193a0*/  LDL R40, [R1+0x81c] ;  /* 0x00081c0001287983 */ /* 0x000ea80000100800 */
[----:B------:R-:W2:Y:S04]  /*193b0*/  LDL R36, [R1+0x820] ;  /* 0x0008200001247983 */ /* 0x000ea80000100800 */
[----:B-1----:R-:W2:Y:S01]  /*193c0*/  LDL R30, [R1+0x818] ;  /* 0x00081800011e7983 */ /* 0x002ea20000100800 */
[----:B------:R-:W-:-:S02]  /*193d0*/  ISETP.GT.AND P4, PT, R2, 0x30, PT ;  /* 0x000000300200780c */ /* 0x000fc40003f84270 */
[----:B------:R-:W-:Y:S01]  /*193e0*/  PRMT R183, RZ, 0x7610, R183 ;  /* 0x00007610ffb77816 */ /* 0x000fe200000000b7 */
[----:B------:R-:W2:Y:S01]  /*193f0*/  LDL R34, [R1+0x814] ;  /* 0x0008140001227983 */ /* 0x000ea20000100800 */
[C---:B------:R-:W-:Y:S02]  /*19400*/  ISETP.GT.AND P0, PT, R2.reuse, 0x31, PT ;  /* 0x000000310200780c */ /* 0x040fe40003f04270 */
[----:B------:R-:W-:Y:S01]  /*19410*/  PRMT R193, RZ, 0x7610, R193 ;  /* 0x00007610ffc17816 */ /* 0x000fe200000000c1 */
[----:B------:R-:W2:Y:S01]  /*19420*/  LDL R42, [R1+0x80c] ;  /* 0x00080c00012a7983 */ /* 0x000ea20000100800 */
[----:B------:R-:W-:-:S03]  /*19430*/  ISETP.GT.AND P1, PT, R2, 0x32, PT ;  /* 0x000000320200780c */ /* 0x000fc60003f24270 */
[----:B----4-:R3:W4:Y:S01]  /*19440*/  @P3 LDG.E.U8 R183, desc[UR16][R4.64] ;  /* 0x0000001004b73981 */ /* 0x010722000c1e1100 */
[----:B------:R-:W-:Y:S02]  /*19450*/  PRMT R182, RZ, 0x7610, R182 ;  /* 0x00007610ffb67816 */ /* 0x000fe400000000b6 */
[----:B------:R-:W-:Y:S01]  /*19460*/  ISETP.GT.AND P2, PT, R2, 0x33, PT ;  /* 0x000000330200780c */ /* 0x000fe20003f44270 */
[----:B------:R-:W4:Y:S01]  /*19470*/  LDL R39, [R1+0x810] ;  /* 0x0008100001277983 */ /* 0x000f220000100800 */
[----:B------:R-:W-:Y:S02]  /*19480*/  PRMT R185, RZ, 0x7610, R185 ;  /* 0x00007610ffb97816 */ /* 0x000fe400000000b9 */
[----:B------:R-:W-:Y:S01]  /*19490*/  PRMT R178, RZ, 0x7610, R178 ;  /* 0x00007610ffb27816 */ /* 0x000fe200000000b2 */
[----:B------:R-:W4:Y:S01]  /*194a0*/  LDL R46, [R1+0x644] ;  /* 0x00064400012e7983 */ /* 0x000f220000100800 */
[----:B------:R-:W-:Y:S02]  /*194b0*/  PRMT R176, RZ, 0x7610, R176 ;  /* 0x00007610ffb07816 */ /* 0x000fe400000000b0 */
[----:B------:R-:W-:Y:S01]  /*194c0*/  PRMT R174, RZ, 0x7610, R174 ;  /* 0x00007610ffae7816 */ /* 0x000fe200000000ae */
[----:B------:R-:W4:Y:S01]  /*194d0*/  LDL R45, [R1+0x648] ;  /* 0x00064800012d7983 */ /* 0x000f220000100800 */
[----:B---3--:R-:W-:Y:S01]  /*194e0*/  @P4 IMAD.MOV.U32 R5, RZ, RZ, R140 ;  /* 0x000000ffff054224 */ /* 0x008fe200078e008c */
[----:B------:R-:W-:-:S02]  /*194f0*/  PRMT R172, RZ, 0x7610, R172 ;  /* 0x00007610ffac7816 */ /* 0x000fc400000000ac */
[----:B------:R-:W3:Y:S01]  /*19500*/  LDL R48, [R1+0xdd4] ;  /* 0x000dd40001307983 */ /* 0x000ee20000100800 */
[----:B--2---:R-:W-:Y:S01]  /*19510*/  @P4 IMAD.MOV.U32 R4, RZ, RZ, R141 ;  /* 0x000000ffff044224 */ /* 0x004fe200078e008d */
[----:B------:R-:W-:Y:S02]  /*19520*/  PRMT R170, RZ, 0x7610, R170 ;  /* 0x00007610ffaa7816 */ /* 0x000fe400000000aa */
[----:B------:R-:W2:Y:S04]  /*19530*/  LDL R47, [R1+0xd94] ;  /* 0x000d9400012f7983 */ /* 0x000ea80000100800 */
[----:B------:R0:W3:Y:S02]  /*19540*/  @P4 LDG.E.U8 R193, desc[UR16][R4.64] ;  /* 0x0000001004c14981 */ /* 0x0000e4000c1e1100 */
[----:B0-----:R-:W-:-:S02]  /*19550*/  @P0 IMAD.MOV.U32 R4, RZ, RZ, R143 ;  /* 0x000000ffff040224 */ /* 0x001fc400078e008f */
[----:B------:R-:W-:-:S05]  /*19560*/  @P0 IMAD.MOV.U32 R5, RZ, RZ, R142 ;  /* 0x000000ffff050224 */ /* 0x000fca00078e008e */
[----:B------:R0:W2:Y:S01]  /*19570*/  @P0 LDG.E.U8 R182, desc[UR16][R4.64] ;  /* 0x0000001004b60981 */ /* 0x0000a2000c1e1100 */
[----:B------:R-:W-:Y:S01]  /*19580*/  ISETP.GT.AND P0, PT, R2, 0x34, PT ;  /* 0x000000340200780c */ /* 0x000fe20003f04270 */
[----:B0-----:R-:W-:Y:S02]  /*19590*/  @P1 IMAD.MOV.U32 R4, RZ, RZ, R145 ;  /* 0x000000ffff041224 */ /* 0x001fe400078e0091 */
[----:B------:R-:W-:-:S05]  /*195a0*/  @P1 IMAD.MOV.U32 R5, RZ, RZ, R144 ;  /* 0x000000ffff051224 */ /* 0x000fca00078e0090 */
[----:B------:R0:W2:Y:S01]  /*195b0*/  @P1 LDG.E.U8 R185, desc[UR16][R4.64] ;  /* 0x0000001004b91981 */ /* 0x0000a2000c1e1100 */
[----:B------:R-:W-:Y:S01]  /*195c0*/  ISETP.GT.AND P1, PT, R2, 0x35, PT ;  /* 0x000000350200780c */ /* 0x000fe20003f24270 */
[----:B0-----:R-:W-:Y:S02]  /*195d0*/  @P2 IMAD.MOV.U32 R4, RZ, RZ, R147 ;  /* 0x000000ffff042224 */ /* 0x001fe400078e0093 */
[----:B------:R-:W-:-:S05]  /*195e0*/  @P2 IMAD.MOV.U32 R5, RZ, RZ, R146 ;  /* 0x000000ffff052224 */ /* 0x000fca00078e0092 */
[----:B------:R0:W3:Y:S02]  /*195f0*/  @P2 LDG.E.U8 R178, desc[UR16][R4.64] ;  /* 0x0000001004b22981 */ /* 0x0000e4000c1e1100 */
[----:B0-----:R-:W-:Y:S02]  /*19600*/  @P0 IMAD.MOV.U32 R4, RZ, RZ, R149 ;  /* 0x000000ffff040224 */ /* 0x001fe400078e0095 */
[----:B------:R-:W-:-:S05]  /*19610*/  @P0 IMAD.MOV.U32 R5, RZ, RZ, R148 ;  /* 0x000000ffff050224 */ /* 0x000fca00078e0094 */
[----:B------:R0:W2:Y:S01]  /*19620*/  @P0 LDG.E.U8 R176, desc[UR16][R4.64] ;  /* 0x0000001004b00981 */ /* 0x0000a2000c1e1100 */
[----:B------:R-:W-:Y:S01]  /*19630*/  ISETP.GT.AND P0, PT, R2, 0x36, PT ;  /* 0x000000360200780c */ /* 0x000fe20003f04270 */
[----:B0-----:R-:W-:Y:S02]  /*19640*/  @P1 IMAD.MOV.U32 R4, RZ, RZ, R151 ;  /* 0x000000ffff041224 */ /* 0x001fe400078e0097 */
[----:B------:R-:W-:-:S05]  /*19650*/  @P1 IMAD.MOV.U32 R5, RZ, RZ, R150 ;  /* 0x000000ffff051224 */ /* 0x000fca00078e0096 */
[----:B------:R0:W2:Y:S01]  /*19660*/  @P1 LDG.E.U8 R174, desc[UR16][R4.64] ;  /* 0x0000001004ae1981 */ /* 0x0000a2000c1e1100 */
[----:B------:R-:W-:Y:S02]  /*19670*/  ISETP.GT.AND P1, PT, R2, 0x37, PT ;  /* 0x000000370200780c */ /* 0x000fe40003f24270 */
[----:B------:R-:W-:Y:S02]  /*19680*/  PRMT R168, RZ, 0x7610, R168 ;  /* 0x00007610ffa87816 */ /* 0x000fe400000000a8 */
[----:B------:R-:W-:Y:S01]  /*19690*/  PRMT R166, RZ, 0x7610, R166 ;  /* 0x00007610ffa67816 */ /* 0x000fe200000000a6 */
[----:B0-----:R-:W-:Y:S02]  /*196a0*/  @P0 IMAD.MOV.U32 R4, RZ, RZ, R32 ;  /* 0x000000ffff040224 */ /* 0x001fe400078e0020 */
[----:B------:R-:W3:Y:S01]  /*196b0*/  LDL R32, [R1+0x808] ;  /* 0x0008080001207983 */ /* 0x000ee20000100800 */
[----:B------:R-:W-:-:S03]  /*196c0*/  @P0 IMAD.MOV.U32 R5, RZ, RZ, R38 ;  /* 0x000000ffff050224 */ /* 0x000fc600078e0026 */
[----:B------:R-:W2:Y:S04]  /*196d0*/  LDL R38, [R1+0x804] ;  /* 0x0008040001267983 */ /* 0x000ea80000100800 */
[----:B------:R0:W2:Y:S01]  /*196e0*/  @P0 LDG.E.U8 R172, desc[UR16][R4.64] ;  /* 0x0000001004ac0981 */ /* 0x0000a2000c1e1100 */
[C---:B------:R-:W-:Y:S01]  /*196f0*/  ISETP.GT.AND P0, PT, R2.reuse, 0x38, PT ;  /* 0x000000380200780c */ /* 0x040fe20003f04270 */
[----:B0-----:R-:W-:Y:S02]  /*19700*/  @P1 IMAD.MOV.U32 R4, RZ, RZ, R35 ;  /* 0x000000ffff041224 */ /* 0x001fe400078e0023 */
[----:B------:R-:W-:Y:S01]  /*19710*/  @P1 IMAD.MOV.U32 R5, RZ, RZ, R37 ;  /* 0x000000ffff051224 */ /* 0x000fe200078e0025 */
[----:B------:R-:W2:Y:S04]  /*19720*/  LDL R35, [R1+0x800] ;  /* 0x0008000001237983 */ /* 0x000ea80000100800 */
[----:B------:R-:W2:Y:S04]  /*19730*/  LDL R37, [R1+0x7fc] ;  /* 0x0007fc0001257983 */ /* 0x000ea80000100800 */
[----:B------:R0:W2:Y:S01]  /*19740*/  @P1 LDG.E.U8 R170, desc[UR16][R4.64] ;  /* 0x0000001004aa1981 */ /* 0x0000a2000c1e1100 */
[----:B------:R-:W-:Y:S01]  /*19750*/  ISETP.GT.AND P1, PT, R2, 0x39, PT ;  /* 0x000000390200780c */ /* 0x000fe20003f24270 */
[----:B0-----:R-:W-:-:S02]  /*19760*/  @P0 IMAD.MOV.U32 R4, RZ, RZ, R43 ;  /* 0x000000ffff040224 */ /* 0x001fc400078e002b */
        /* <DEDUP_REMOVED lines=9> */
[----:B------:R0:W2:Y:S02]  /*19800*/  @P1 LDG.E.U8 R166, desc[UR16][R4.64] ;  /* 0x0000001004a61981 */ /* 0x0000a4000c1e1100 */
[----:B0-----:R-:W-:-:S02]  /*19810*/  @P0 IMAD.MOV.U32 R4, RZ, RZ, R30 ;  /* 0x000000ffff040224 */ /* 0x001fc400078e001e */
[----:B------:R-:W2:Y:S01]  /*19820*/  LDL R30, [R1+0x7e8] ;  /* 0x0007e800011e7983 */ /* 0x000ea20000100800 */
[----:B------:R-:W-:Y:S01]  /*19830*/  PRMT R164, RZ, 0x7610, R164 ;  /* 0x00007610ffa47816 */ /* 0x000fe200000000a4 */
[----:B------:R-:W-:Y:S01]  /*19840*/  @P0 IMAD.MOV.U32 R5, RZ, RZ, R34 ;  /* 0x000000ffff050224 */ /* 0x000fe200078e0022 */
[C---:B------:R-:W-:Y:S01]  /*19850*/  ISETP.GT.AND P1, PT, R2.reuse, 0x3b, PT ;  /* 0x0000003b0200780c */ /* 0x040fe20003f24270 */
[----:B------:R-:W2:Y:S04]  /*19860*/  LDL R34, [R1+0x7e4] ;  /* 0x0007e40001227983 */ /* 0x000ea80000100800 */
[----:B------:R4:W2:Y:S01]  /*19870*/  @P0 LDG.E.U8 R164, desc[UR16][R4.64] ;  /* 0x0000001004a40981 */ /* 0x0008a2000c1e1100 */
[----:B------:R-:W-:Y:S02]  /*19880*/  ISETP.GT.AND P0, PT, R2, 0x3c, PT ;  /* 0x0000003c0200780c */ /* 0x000fe40003f04270 */
[----:B------:R-:W-:-:S05]  /*19890*/  PRMT R162, RZ, 0x7610, R162 ;  /* 0x00007610ffa27816 */ /* 0x000fca00000000a2 */
[----:B----4-:R-:W-:Y:S02]  /*198a0*/  @P1 IMAD.MOV.U32 R4, RZ, RZ, R39 ;  /* 0x000000ffff041224 */ /* 0x010fe400078e0027 */
[----:B------:R-:W-:Y:S01]  /*198b0*/  @P1 IMAD.MOV.U32 R5, RZ, RZ, R42 ;  /* 0x000000ffff051224 */ /* 0x000fe200078e002a */
[----:B------:R-:W4:Y:S04]  /*198c0*/  LDL R39, [R1+0x7e0] ;  /* 0x0007e00001277983 */ /* 0x000f280000100800 */
[----:B------:R-:W4:Y:S04]  /*198d0*/  LDL R42, [R1+0x7dc] ;  /* 0x0007dc00012a7983 */ /* 0x000f280000100800 */
[----:B------:R3:W4:Y:S01]  /*198e0*/  @P1 LDG.E.U8 R162, desc[UR16][R4.64] ;  /* 0x0000001004a21981 */ /* 0x000722000c1e1100 */
[----:B------:R-:W-:-:S02]  /*198f0*/  ISETP.GT.AND P1, PT, R2, 0x3d, PT ;  /* 0x0000003d0200780c */ /* 0x000fc40003f24270 */
[----:B------:R-:W-:Y:S02]  /*19900*/  PRMT R160, RZ, 0x7610, R160 ;  /* 0x00007610ffa07816 */ /* 0x000fe400000000a0 */
[----:B------:R-:W-:Y:S02]  /*19910*/  PRMT R158, RZ, 0x7610, R158 ;  /* 0x00007610ff9e7816 */ /* 0x000fe4000000009e */
[----:B------:R-:W-:Y:S02]  /*19920*/  PRMT R156, RZ, 0x7610, R156 ;  /* 0x00007610ff9c7816 */ /* 0x000fe4000000009c */
[----:B------:R-:W-:Y:S01]  /*19930*/  PRMT R154, RZ, 0x7610, R154 ;  /* 0x00007610ff9a7816 */ /* 0x000fe2000000009a */
[----:B---3--:R-:W-:Y:S02]  /*19940*/  @P0 IMAD.MOV.U32 R4, RZ, RZ, R32 ;  /* 0x000000ffff040224 */ /* 0x008fe400078e0020 */
[----:B------:R-:W3:Y:S01]  /*19950*/  LDL R32, [R1+0x7d8] ;  /* 0x0007d80001207983 */ /* 0x000ee20000100800 */
[----:B--2---:R-:W-:-:S03]  /*19960*/  @P0 IMAD.MOV.U32 R5, RZ, RZ, R38 ;  /* 0x000000ffff050224 */ /* 0x004fc600078e0026 */
[----:B------:R-:W2:Y:S04]  /*19970*/  LDL R38, [R1+0x7d4] ;  /* 0x0007d40001267983 */ /* 0x000ea80000100800 */
[----:B------:R0:W2:Y:S01]  /*19980*/  @P0 LDG.E.U8 R160, desc[UR16][R4.64] ;  /* 0x0000001004a00981 */ /* 0x0000a2000c1e1100 */
[----:B------:R-:W-:Y:S01]  /*19990*/  ISETP.GT.AND P0, PT, R2, 0x3e, PT ;  /* 0x0000003e0200780c */ /* 0x000fe20003f04270 */
[----:B0-----:R-:W-:Y:S02]  /*199a0*/  @P1 IMAD.MOV.U32 R4, RZ, RZ, R35 ;  /* 0x000000ffff041224 */ /* 0x001fe400078e0023 */
[----:B------:R-:W2:Y:S01]  /*199b0*/  LDL R35, [R1+0x7d0] ;  /* 0x0007d00001237983 */ /* 0x000ea20000100800 */
[----:B------:R-:W-:-:S03]  /*199c0*/  @P1 IMAD.MOV.U32 R5, RZ, RZ, R37 ;  /* 0x000000ffff051224 */ /* 0x000fc600078e0025 */
        /* <DEDUP_REMOVED lines=13> */
[----:B------:R0:W2:Y:S02]  /*19aa0*/  @P1 LDG.E.U8 R154, desc[UR16][R4.64] ;  /* 0x00000010049a1981 */ /* 0x0000a4000c1e1100 */
[----:B0-----:R-:W-:Y:S02]  /*19ab0*/  @P0 IMAD.MOV.U32 R4, RZ, RZ, R30 ;  /* 0x000000ffff040224 */ /* 0x001fe400078e001e */
[----:B------:R-:W2:Y:S01]  /*19ac0*/  LDL R30, [R1+0x7b8] ;  /* 0x0007b800011e7983 */ /* 0x000ea20000100800 */
[----:B------:R-:W-:Y:S01]  /*19ad0*/  PRMT R159, RZ, 0x7610, R159 ;  /* 0x00007610ff9f7816 */ /* 0x000fe2000000009f */
[----:B------:R-:W-:Y:S01]  /*19ae0*/  @P0 IMAD.MOV.U32 R5, RZ, RZ, R34 ;  /* 0x000000ffff050224 */ /* 0x000fe200078e0022 */
[C---:B------:R-:W-:Y:S01]  /*19af0*/  ISETP.GT.AND P1, PT, R2.reuse, 0x41, PT ;  /* 0x000000410200780c */ /* 0x040fe20003f24270 */
[----:B------:R-:W2:Y:S04]  /*19b00*/  LDL R34, [R1+0x7b4] ;  /* 0x0007b40001227983 */ /* 0x000ea80000100800 */
[----:B------:R4:W2:Y:S01]  /*19b10*/  @P0 LDG.E.U8 R159, desc[UR16][R4.64] ;  /* 0x00000010049f0981 */ /* 0x0008a2000c1e1100 */
[----:B------:R-:W-:-:S02]  /*19b20*/  ISETP.GT.AND P0, PT, R2, 0x42, PT ;  /* 0x000000420200780c */ /* 0x000fc40003f04270 */
[----:B------:R-:W-:-:S05]  /*19b30*/  PRMT R157, RZ, 0x7610, R157 ;  /* 0x00007610ff9d7816 */ /* 0x000fca000000009d */
[----:B----4-:R-:W-:Y:S02]  /*19b40*/  @P1 IMAD.MOV.U32 R4, RZ, RZ, R39 ;  /* 0x000000ffff041224 */ /* 0x010fe400078e0027 */
[----:B------:R-:W4:Y:S01]  /*19b50*/  LDL R39, [R1+0x7b0] ;  /* 0x0007b00001277983 */ /* 0x000f220000100800 */
[----:B------:R-:W-:-:S03]  /*19b60*/  @P1 IMAD.MOV.U32 R5, RZ, RZ, R42 ;  /* 0x000000ffff051224 */ /* 0x000fc600078e002a */
[----:B------:R-:W4:Y:S04]  /*19b70*/  LDL R42, [R1+0x7ac] ;  /* 0x0007ac00012a7983 */ /* 0x000f280000100800 */
[----:B------:R3:W4:Y:S01]  /*19b80*/  @P1 LDG.E.U8 R157, desc[UR16][R4.64] ;  /* 0x00000010049d1981 */ /* 0x000722000c1e1100 */
[----:B------:R-:W-:Y:S02]  /*19b90*/  ISETP.GT.AND P1, PT, R2, 0x43, PT ;  /* 0x000000430200780c */ /* 0x000fe40003f24270 */
[----:B------:R-:W-:Y:S02]  /*19ba0*/  PRMT R155, RZ, 0x7610, R155 ;  /* 0x00007610ff9b7816 */ /* 0x000fe4000000009b */
[----:B------:R-:W-:Y:S02]  /*19bb0*/  PRMT R153, RZ, 0x7610, R153 ;  /* 0x00007610ff997816 */ /* 0x000fe40000000099 */
[----:B------:R-:W-:-:S02]  /*19bc0*/  PRMT R152, RZ, 0x7610, R152 ;  /* 0x00007610ff987816 */ /* 0x000fc40000000098 */
        /* <DEDUP_REMOVED lines=307> */
[----:B0-----:R-:W-:Y:S01]  /*1af00*/  @P0 IMAD.MOV.U32 R4, RZ, RZ, R43 ;  /* 0x000000ffff040224 */ /* 0x001fe200078e002b */
[----:B------:R-:W-:Y:S01]  /*1af10*/  PRMT R33, RZ, 0x7610, R33 ;  /* 0x00007610ff217816 */ /* 0x000fe20000000021 */
[----:B------:R-:W2:Y:S01]  /*1af20*/  LDL R43, [R1+0x630] ;  /* 0x00063000012b7983 */ /* 0x000ea20000100800 */
[----:B------:R-:W-:Y:S01]  /*1af30*/  @P0 IMAD.MOV.U32 R5, RZ, RZ, R44 ;  /* 0x000000ffff050224 */ /* 0x000fe200078e002c */
[----:B------:R-:W-:-:S02]  /*1af40*/  PRMT R31, RZ, 0x7610, R31 ;  /* 0x00007610ff1f7816 */ /* 0x000fc4000000001f */
        /* <DEDUP_REMOVED lines=10> */
[----:B------:R-:W-:Y:S01]  /*1aff0*/  ISETP.GT.AND P1, PT, R2, 0x71, PT ;  /* 0x000000710200780c */ /* 0x000fe20003f24270 */
[----:B------:R-:W-:-:S02]  /*1b000*/  @P0 IMAD.MOV.U32 R5, RZ, RZ, R34 ;  /* 0x000000ffff050224 */ /* 0x000fc400078e0022 */
[----:B------:R-:W2:Y:S04]  /*1b010*/  LDL R34, [R1+0x634] ;  /* 0x0006340001227983 */ /* 0x000ea80000100800 */
[----:B------:R4:W2:Y:S01]  /*1b020*/  @P0 LDG.E.U8 R33, desc[UR16][R4.64] ;  /* 0x0000001004210981 */ /* 0x0008a2000c1e1100 */
[----:B------:R-:W-:-:S05]  /*1b030*/  ISETP.GT.AND P0, PT, R2, 0x72, PT ;  /* 0x000000720200780c */ /* 0x000fca0003f04270 */
[----:B----4-:R-:W-:Y:S02]  /*1b040*/  @P1 IMAD.MOV.U32 R4, RZ, RZ, R39 ;  /* 0x000000ffff041224 */ /* 0x010fe400078e0027 */
[----:B------:R-:W4:Y:S01]  /*1b050*/  LDL R39, [R1+0x624] ;  /* 0x0006240001277983 */ /* 0x000f220000100800 */
[----:B------:R-:W-:Y:S01]  /*1b060*/  @P1 IMAD.MOV.U32 R5, RZ, RZ, R42 ;  /* 0x000000ffff051224 */ /* 0x000fe200078e002a */
[----:B------:R-:W-:Y:S02]  /*1b070*/  PRMT R29, RZ, 0x7610, R29 ;  /* 0x00007610ff1d7816 */ /* 0x000fe4000000001d */
[----:B------:R-:W4:Y:S04]  /*1b080*/  LDL R42, [R1+0x61c] ;  /* 0x00061c00012a7983 */ /* 0x000f280000100800 */
[----:B------:R3:W4:Y:S01]  /*1b090*/  @P1 LDG.E.U8 R31, desc[UR16][R4.64] ;  /* 0x00000010041f1981 */ /* 0x000722000c1e1100 */
[----:B------:R-:W-:-:S02]  /*1b0a0*/  ISETP.GT.AND P1, PT, R2, 0x73, PT ;  /* 0x000000730200780c */ /* 0x000fc40003f24270 */
        /* <DEDUP_REMOVED lines=14> */
[C---:B------:R-:W-:Y:S01]  /*1b190*/  ISETP.GT.AND P1, PT, R2.reuse, 0x75, PT ;  /* 0x000000750200780c */ /* 0x040fe20003f24270 */
[----:B0-----:R-:W-:Y:S02]  /*1b1a0*/  @P0 IMAD.MOV.U32 R4, RZ, RZ, R45 ;  /* 0x000000ffff040224 */ /* 0x001fe400078e002d */
[----:B------:R-:W-:Y:S01]  /*1b1b0*/  @P0 IMAD.MOV.U32 R5, RZ, RZ, R46 ;  /* 0x000000ffff050224 */ /* 0x000fe200078e002e */
[----:B------:R-:W-:Y:S01]  /*1b1c0*/  PRMT R25, RZ, 0x7610, R25 ;  /* 0x00007610ff197816 */ /* 0x000fe20000000019 */
[----:B------:R-:W2:Y:S04]  /*1b1d0*/  LDL R46, [R1+0xd98] ;  /* 0x000d9800012e7983 */ /* 0x000ea80000100800 */
[----:B------:R0:W2:Y:S01]  /*1b1e0*/  @P0 LDG.E.U8 R27, desc[UR16][R4.64] ;  /* 0x00000010041b0981 */ /* 0x0000a2000c1e1100 */
[----:B------:R-:W-:-:S02]  /*1b1f0*/  ISETP.GT.AND P0, PT, R2, 0x76, PT ;  /* 0x000000760200780c */ /* 0x000fc40003f04270 */
[----:B------:R-:W-:Y:S01]  /*1b200*/  PRMT R24, RZ, 0x7610, R24 ;  /* 0x00007610ff187816 */ /* 0x000fe20000000018 */
[----:B------:R-:W2:Y:S01]  /*1b210*/  LDL R45, [R1+0xd54] ;  /* 0x000d5400012d7983 */ /* 0x000ea20000100800 */
[----:B0-----:R-:W-:-:S03]  /*1b220*/  @P1 IMAD.MOV.U32 R4, RZ, RZ, R36 ;  /* 0x000000ffff041224 */ /* 0x001fc600078e0024 */
[----:B------:R-:W2:Y:S01]  /*1b230*/  LDL R36, [R1+0x610] ;  /* 0x0006100001247983 */ /* 0x000ea20000100800 */
[----:B------:R-:W-:-:S03]  /*1b240*/  @P1 IMAD.MOV.U32 R5, RZ, RZ, R40 ;  /* 0x000000ffff051224 */ /* 0x000fc600078e0028 */
[----:B------:R-:W2:Y:S04]  /*1b250*/  LDL R40, [R1+0x60c] ;  /* 0x00060c0001287983 */ /* 0x000ea80000100800 */
[----:B------:R0:W2:Y:S02]  /*1b260*/  @P1 LDG.E.U8 R26, desc[UR16][R4.64] ;  /* 0x00000010041a1981 */ /* 0x0000a4000c1e1100 */
[----:B0-----:R-:W-:Y:S02]  /*1b270*/  @P0 IMAD.MOV.U32 R4, RZ, RZ, R30 ;  /* 0x000000ffff040224 */ /* 0x001fe400078e001e */
[----:B------:R-:W2:Y:S01]  /*1b280*/  LDL R30, [R1+0x608] ;  /* 0x00060800011e7983 */ /* 0x000ea20000100800 */
[C---:B------:R-:W-:Y:S01]  /*1b290*/  ISETP.GT.AND P1, PT, R2.reuse, 0x77, PT ;  /* 0x000000770200780c */ /* 0x040fe20003f24270 */
[----:B------:R-:W-:Y:S01]  /*1b2a0*/  @P0 IMAD.MOV.U32 R5, RZ, RZ, R34 ;  /* 0x000000ffff050224 */ /* 0x000fe200078e0022 */
[----:B------:R-:W-:Y:S01]  /*1b2b0*/  PRMT R252, RZ, 0x7610, R252 ;  /* 0x00007610fffc7816 */ /* 0x000fe200000000fc */
[----:B------:R-:W2:Y:S04]  /*1b2c0*/  LDL R34, [R1+0x604] ;  /* 0x0006040001227983 */ /* 0x000ea80000100800 */
[----:B------:R0:W2:Y:S01]  /*1b2d0*/  @P0 LDG.E.U8 R25, desc[UR16][R4.64] ;  /* 0x0000001004190981 */ /* 0x0000a2000c1e1100 */
[----:B------:R-:W-:-:S05]  /*1b2e0*/  ISETP.GT.AND P0, PT, R2, 0x78, PT ;  /* 0x000000780200780c */ /* 0x000fca0003f04270 */
[----:B0-----:R-:W-:Y:S02]  /*1b2f0*/  @P1 IMAD.MOV.U32 R4, RZ, RZ, R43 ;  /* 0x000000ffff041224 */ /* 0x001fe400078e002b */
[----:B------:R-:W-:Y:S01]  /*1b300*/  @P1 IMAD.MOV.U32 R5, RZ, RZ, R44 ;  /* 0x000000ffff051224 */ /* 0x000fe200078e002c */
[----:B------:R-:W-:Y:S01]  /*1b310*/  PRMT R251, RZ, 0x7610, R251 ;  /* 0x00007610fffb7816 */ /* 0x000fe200000000fb */
[----:B------:R-:W2:Y:S04]  /*1b320*/  LDL R44, [R1+0xd58] ;  /* 0x000d5800012c7983 */ /* 0x000ea80000100800 */
[----:B------:R4:W2:Y:S01]  /*1b330*/  @P1 LDG.E.U8 R24, desc[UR16][R4.64] ;  /* 0x0000001004181981 */ /* 0x0008a2000c1e1100 */
[----:B------:R-:W-:Y:S02]  /*1b340*/  ISETP.GT.AND P1, PT, R2, 0x79, PT ;  /* 0x000000790200780c */ /* 0x000fe40003f24270 */
[----:B------:R-:W-:Y:S01]  /*1b350*/  PRMT R250, RZ, 0x7610, R250 ;  /* 0x00007610fffa7816 */ /* 0x000fe200000000fa */
[----:B------:R-:W2:Y:S01]  /*1b360*/  LDL R43, [R1+0xd14] ;  /* 0x000d1400012b7983 */ /* 0x000ea20000100800 */
[----:B----4-:R-:W-:-:S03]  /*1b370*/  @P0 IMAD.MOV.U32 R5, RZ, RZ, R39 ;  /* 0x000000ffff050224 */ /* 0x010fc600078e0027 */
[----:B------:R-:W4:Y:S01]  /*1b380*/  LDL R39, [R1+0x5fc] ;  /* 0x0005fc0001277983 */ /* 0x000f220000100800 */
[----:B------:R-:W-:Y:S02]  /*1b390*/  LOP3.LUT R3, R3, 0xffff, RZ, 0xc0, !PT ;  /* 0x0000ffff03037812 */ /* 0x000fe400078ec0ff */
[----:B------:R-:W-:Y:S01]  /*1b3a0*/  PRMT R249, RZ, 0x7610, R249 ;  /* 0x00007610fff97816 */ /* 0x000fe200000000f9 */
[----:B---3--:R-:W-:Y:S02]  /*1b3b0*/  @P0 IMAD.MOV.U32 R4, RZ, RZ, R32 ;  /* 0x000000ffff040224 */ /* 0x008fe400078e0020 */
[----:B------:R-:W3:Y:S04]  /*1b3c0*/  LDL R32, [R1+0x600] ;  /* 0x0006000001207983 */ /* 0x000ee80000100800 */
[----:B------:R2:W3:Y:S01]  /*1b3d0*/  @P0 LDG.E.U8 R252, desc[UR16][R4.64] ;  /* 0x0000001004fc0981 */ /* 0x0004e2000c1e1100 */
[----:B------:R-:W-:Y:S01]  /*1b3e0*/  ISETP.GT.AND P0, PT, R2, 0x7a, PT ;  /* 0x0000007a0200780c */ /* 0x000fe20003f04270 */
[----:B--2---:R-:W-:-:S02]  /*1b3f0*/  @P1 IMAD.MOV.U32 R4, RZ, RZ, R38 ;  /* 0x000000ffff041224 */ /* 0x004fc400078e0026 */
[----:B------:R-:W-:Y:S01]  /*1b400*/  @P1 IMAD.MOV.U32 R5, RZ, RZ, R42 ;  /* 0x000000ffff051224 */ /* 0x000fe200078e002a */
[----:B------:R-:W2:Y:S04]  /*1b410*/  LDL R38, [R1+0x5f4] ;  /* 0x0005f40001267983 */ /* 0x000ea80000100800 */
[----:B------:R0:W2:Y:S04]  /*1b420*/  @P1 LDG.E.U8 R251, desc[UR16][R4.64] ;  /* 0x0000001004fb1981 */ /* 0x0000a8000c1e1100 */
[----:B------:R-:W2:Y:S01]  /*1b430*/  LDL R42, [R1+0xd18] ;  /* 0x000d1800012a7983 */ /* 0x000ea20000100800 */
[----:B0-----:R-:W-:-:S02]  /*1b440*/  @P0 IMAD.MOV.U32 R4, RZ, RZ, R35 ;  /* 0x000000ffff040224 */ /* 0x001fc400078e0023 */
[----:B------:R-:W-:Y:S02]  /*1b450*/  @P0 IMAD.MOV.U32 R5, RZ, RZ, R37 ;  /* 0x000000ffff050224 */ /* 0x000fe400078e0025 */
[----:B------:R-:W2:Y:S04]  /*1b460*/  LDL R37, [R1+0x5f8] ;  /* 0x0005f80001257983 */ /* 0x000ea80000100800 */
[----:B------:R0:W2:Y:S01]  /*1b470*/  @P0 LDG.E.U8 R250, desc[UR16][R4.64] ;  /* 0x0000001004fa0981 */ /* 0x0000a2000c1e1100 */
[----:B------:R-:W-:Y:S02]  /*1b480*/  ISETP.GT.AND P0, PT, R2, 0x7b, PT ;  /* 0x0000007b0200780c */ /* 0x000fe40003f04270 */
[----:B0-----:R-:W-:-:S04]  /*1b490*/  LOP3.LUT R4, R232, 0xffff, RZ, 0xc0, !PT ;  /* 0x0000ffffe8047812 */ /* 0x001fc800078ec0ff */
[----:B------:R-:W-:-:S07]  /*1b4a0*/  PRMT R35, R4, 0x3340, R3 ;  /* 0x0000334004237816 */ /* 0x000fce0000000003 */
[----:B------:R-:W-:Y:S02]  /*1b4b0*/  @P0 IMAD.MOV.U32 R4, RZ, RZ, R36 ;  /* 0x000000ffff040224 */ /* 0x000fe400078e0024 */
[----:B------:R-:W-:Y:S01]  /*1b4c0*/  @P0 IMAD.MOV.U32 R5, RZ, RZ, R40 ;  /* 0x000000ffff050224 */ /* 0x000fe200078e0028 */
[----:B------:R-:W-:Y:S01]  /*1b4d0*/  LOP3.LUT R3, R247, 0xffff, RZ, 0xc0, !PT ;  /* 0x0000fffff7037812 */ /* 0x000fe200078ec0ff */
[----:B------:R-:W2:Y:S04]  /*1b4e0*/  LDL R40, [R1+0xcd4] ;  /* 0x000cd40001287983 */ /* 0x000ea80000100800 */
[----:B------:R0:W2:Y:S01]  /*1b4f0*/  @P0 LDG.E.U8 R249, desc[UR16][R4.64] ;  /* 0x0000001004f90981 */ /* 0x0000a2000c1e1100 */
[----:B------:R-:W-:Y:S02]  /*1b500*/  ISETP.GT.AND P0, PT, R2, 0x7c, PT ;  /* 0x0000007c0200780c */ /* 0x000fe40003f04270 */
[----:B0-----:R-:W-:-:S04]  /*1b510*/  LOP3.LUT R4, R245, 0xffff, RZ, 0xc0, !PT ;  /* 0x0000fffff5047812 */ /* 0x001fc800078ec0ff */
[----:B------:R-:W-:-:S07]  /*1b520*/  PRMT R36, R4, 0x3340, R3 ;  /* 0x0000334004247816 */ /* 0x000fce0000000003 */
[----:B------:R-:W-:Y:S02]  /*1b530*/  @P0 IMAD.MOV.U32 R4, RZ, RZ, R30 ;  /* 0x000000ffff040224 */ /* 0x000fe400078e001e */
[----:B------:R-:W2:Y:S01]  /*1b540*/  LDL R30, [R1+0x5f0] ;  /* 0x0005f000011e7983 */ /* 0x000ea20000100800 */
[----:B------:R-:W-:Y:S01]  /*1b550*/  @P0 IMAD.MOV.U32 R5, RZ, RZ, R34 ;  /* 0x000000ffff050224 */ /* 0x000fe200078e0022 */
[----:B------:R-:W-:Y:S02]  /*1b560*/  PRMT R245, RZ, 0x7610, R245 ;  /* 0x00007610fff57816 */ /* 0x000fe400000000f5 */
[----:B------:R-:W2:Y:S04]  /*1b570*/  LDL R34, [R1+0x5ec] ;  /* 0x0005ec0001227983 */ /* 0x000ea80000100800 */
[----:B------:R0:W2:Y:S01]  /*1b580*/  @P0 LDG.E.U8 R245, desc[UR16][R4.64] ;  /* 0x0000001004f50981 */ /* 0x0000a2000c1e1100 */
[----:B------:R-:W-:-:S02]  /*1b590*/  ISETP.GT.AND P0, PT, R2, 0x7d, PT ;  /* 0x0000007d0200780c */ /* 0x000fc40003f04270 */
[----:B------:R-:W-:Y:S02]  /*1b5a0*/  LOP3.LUT R3, R236, 0xffff, RZ, 0xc0, !PT ;  /* 0x0000ffffec037812 */ /* 0x000fe400078ec0ff */
[----:B------:R-:W-:Y:S02]  /*1b5b0*/  PRMT R236, RZ, 0x7610, R236 ;  /* 0x00007610ffec7816 */ /* 0x000fe400000000ec */
[----:B0-----:R-:W-:-:S04]  /*1b5c0*/  LOP3.LUT R4, R6, 0xffff, RZ, 0xc0, !PT ;  /* 0x0000ffff06047812 */ /* 0x001fc800078ec0ff */
[----:B------:R-:W-:-:S03]  /*1b5d0*/  PRMT R247, R4, 0x3340, R3 ;  /* 0x0000334004f77816 */ /* 0x000fc60000000003 */
[----:B----4-:R-:W-:Y:S01]  /*1b5e0*/  @P0 IMAD.MOV.U32 R5, RZ, RZ, R39 ;  /* 0x000000ffff050224 */ /* 0x010fe200078e0027 */
[----:B------:R-:W-:Y:S01]  /*1b5f0*/  LOP3.LUT R3, R244, 0xffff, RZ, 0xc0, !PT ;  /* 0x0000fffff4037812 */ /* 0x000fe200078ec0ff */
[----:B------:R-:W4:Y:S01]  /*1b600*/  LDL R39, [R1+0xcd8] ;  /* 0x000cd80001277983 */ /* 0x000f220000100800 */
[----:B------:R-:W-:Y:S01]  /*1b610*/  PRMT R232, RZ, 0x7610, R232 ;  /* 0x00007610ffe87816 */ /* 0x000fe200000000e8 */
[----:B---3--:R-:W-:Y:S02]  /*1b620*/  @P0 IMAD.MOV.U32 R4, RZ, RZ, R32 ;  /* 0x000000ffff040224 */ /* 0x008fe400078e0020 */
[----:B------:R-:W3:Y:S04]  /*1b630*/  LDL R32, [R1+0xe00] ;  /* 0x000e000001207983 */ /* 0x000ee80000100800 */
[----:B------:R0:W4:Y:S01]  /*1b640*/  @P0 LDG.E.U8 R236, desc[UR16][R4.64] ;  /* 0x0000001004ec0981 */ /* 0x000122000c1e1100 */
[----:B------:R-:W-:-:S02]  /*1b650*/  ISETP.GT.AND P0, PT, R2, 0x7e, PT ;  /* 0x0000007e0200780c */ /* 0x000fc40003f04270 */
[----:B0-----:R-:W-:-:S04]  /*1b660*/  LOP3.LUT R4, R241, 0xffff, RZ, 0xc0, !PT ;  /* 0x0000fffff1047812 */ /* 0x001fc800078ec0ff */
[----:B------:R-:W-:-:S07]  /*1b670*/  PRMT R241, R4, 0x3340, R3 ;  /* 0x0000334004f17816 */ /* 0x000fce0000000003 */
[----:B--2---:R-:W-:Y:S01]  /*1b680*/  @P0 IMAD.MOV.U32 R5, RZ, RZ, R38 ;  /* 0x000000ffff050224 */ /* 0x004fe200078e0026 */
[----:B------:R-:W-:Y:S01]  /*1b690*/  LOP3.LUT R3, R9, 0xffff, RZ, 0xc0, !PT ;  /* 0x0000ffff09037812 */ /* 0x000fe200078ec0ff */
[----:B------:R-:W2:Y:S01]  /*1b6a0*/  LDL R38, [R1+0xc94] ;  /* 0x000c940001267983 */ /* 0x000ea20000100800 */
[----:B------:R-:W-:Y:S01]  /*1b6b0*/  @P0 IMAD.MOV.U32 R4, RZ, RZ, R37 ;  /* 0x000000ffff040224 */ /* 0x000fe200078e0025 */
[----:B------:R-:W-:Y:S02]  /*1b6c0*/  LOP3.LUT R6, R248, 0xffff, RZ, 0xc0, !PT ;  /* 0x0000fffff8067812 */ /* 0x000fe400078ec0ff */
[----:B------:R-:W2:Y:S04]  /*1b6d0*/  LDL R37, [R1+0xc98] ;  /* 0x000c980001257983 */ /* 0x000ea80000100800 */
[----:B------:R0:W2:Y:S01]  /*1b6e0*/  @P0 LDG.E.U8 R232, desc[UR16][R4.64] ;  /* 0x0000001004e80981 */ /* 0x0000a2000c1e1100 */
[----:B------:R-:W-:-:S02]  /*1b6f0*/  ISETP.GT.AND P0, PT, R2, 0x7f, PT ;  /* 0x0000007f0200780c */ /* 0x000fc40003f04270 */
[----:B0-----:R-:W-:-:S04]  /*1b700*/  LOP3.LUT R4, R243, 0xffff, RZ, 0xc0, !PT ;  /* 0x0000fffff3047812 */ /* 0x001fc800078ec0ff */
[----:B------:R-:W-:Y:S02]  /*1b710*/  PRMT R9, R4, 0x3340, R3 ;  /* 0x0000334004097816 */ /* 0x000fe40000000003 */
[----:B------:R-:W-:-:S05]  /*1b720*/  LOP3.LUT R3, R8, 0xffff, RZ, 0xc0, !PT ;  /* 0x0000ffff08037812 */ /* 0x000fca00078ec0ff */
[----:B------:R-:W-:Y:S02]  /*1b730*/  @P0 IMAD.MOV.U32 R8, RZ, RZ, R30 ;  /* 0x000000ffff080224 */ /* 0x000fe400078e001e */
[----:B------:R-:W4:Y:S01]  /*1b740*/  LDL R30, [R1+0xe20] ;  /* 0x000e2000011e7983 */ /* 0x000f220000100800 */
[----:B------:R-:W-:-:S04]  /*1b750*/  LOP3.LUT R5, R240, 0xffff, RZ, 0xc0, !PT ;  /* 0x0000fffff0057812 */ /* 0x000fc800078ec0ff */
[----:B------:R-:W-:Y:S02]  /*1b760*/  PRMT R240, R6, 0x3340, R5 ;  /* 0x0000334006f07816 */ /* 0x000fe40000000005 */
[----:B------:R-:W-:Y:S02]  /*1b770*/  LOP3.LUT R6, R211, 0xffff, RZ, 0xc0, !PT ;  /* 0x0000ffffd3067812 */ /* 0x000fe400078ec0ff */
[----:B------:R-:W-:Y:S02]  /*1b780*/  LOP3.LUT R5, R239, 0xffff, RZ, 0xc0, !PT ;  /* 0x0000ffffef057812 */ /* 0x000fe400078ec0ff */
[----:B------:R-:W-:Y:S02]  /*1b790*/  LOP3.LUT R4, R7, 0xffff, RZ, 0xc0, !PT ;  /* 0x0000ffff07047812 */ /* 0x000fe400078ec0ff */
[----:B------:R-:W-:Y:S02]  /*1b7a0*/  PRMT R7, R6, 0x3340, R5 ;  /* 0x0000334006077816 */ /* 0x000fe40000000005 */
[----:B------:R-:W-:Y:S01]  /*1b7b0*/  PRMT R6, R240, 0x5410, R9 ;  /* 0x00005410f0067816 */ /* 0x000fe20000000009 */
[----:B------:R-:W-:Y:S01]  /*1b7c0*/  @P0 IMAD.MOV.U32 R9, RZ, RZ, R34 ;  /* 0x000000ffff090224 */ /* 0x000fe200078e0022 */
[----:B------:R-:W-:Y:S01]  /*1b7d0*/  PRMT R211, RZ, 0x7610, R211 ;  /* 0x00007610ffd37816 */ /* 0x000fe200000000d3 */
[----:B------:R-:W2:Y:S05]  /*1b7e0*/  LDL R34, [R1+0x9fc] ;  /* 0x0009fc0001227983 */ /* 0x000eaa0000100800 */
[----:B------:R0:W2:Y:S01]  /*1b7f0*/  @P0 LDG.E.U8 R211, desc[UR16][R8.64] ;  /* 0x0000001008d30981 */ /* 0x0000a2000c1e1100 */
[----:B------:R-:W-:-:S02]  /*1b800*/  PRMT R3, R4, 0x3340, R3 ;  /* 0x0000334004037816 */ /* 0x000fc40000000003 */
[----:B------:R-:W-:Y:S02]  /*1b810*/  PRMT R4, R35, 0x5410, R36 ;  /* 0x0000541023047816 */ /* 0x000fe40000000024 */
[----:B------:R-:W-:Y:S01]  /*1b820*/  PRMT R5, R247, 0x5410, R241 ;  /* 0x00005410f7057816 */ /* 0x000fe200000000f1 */
[----:B------:R-:W2:Y:S01]  /*1b830*/  LDL R35, [R1+0xe14] ;  /* 0x000e140001237983 */ /* 0x000ea20000100800 */
[----:B------:R-:W-:Y:S01]  /*1b840*/  PRMT R7, R7, 0x5410, R3 ;  /* 0x0000541007077816 */ /* 0x000fe20000000003 */
[----:B------:R-:W-:Y:S01]  /*1b850*/  BAR.SYNC.DEFER_BLOCKING 0x0 ;  /* 0x0000000000007b1d */ /* 0x000fe20000010000 */
[----:B------:R-:W-:-:S05]  /*1b860*/  LOP3.LUT R3, R231, 0xffff, RZ, 0xc0, !PT ;  /* 0x0000ffffe7037812 */ /* 0x000fca00078ec0ff */
[----:B------:R-:W2:Y:S04]  /*1b870*/  LDL R36, [R1+0xc54] ;  /* 0x000c540001247983 */ /* 0x000ea80000100800 */
[----:B---3--:R1:W-:Y:S04]  /*1b880*/  STS.128 [R32+UR8+0x8000], R4 ;  /* 0x0080000420007988 */ /* 0x0083e80008000c08 */
[----:B-1----:R-:W3:Y:S01]  /*1b890*/  LDL R32, [R1+0xe1c] ;  /* 0x000e1c0001207983 */ /* 0x002ee20000100800 */
[----:B------:R-:W-:Y:S02]  /*1b8a0*/  LOP3.LUT R6, R238, 0xffff, RZ, 0xc0, !PT ;  /* 0x0000ffffee067812 */ /* 0x000fe400078ec0ff */
[----:B------:R-:W-:-:S02]  /*1b8b0*/  LOP3.LUT R5, R242, 0xffff, RZ, 0xc0, !PT ;  /* 0x0000fffff2057812 */ /* 0x000fc400078ec0ff */
[----:B------:R-:W-:Y:S02]  /*1b8c0*/  LOP3.LUT R4, R246, 0xffff, RZ, 0xc0, !PT ;  /* 0x0000fffff6047812 */ /* 0x000fe400078ec0ff */
[----:B------:R-:W-:Y:S02]  /*1b8d0*/  PRMT R238, R6, 0x3340, R5 ;  /* 0x0000334006ee7816 */ /* 0x000fe40000000005 */
[----:B------:R-:W-:Y:S02]  /*1b8e0*/  PRMT R231, R4, 0x3340, R3 ;  /* 0x0000334004e77816 */ /* 0x000fe40000000003 */
[----:B------:R-:W-:Y:S02]  /*1b8f0*/  LOP3.LUT R6, R234, 0xffff, RZ, 0xc0, !PT ;  /* 0x0000ffffea067812 */ /* 0x000fe400078ec0ff */
        /* <DEDUP_REMOVED lines=9> */
[----:B0-----:R-:W-:Y:S02]  /*1b990*/  PRMT R9, R6, 0x3340, R5 ;  /* 0x0000334006097816 */ /* 0x001fe40000000005 */
[----:B------:R-:W-:Y:S02]  /*1b9a0*/  PRMT R8, R4, 0x3340, R3 ;  /* 0x0000334004087816 */ /* 0x000fe40000000003 */
[----:B------:R-:W-:Y:S02]  /*1b9b0*/  LOP3.LUT R6, R220, 0xffff, RZ, 0xc0, !PT ;  /* 0x0000ffffdc067812 */ /* 0x000fe400078ec0ff */
[----:B------:R-:W-:Y:S02]  /*1b9c0*/  LOP3.LUT R5, R208, 0xffff, RZ, 0xc0, !PT ;  /* 0x0000ffffd0057812 */ /* 0x000fe400078ec0ff */
[----:B------:R-:W-:-:S02]  /*1b9d0*/  LOP3.LUT R4, R210, 0xffff, RZ, 0xc0, !PT ;  /* 0x0000ffffd2047812 */ /* 0x000fc400078ec0ff */
[----:B------:R-:W-:Y:S02]  /*1b9e0*/  LOP3.LUT R3, R201, 0xffff, RZ, 0xc0, !PT ;  /* 0x0000ffffc9037812 */ /* 0x000fe400078ec0ff */
[----:B------:R-:W-:Y:S02]  /*1b9f0*/  PRMT R7, R6, 0x3340, R5 ;  /* 0x0000334006077816 */ /* 0x000fe40000000005 */
[----:B------:R-:W-:Y:S02]  /*1ba00*/  PRMT R3, R4, 0x3340, R3 ;  /* 0x0000334004037816 */ /* 0x000fe40000000003 */
[----:B------:R-:W-:Y:S02]  /*1ba10*/  PRMT R4, R238, 0x5410, R231 ;  /* 0x00005410ee047816 */ /* 0x000fe400000000e7 */
[----:B------:R-:W-:Y:S02]  /*1ba20*/  PRMT R5, R228, 0x5410, R226 ;  /* 0x00005410e4057816 */ /* 0x000fe400000000e2 */
[----:B------:R-:W-:-:S02]  /*1ba30*/  PRMT R6, R9, 0x5410, R8 ;  /* 0x0000541009067816 */ /* 0x000fc40000000008 */
[----:B------:R-:W-:-:S05]  /*1ba40*/  PRMT R7, R7, 0x5410, R3 ;  /* 0x0000541007077816 */ /* 0x000fca0000000003 */
[----:B----4-:R0:W-:Y:S04]  /*1ba50*/  STS.128 [R30+UR8+0x8000], R4 ;  /* 0x008000041e007988 */ /* 0x0101e80008000c08 */
[----:B0-----:R-:W4:Y:S01]  /*1ba60*/  LDL R30, [R1+0xe18] ;  /* 0x000e1800011e7983 */ /* 0x001f220000100800 */
[----:B------:R-:W-:Y:S02]  /*1ba70*/  LOP3.LUT R6, R214, 0xffff, RZ, 0xc0, !PT ;  /* 0x0000ffffd6067812 */ /* 0x000fe400078ec0ff */
[----:B------:R-:W-:Y:S02]  /*1ba80*/  LOP3.LUT R5, R217, 0xffff, RZ, 0xc0, !PT ;  /* 0x0000ffffd9057812 */ /* 0x000fe400078ec0ff */
[----:B------:R-:W-:Y:S02]  /*1ba90*/  LOP3.LUT R4, R205, 0xffff, RZ, 0xc0, !PT ;  /* 0x0000ffffcd047812 */ /* 0x000fe400078ec0ff */
[----:B------:R-:W-:-:S02]  /*1baa0*/  LOP3.LUT R3, R207, 0xffff, RZ, 0xc0, !PT ;  /* 0x0000ffffcf037812 */ /* 0x000fc400078ec0ff */
[----:B------:R-:W-:Y:S02]  /*1bab0*/  PRMT R205, R6, 0x3340, R5 ;  /* 0x0000334006cd7816 */ /* 0x000fe40000000005 */
[----:B------:R-:W-:Y:S02]  /*1bac0*/  PRMT R201, R4, 0x3340, R3 ;  /* 0x0000334004c97816 */ /* 0x000fe40000000003 */
        /* <DEDUP_REMOVED lines=18> */
[----:B------:R-:W-:Y:S02]  /*1bbf0*/  PRMT R4, R205, 0x5410, R201 ;  /* 0x00005410cd047816 */ /* 0x000fe400000000c9 */
[----:B------:R-:W-:Y:S02]  /*1bc00*/  PRMT R5, R198, 0x5410, R196 ;  /* 0x00005410c6057816 */ /* 0x000fe400000000c4 */
[----:B------:R-:W-:Y:S02]  /*1bc10*/  PRMT R6, R9, 0x5410, R8 ;  /* 0x0000541009067816 */ /* 0x000fe40000000008 */
[----:B------:R-:W-:-:S02]  /*1bc20*/  PRMT R7, R7, 0x5410, R3 ;  /* 0x0000541007077816 */ /* 0x000fc40000000003 */
[----:B------:R-:W-:-:S03]  /*1bc30*/  LOP3.LUT R3, R178, 0xffff, RZ, 0xc0, !PT ;  /* 0x0000ffffb2037812 */ /* 0x000fc600078ec0ff */
[----:B---3--:R0:W-:Y:S02]  /*1bc40*/  STS.128 [R32+UR8+0x8000], R4 ;  /* 0x0080000420007988 */ /* 0x0081e40008000c08 */
[----:B0-----:R-:W-:Y:S02]  /*1bc50*/  LOP3.LUT R6, R193, 0xffff, RZ, 0xc0, !PT ;  /* 0x0000ffffc1067812 */ /* 0x001fe400078ec0ff */
[----:B------:R-:W3:Y:S01]  /*1bc60*/  LDL R32, [R1+0xdf8] ;  /* 0x000df80001207983 */ /* 0x000ee20000100800 */
[----:B------:R-:W-:Y:S02]  /*1bc70*/  LOP3.LUT R5, R182, 0xffff, RZ, 0xc0, !PT ;  /* 0x0000ffffb6057812 */ /* 0x000fe400078ec0ff */
[----:B------:R-:W-:Y:S02]  /*1bc80*/  LOP3.LUT R4, R185, 0xffff, RZ, 0xc0, !PT ;  /* 0x0000ffffb9047812 */ /* 0x000fe400078ec0ff */
[----:B------:R-:W-:Y:S02]  /*1bc90*/  PRMT R180, R6, 0x3340, R5 ;  /* 0x0000334006b47816 */ /* 0x000fe40000000005 */
[----:B------:R-:W-:-:S02]  /*1bca0*/  PRMT R178, R4, 0x3340, R3 ;  /* 0x0000334004b27816 */ /* 0x000fc40000000003 */
[----:B------:R-:W-:Y:S02]  /*1bcb0*/  LOP3.LUT R6, R176, 0xffff, RZ, 0xc0, !PT ;  /* 0x0000ffffb0067812 */ /* 0x000fe400078ec0ff */
[----:B------:R-:W-:Y:S02]  /*1bcc0*/  LOP3.LUT R5, R174, 0xffff, RZ, 0xc0, !PT ;  /* 0x0000ffffae057812 */ /* 0x000fe400078ec0ff */
        /* <DEDUP_REMOVED lines=16> */
[----:B------:R-:W-:Y:S02]  /*1bdd0*/  PRMT R4, R180, 0x5410, R178 ;  /* 0x00005410b4047816 */ /* 0x000fe400000000b2 */
[----:B------:R-:W-:Y:S02]  /*1bde0*/  PRMT R5, R172, 0x5410, R170 ;  /* 0x00005410ac057816 */ /* 0x000fe400000000aa */
[----:B------:R-:W-:Y:S02]  /*1bdf0*/  PRMT R6, R9, 0x5410, R8 ;  /* 0x0000541009067816 */ /* 0x000fe40000000008 */
[----:B------:R-:W-:-:S05]  /*1be00*/  PRMT R7, R7, 0x5410, R3 ;  /* 0x0000541007077816 */ /* 0x000fca0000000003 */
[----:B----4-:R0:W-:Y:S04]  /*1be10*/  STS.128 [R30+UR8+0x8000], R4 ;  /* 0x008000041e007988 */ /* 0x0101e80008000c08 */
[----:B0-----:R-:W4:Y:S01]  /*1be20*/  LDL R30, [R1+0xdd8] ;  /* 0x000dd800011e7983 */ /* 0x001f220000100800 */
[----:B------:R-:W0:Y:S01]  /*1be30*/  S2R R174, SR_TID.X ;  /* 0x0000000000ae7919 */ /* 0x000e220000002100 */
[----:B------:R-:W-:Y:S02]  /*1be40*/  LOP3.LUT R5, R159, 0xffff, RZ, 0xc0, !PT ;  /* 0x0000ffff9f057812 */ /* 0x000fe400078ec0ff */
[----:B------:R-:W-:-:S04]  /*1be50*/  LOP3.LUT R4, R157, 0xffff, RZ, 0xc0, !PT ;  /* 0x0000ffff9d047812 */ /* 0x000fc800078ec0ff */
[----:B------:R-:W-:Y:S02]  /*1be60*/  PRMT R154, R5, 0x3340, R4 ;  /* 0x00003340059a7816 */ /* 0x000fe40000000004 */
[----:B------:R-:W-:Y:S02]  /*1be70*/  LOP3.LUT R5, R152, 0xffff, RZ, 0xc0, !PT ;  /* 0x0000ffff98057812 */ /* 0x000fe400078ec0ff */
[----:B------:R-:W-:Y:S02]  /*1be80*/  LOP3.LUT R4, R23, 0xffff, RZ, 0xc0, !PT ;  /* 0x0000ffff17047812 */ /* 0x000fe400078ec0ff */
[----:B0-----:R-:W-:-:S04]  /*1be90*/  LOP3.LUT R3, R174, 0x7f, RZ, 0xc0, !PT ;  /* 0x0000007fae037812 */ /* 0x001fc800078ec0ff */
[----:B------:R-:W-:Y:S02]  /*1bea0*/  ISETP.GE.AND P0, PT, R3, R2, PT ;  /* 0x000000020300720c */ /* 0x000fe40003f06270 */
[----:B------:R-:W-:Y:S02]  /*1beb0*/  LOP3.LUT R3, R155, 0xffff, RZ, 0xc0, !PT ;  /* 0x0000ffff9b037812 */ /* 0x000fe400078ec0ff */
[----:B------:R-:W-:-:S04]  /*1bec0*/  LOP3.LUT R2, R153, 0xffff, RZ, 0xc0, !PT ;  /* 0x0000ffff99027812 */ /* 0x000fc800078ec0ff */
[----:B------:R-:W-:Y:S02]  /*1bed0*/  PRMT R153, R3, 0x3340, R2 ;  /* 0x0000334003997816 */ /* 0x000fe40000000002 */
[----:B------:R-:W-:Y:S02]  /*1bee0*/  LOP3.LUT R3, R22, 0xffff, RZ, 0xc0, !PT ;  /* 0x0000ffff16037812 */ /* 0x000fe400078ec0ff */
[----:B------:R-:W-:Y:S02]  /*1bef0*/  LOP3.LUT R2, R21, 0xffff, RZ, 0xc0, !PT ;  /* 0x0000ffff15027812 */ /* 0x000fe400078ec0ff */
[----:B------:R-:W-:Y:S02]  /*1bf00*/  PRMT R21, R5, 0x3340, R4 ;  /* 0x0000334005157816 */ /* 0x000fe40000000004 */
[----:B------:R-:W-:Y:S02]  /*1bf10*/  PRMT R9, R3, 0x3340, R2 ;  /* 0x0000334003097816 */ /* 0x000fe40000000002 */
[----:B------:R-:W-:-:S02]  /*1bf20*/  LOP3.LUT R5, R20, 0xffff, RZ, 0xc0, !PT ;  /* 0x0000ffff14057812 */ /* 0x000fc400078ec0ff */
[----:B------:R-:W-:Y:S02]  /*1bf30*/  LOP3.LUT R4, R19, 0xffff, RZ, 0xc0, !PT ;  /* 0x0000ffff13047812 */ /* 0x000fe400078ec0ff */
[----:B------:R-:W-:Y:S02]  /*1bf40*/  LOP3.LUT R3, R18, 0xffff, RZ, 0xc0, !PT ;  /* 0x0000ffff12037812 */ /* 0x000fe400078ec0ff */
[----:B------:R-:W-:Y:S02]  /*1bf50*/  LOP3.LUT R2, R15, 0xffff, RZ, 0xc0, !PT ;  /* 0x0000ffff0f027812 */ /* 0x000fe400078ec0ff */
[----:B------:R-:W-:Y:S02]  /*1bf60*/  PRMT R8, R5, 0x3340, R4 ;  /* 0x0000334005087816 */ /* 0x000fe40000000004 */
[----:B------:R-:W-:Y:S02]  /*1bf70*/  PRMT R6, R3, 0x3340, R2 ;  /* 0x0000334003067816 */ /* 0x000fe40000000002 */
[----:B------:R-:W-:-:S02]  /*1bf80*/  LOP3.LUT R5, R14, 0xffff, RZ, 0xc0, !PT ;  /* 0x0000ffff0e057812 */ /* 0x000fc400078ec0ff */
[----:B------:R-:W-:Y:S02]  /*1bf90*/  LOP3.LUT R4, R13, 0xffff, RZ, 0xc0, !PT ;  /* 0x0000ffff0d047812 */ /* 0x000fe400078ec0ff */
[----:B------:R-:W-:Y:S01]  /*1bfa0*/  LOP3.LUT R3, R12, 0xffff, RZ, 0xc0, !PT ;  /* 0x0000ffff0c037812 */ /* 0x000fe200078ec0ff */
[----:B------:R-:W4:Y:S01]  /*1bfb0*/  LDL R13, [R1+0xbd8] ;  /* 0x000bd800010d7983 */ /* 0x000f220000100800 */
[----:B------:R-:W-:Y:S02]  /*1bfc0*/  LOP3.LUT R2, R11, 0xffff, RZ, 0xc0, !PT ;  /* 0x0000ffff0b027812 */ /* 0x000fe400078ec0ff */
[----:B------:R-:W-:Y:S01]  /*1bfd0*/  PRMT R7, R5, 0x3340, R4 ;  /* 0x0000334005077816 */ /* 0x000fe20000000004 */
[----:B------:R-:W4:Y:S01]  /*1bfe0*/  LDL R12, [R1+0xb94] ;  /* 0x000b9400010c7983 */ /* 0x000f220000100800 */
[----:B------:R-:W-:Y:S02]  /*1bff0*/  PRMT R2, R3, 0x3340, R2 ;  /* 0x0000334003027816 */ /* 0x000fe40000000002 */
[----:B------:R-:W-:Y:S01]  /*1c000*/  PRMT R4, R154, 0x5410, R153 ;  /* 0x000054109a047816 */ /* 0x000fe20000000099 */
[----:B------:R-:W4:Y:S01]  /*1c010*/  LDL R11, [R1+0xb98] ;  /* 0x000b9800010b7983 */ /* 0x000f220000100800 */
[----:B------:R-:W-:-:S02]  /*1c020*/  PRMT R5, R21, 0x5410, R9 ;  /* 0x0000541015057816 */ /* 0x000fc40000000009 */
[----:B------:R-:W-:Y:S01]  /*1c030*/  PRMT R6, R8, 0x5410, R6 ;  /* 0x0000541008067816 */ /* 0x000fe20000000006 */
[----:B--2---:R-:W-:Y:S01]  /*1c040*/  @!P0 IMAD.MOV.U32 R3, RZ, RZ, R34 ;  /* 0x000000ffff038224 */ /* 0x004fe200078e0022 */
[----:B------:R-:W-:Y:S01]  /*1c050*/  PRMT R7, R7, 0x5410, R2 ;  /* 0x0000541007077816 */ /* 0x000fe20000000002 */
[----:B------:R-:W2:Y:S04]  /*1c060*/  LDL R34, [R1+0xc14] ;  /* 0x000c140001227983 */ /* 0x000ea80000100800 */
[----:B------:R0:W-:Y:S01]  /*1c070*/  STS.128 [R35+UR8+0x8000], R4 ;  /* 0x0080000423007988 */ /* 0x0001e20008000c08 */
[----:B------:R-:W-:-:S03]  /*1c080*/  PRMT R185, RZ, 0x7610, R185 ;  /* 0x00007610ffb97816 */ /* 0x000fc600000000b9 */
[----:B------:R-:W2:Y:S04]  /*1c090*/  LDL R9, [R1+0xb54] ;  /* 0x000b540001097983 */ /* 0x000ea80000100800 */
[----:B------:R-:W2:Y:S04]  /*1c0a0*/  LDL R8, [R1+0xb58] ;  /* 0x000b580001087983 */ /* 0x000ea80000100800 */
[----:B0-----:R-:W2:Y:S04]  /*1c0b0*/  LDL R35, [R1+0xc58] ;  /* 0x000c580001237983 */ /* 0x001ea80000100800 */
[----:B------:R-:W2:Y:S04]  /*1c0c0*/  LDL R7, [R1+0xb14] ;  /* 0x000b140001077983 */ /* 0x000ea80000100800 */
[----:B------:R-:W2:Y:S01]  /*1c0d0*/  LDL R6, [R1+0xb18] ;  /* 0x000b180001067983 */ /* 0x000ea20000100800 */
[----:B------:R-:W-:-:S03]  /*1c0e0*/  PRMT R180, RZ, 0x7610, R180 ;  /* 0x00007610ffb47816 */ /* 0x000fc600000000b4 */
[----:B------:R-:W2:Y:S04]  /*1c0f0*/  LDL R5, [R1+0xad4] ;  /* 0x000ad40001057983 */ /* 0x000ea80000100800 */
[----:B------:R-:W2:Y:S01]  /*1c100*/  LDL R4, [R1+0xad8] ;  /* 0x000ad80001047983 */ /* 0x000ea20000100800 */
[----:B---3--:R-:W-:-:S03]  /*1c110*/  @!P0 IMAD.MOV.U32 R2, RZ, RZ, R32 ;  /* 0x000000ffff028224 */ /* 0x008fc600078e0020 */
[----:B------:R-:W3:Y:S04]  /*1c120*/  LDL R32, [R1+0xc18] ;  /* 0x000c180001207983 */ /* 0x000ee80000100800 */
[----:B------:R4:W3:Y:S02]  /*1c130*/  @!P0 LDG.E.U8 R185, desc[UR16][R2.64] ;  /* 0x0000001002b98981 */ /* 0x0008e4000c1e1100 */
[----:B----4-:R-:W-:Y:S02]  /*1c140*/  @!P0 IMAD.MOV.U32 R2, RZ, RZ, R30 ;  /* 0x000000ffff028224 */ /* 0x010fe400078e001e */
[----:B------:R-:W4:Y:S01]  /*1c150*/  LDL R30, [R1+0xbd4] ;  /* 0x000bd400011e7983 */ /* 0x000f220000100800 */
[----:B------:R-:W-:Y:S01]  /*1c160*/  @!P0 IMAD.MOV.U32 R3, RZ, RZ, R48 ;  /* 0x000000ffff038224 */ /* 0x000fe200078e0030 */
[----:B------:R-:W-:-:S02]  /*1c170*/  PRMT R183, RZ, 0x7610, R183 ;  /* 0x00007610ffb77816 */ /* 0x000fc400000000b7 */
[----:B------:R-:W-:Y:S01]  /*1c180*/  PRMT R188, RZ, 0x7610, R188 ;  /* 0x00007610ffbc7816 */ /* 0x000fe200000000bc */
[----:B------:R-:W4:Y:S04]  /*1c190*/  LDL R48, [R1+0x5bc] ;  /* 0x0005bc0001307983 */ /* 0x000f280000100800 */
[----:B------:R0:W4:Y:S02]  /*1c1a0*/  @!P0 LDG.E.U8 R180, desc[UR16][R2.64] ;  /* 0x0000001002b48981 */ /* 0x000124000c1e1100 */
[----:B0-----:R-:W-:Y:S02]  /*1c1b0*/  @!P0 IMAD.MOV.U32 R2, RZ, RZ, R46 ;  /* 0x000000ffff028224 */ /* 0x001fe400078e002e */
[----:B------:R-:W-:Y:S01]  /*1c1c0*/  @!P0 IMAD.MOV.U32 R3, RZ, RZ, R47 ;  /* 0x000000ffff038224 */ /* 0x000fe200078e002f */
[----:B------:R-:W-:Y:S01]  /*1c1d0*/  PRMT R182, RZ, 0x7610, R182 ;  /* 0x00007610ffb67816 */ /* 0x000fe200000000b6 */
[----:B------:R-:W4:Y:S04]  /*1c1e0*/  LDL R47, [R1+0x57c] ;  /* 0x00057c00012f7983 */ /* 0x000f280000100800 */
[----:B------:R0:W4:Y:S01]  /*1c1f0*/  @!P0 LDG.E.U8 R183, desc[UR16][R2.64] ;  /* 0x0000001002b78981 */ /* 0x000122000c1e1100 */
[----:B------:R-:W-:-:S02]  /*1c200*/  PRMT R186, RZ, 0x7610, R186 ;  /* 0x00007610ffba7816 */ /* 0x000fc400000000ba */
[----:B------:R-:W-:Y:S01]  /*1c210*/  PRMT R191, RZ, 0x7610, R191 ;  /* 0x00007610ffbf7816 */ /* 0x000fe200000000bf */
[----:B------:R-:W4:Y:S01]  /*1c220*/  LDL R46, [R1+0x580] ;  /* 0x00058000012e7983 */ /* 0x000f220000100800 */
        /* <DEDUP_REMOVED lines=18> */
[----:B------:R-:W4:Y:S04]  /*1c350*/  LDL R39, [R1+0xa94] ;  /* 0x000a940001277983 */ /* 0x000f280000100800 */
[----:B------:R0:W4:Y:S02]  /*1c360*/  @!P0 LDG.E.U8 R186, desc[UR16][R2.64] ;  /* 0x0000001002ba8981 */ /* 0x000124000c1e1100 */
[----:B0-----:R-:W-:-:S02]  /*1c370*/  @!P0 IMAD.MOV.U32 R2, RZ, RZ, R37 ;  /* 0x000000ffff028224 */ /* 0x001fc400078e0025 */
[----:B------:R-:W-:Y:S01]  /*1c380*/  @!P0 IMAD.MOV.U32 R3, RZ, RZ, R38 ;  /* 0x000000ffff038224 */ /* 0x000fe200078e0026 */
[----:B------:R-:W4:Y:S04]  /*1c390*/  LDL R37, [R1+0xe10] ;  /* 0x000e100001257983 */ /* 0x000f280000100800 */
[----:B------:R-:W4:Y:S04]  /*1c3a0*/  LDL R38, [R1+0xa98] ;  /* 0x000a980001267983 */ /* 0x000f280000100800 */
[----:B------:R2:W4:Y:S02]  /*1c3b0*/  @!P0 LDG.E.U8 R191, desc[UR16][R2.64] ;  /* 0x0000001002bf8981 */ /* 0x000524000c1e1100 */
[----:B--2---:R-:W-:-:S02]  /*1c3c0*/  @!P0 IMAD.MOV.U32 R2, RZ, RZ, R35 ;  /* 0x000000ffff028224 */ /* 0x004fc400078e0023 */
[----:B------:R-:W-:Y:S01]  /*1c3d0*/  @!P0 IMAD.MOV.U32 R3, RZ, RZ, R36 ;  /* 0x000000ffff038224 */ /* 0x000fe200078e0024 */
[----:B------:R-:W2:Y:S04]  /*1c3e0*/  LDL R35, [R1+0xa58] ;  /* 0x000a580001237983 */ /* 0x000ea80000100800 */
[----:B------:R-:W2:Y:S04]  /*1c3f0*/  LDL R36, [R1+0xa54] ;  /* 0x000a540001247983 */ /* 0x000ea80000100800 */
[----:B------:R0:W2:Y:S02]  /*1c400*/  @!P0 LDG.E.U8 R193, desc[UR16][R2.64] ;  /* 0x0000001002c18981 */ /* 0x0000a4000c1e1100 */
[----:B0-----:R-:W-:-:S02]  /*1c410*/  @!P0 IMAD.MOV.U32 R3, RZ, RZ, R34 ;  /* 0x000000ffff038224 */ /* 0x001fc400078e0022 */
[----:B------:R-:W2:Y:S01]  /*1c420*/  LDL R34, [R1+0xa14] ;  /* 0x000a140001227983 */ /* 0x000ea20000100800 */
[----:B---3--:R-:W-:-:S03]  /*1c430*/  @!P0 IMAD.MOV.U32 R2, RZ, RZ, R32 ;  /* 0x000000ffff028224 */ /* 0x008fc600078e0020 */
[----:B------:R-:W3:Y:S04]  /*1c440*/  LDL R32, [R1+0xa18] ;  /* 0x000a180001207983 */ /* 0x000ee80000100800 */
[----:B------:R4:W3:Y:S02]  /*1c450*/  @!P0 LDG.E.U8 R194, desc[UR16][R2.64] ;  /* 0x0000001002c28981 */ /* 0x0008e4000c1e1100 */
[----:B----4-:R-:W-:Y:S02]  /*1c460*/  @!P0 IMAD.MOV.U32 R3, RZ, RZ, R30 ;  /* 0x000000ffff038224 */ /* 0x010fe400078e001e */
[----:B------:R-:W4:Y:S01]  /*1c470*/  LDL R30, [R1+0x5c0] ;  /* 0x0005c000011e7983 */ /* 0x000f220000100800 */
[----:B------:R-:W-:-:S05]  /*1c480*/  @!P0 IMAD.MOV.U32 R2, RZ, RZ, R13 ;  /* 0x000000ffff028224 */ /* 0x000fca00078e000d */
[----:B------:R0:W4:Y:S02]  /*1c490*/  @!P0 LDG.E.U8 R195, desc[UR16][R2.64] ;  /* 0x0000001002c38981 */ /* 0x000124000c1e1100 */
[----:B0-----:R-:W-:Y:S02]  /*1c4a0*/  @!P0 IMAD.MOV.U32 R2, RZ, RZ, R11 ;  /* 0x000000ffff028224 */ /* 0x001fe400078e000b */
[----:B------:R-:W-:-:S05]  /*1c4b0*/  @!P0 IMAD.MOV.U32 R3, RZ, RZ, R12 ;  /* 0x000000ffff038224 */ /* 0x000fca00078e000c */
[----:B------:R0:W4:Y:S02]  /*1c4c0*/  @!P0 LDG.E.U8 R196, desc[UR16][R2.64] ;  /* 0x0000001002c48981 */ /* 0x000124000c1e1100 */
[----:B0-----:R-:W-:Y:S02]  /*1c4d0*/  @!P0 IMAD.MOV.U32 R2, RZ, RZ, R8 ;  /* 0x000000ffff028224 */ /* 0x001fe400078e0008 */
[----:B------:R-:W-:-:S05]  /*1c4e0*/  @!P0 IMAD.MOV.U32 R3, RZ, RZ, R9 ;  /* 0x000000ffff038224 */ /* 0x000fca00078e0009 */
[----:B------:R0:W4:Y:S01]  /*1c4f0*/  @!P0 LDG.E.U8 R197, desc[UR16][R2.64] ;  /* 0x0000001002c58981 */ /* 0x000122000c1e1100 */
[----:B------:R-:W-:Y:S01]  /*1c500*/  PRMT R0, RZ, 0x7610, R0 ;  /* 0x00007610ff007816 */ /* 0x000fe20000000000 */
[----:B0-----:R-:W-:Y:S02]  /*1c510*/  @!P0 IMAD.MOV.U32 R2, RZ, RZ, R6 ;  /* 0x000000ffff028224 */ /* 0x001fe400078e0006 */
[----:B------:R-:W-:-:S05]  /*1c520*/  @!P0 IMAD.MOV.U32 R3, RZ, RZ, R7 ;  /* 0x000000ffff038224 */ /* 0x000fca00078e0007 */
[----:B------:R0:W4:Y:S02]  /*1c530*/  @!P0 LDG.E.U8 R69, desc[UR16][R2.64] ;  /* 0x0000001002458981 */ /* 0x000124000c1e1100 */
[----:B0-----:R-:W-:Y:S02]  /*1c540*/  @!P0 IMAD.MOV.U32 R2, RZ, RZ, R4 ;  /* 0x000000ffff028224 */ /* 0x001fe400078e0004 */
[----:B------:R-:W-:Y:S01]  /*1c550*/  @!P0 IMAD.MOV.U32 R3, RZ, RZ, R5 ;  /* 0x000000ffff038224 */ /* 0x000fe200078e0005 */
[----:B------:R-:W-:Y:S02]  /*1c560*/  LOP3.LUT R5, R192, 0xffff, RZ, 0xc0, !PT ;  /* 0x0000ffffc0057812 */ /* 0x000fe400078ec0ff */
[----:B------:R-:W-:Y:S02]  /*1c570*/  LOP3.LUT R4, R190, 0xffff, RZ, 0xc0, !PT ;  /* 0x0000ffffbe047812 */ /* 0x000fe400078ec0ff */
[----:B------:R0:W4:Y:S02]  /*1c580*/  @!P0 LDG.E.U8 R0, desc[UR16][R2.64] ;  /* 0x0000001002008981 */ /* 0x000124000c1e1100 */
[----:B------:R-:W-:-:S02]  /*1c590*/  PRMT R13, R5, 0x3340, R4 ;  /* 0x00003340050d7816 */ /* 0x000fc40000000004 */
[----:B------:R-:W-:Y:S02]  /*1c5a0*/  LOP3.LUT R5, R184, 0xffff, RZ, 0xc0, !PT ;  /* 0x0000ffffb8057812 */ /* 0x000fe400078ec0ff */
[----:B0-----:R-:W-:Y:S02]  /*1c5b0*/  LOP3.LUT R3, R189, 0xffff, RZ, 0xc0, !PT ;  /* 0x0000ffffbd037812 */ /* 0x001fe400078ec0ff */
[----:B------:R-:W-:Y:S02]  /*1c5c0*/  LOP3.LUT R2, R187, 0xffff, RZ, 0xc0, !PT ;  /* 0x0000ffffbb027812 */ /* 0x000fe400078ec0ff */
[----:B------:R-:W-:Y:S02]  /*1c5d0*/  LOP3.LUT R4, R181, 0xffff, RZ, 0xc0, !PT ;  /* 0x0000ffffb5047812 */ /* 0x000fe400078ec0ff */
[----:B------:R-:W-:Y:S02]  /*1c5e0*/  PRMT R12, R3, 0x3340, R2 ;  /* 0x00003340030c7816 */ /* 0x000fe40000000002 */
        /* <DEDUP_REMOVED lines=15> */
[----:B------:R-:W-:Y:S01]  /*1c6e0*/  PRMT R2, R3, 0x3340, R2 ;  /* 0x0000334003027816 */ /* 0x000fe20000000002 */
[----:B------:R-:W-:Y:S01]  /*1c6f0*/  @!P0 IMAD.MOV.U32 R3, RZ, RZ, R39 ;  /* 0x000000ffff038224 */ /* 0x000fe200078e0027 */
[----:B------:R-:W-:Y:S01]  /*1c700*/  PRMT R165, RZ, 0x7610, R165 ;  /* 0x00007610ffa57816 */ /* 0x000fe200000000a5 */
[----:B------:R-:W4:Y:S01]  /*1c710*/  LDL R39, [R1+0x4bc] ;  /* 0x0004bc0001277983 */ /* 0x000f220000100800 */
[----:B------:R-:W-:Y:S01]  /*1c720*/  PRMT R7, R7, 0x5410, R2 ;  /* 0x0000541007077816 */ /* 0x000fe20000000002 */
[----:B------:R-:W-:Y:S01]  /*1c730*/  @!P0 IMAD.MOV.U32 R2, RZ, RZ, R38 ;  /* 0x000000ffff028224 */ /* 0x000fe200078e0026 */
[----:B------:R-:W-:Y:S01]  /*1c740*/  PRMT R167, RZ, 0x7610, R167 ;  /* 0x00007610ffa77816 */ /* 0x000fe200000000a7 */
[----:B------:R-:W4:Y:S01]  /*1c750*/  LDL R38, [R1+0x4c0] ;  /* 0x0004c00001267983 */ /* 0x000f220000100800 */
[----:B------:R-:W-:-:S03]  /*1c760*/  PRMT R4, R13, 0x5410, R12 ;  /* 0x000054100d047816 */ /* 0x000fc6000000000c */
[----:B------:R2:W4:Y:S01]  /*1c770*/  @!P0 LDG.E.U8 R165, desc[UR16][R2.64] ;  /* 0x0000001002a58981 */ /* 0x000522000c1e1100 */
[----:B------:R-:W-:Y:S02]  /*1c780*/  PRMT R5, R11, 0x5410, R9 ;  /* 0x000054100b057816 */ /* 0x000fe40000000009 */
[----:B------:R-:W-:Y:S01]  /*1c790*/  PRMT R6, R8, 0x5410, R6 ;  /* 0x0000541008067816 */ /* 0x000fe20000000006 */
[----:B--2---:R-:W-:Y:S02]  /*1c7a0*/  @!P0 IMAD.MOV.U32 R2, RZ, RZ, R35 ;  /* 0x000000ffff028224 */ /* 0x004fe400078e0023 */
[----:B------:R-:W-:Y:S02]  /*1c7b0*/  @!P0 IMAD.MOV.U32 R3, RZ, RZ, R36 ;  /* 0x000000ffff038224 */ /* 0x000fe400078e0024 */
[----:B------:R0:W-:Y:S04]  /*1c7c0*/  STS.128 [R37+UR8+0x8000], R4 ;  /* 0x0080000425007988 */ /* 0x0001e80008000c08 */
[----:B------:R1:W2:Y:S04]  /*1c7d0*/  @!P0 LDG.E.U8 R167, desc[UR16][R2.64] ;  /* 0x0000001002a78981 */ /* 0x0002a8000c1e1100 */
[----:B------:R-:W2:Y:S04]  /*1c7e0*/  LDL R36, [R1+0x43c] ;  /* 0x00043c0001247983 */ /* 0x000ea80000100800 */
[----:B------:R-:W2:Y:S01]  /*1c7f0*/  LDL R35, [R1+0x440] ;  /* 0x0004400001237983 */ /* 0x000ea20000100800 */
[----:B-1----:R-:W-:-:S03]  /*1c800*/  @!P0 IMAD.MOV.U32 R3, RZ, RZ, R34 ;  /* 0x000000ffff038224 */ /* 0x002fc600078e0022 */
[----:B0-----:R-:W2:Y:S04]  /*1c810*/  LDL R37, [R1+0x47c] ;  /* 0x00047c0001257983 */ /* 0x001ea80000100800 */
[----:B------:R-:W2:Y:S01]  /*1c820*/  LDL R34, [R1+0x3fc] ;  /* 0x0003fc0001227983 */ /* 0x000ea20000100800 */
[----:B------:R-:W-:Y:S01]  /*1c830*/  PRMT R164, RZ, 0x7610, R164 ;  /* 0x00007610ffa47816 */ /* 0x000fe200000000a4 */
[----:B---3--:R-:W-:Y:S02]  /*1c840*/  @!P0 IMAD.MOV.U32 R2, RZ, RZ, R32 ;  /* 0x000000ffff028224 */ /* 0x008fe400078e0020 */
[----:B------:R-:W3:Y:S04]  /*1c850*/  LDL R32, [R1+0x400] ;  /* 0x0004000001207983 */ /* 0x000ee80000100800 */
[----:B------:R-:W3:Y:S04]  /*1c860*/  LDL.LU R40, [R1+0x480] ;  /* 0x0004800001287983 */ /* 0x000ee80000300800 */
[----:B------:R4:W3:Y:S04]  /*1c870*/  @!P0 LDG.E.U8 R164, desc[UR16][R2.64] ;  /* 0x0000001002a48981 */ /* 0x0008e8000c1e1100 */
[----:B------:R-:W3:Y:S01]  /*1c880*/  LDL R13, [R1+0x3c0] ;  /* 0x0003c000010d7983 */ /* 0x000ee20000100800 */
[----:B------:R-:W-:-:S03]  /*1c890*/  PRMT R166, RZ, 0x7610, R166 ;  /* 0x00007610ffa67816 */ /* 0x000fc600000000a6 */
[----:B------:R-:W3:Y:S04]  /*1c8a0*/  LDL R12, [R1+0x37c] ;  /* 0x00037c00010c7983 */ /* 0x000ee80000100800 */
        /* <DEDUP_REMOVED lines=10> */
[----:B------:R-:W-:Y:S02]  /*1c950*/  PRMT R170, RZ, 0x7610, R170 ;  /* 0x00007610ffaa7816 */ /* 0x000fe400000000aa */
[----:B------:R-:W-:Y:S01]  /*1c960*/  PRMT R172, RZ, 0x7610, R172 ;  /* 0x00007610ffac7816 */ /* 0x000fe200000000ac */
[----:B------:R-:W3:Y:S01]  /*1c970*/  LDL R53, [R1+0xdcc] ;  /* 0x000dcc0001357983 */ /* 0x000ee20000100800 */
[----:B------:R-:W-:Y:S02]  /*1c980*/  PRMT R173, RZ, 0x7610, R173 ;  /* 0x00007610ffad7816 */ /* 0x000fe400000000ad */
[----:B------:R-:W-:Y:S01]  /*1c990*/  PRMT R174, RZ, 0x7610, R174 ;  /* 0x00007610ffae7816 */ /* 0x000fe200000000ae */
[----:B------:R-:W3:Y:S04]  /*1c9a0*/  LDL R52, [R1+0xd8c] ;  /* 0x000d8c0001347983 */ /* 0x000ee80000100800 */
[----:B------:R-:W3:Y:S01]  /*1c9b0*/  LDL R51, [R1+0xd90] ;  /* 0x000d900001337983 */ /* 0x000ee20000100800 */
[----:B----4-:R-:W-:-:S03]  /*1c9c0*/  @!P0 IMAD.MOV.U32 R2, RZ, RZ, R30 ;  /* 0x000000ffff028224 */ /* 0x010fc600078e001e */
        /* <DEDUP_REMOVED lines=15> */
[----:B--2---:R-:W-:Y:S02]  /*1cac0*/  @!P0 IMAD.MOV.U32 R3, RZ, RZ, R37 ;  /* 0x000000ffff038224 */ /* 0x004fe400078e0025 */
[----:B------:R-:W2:Y:S01]  /*1cad0*/  LDL R37, [R1+0xe0c] ;  /* 0x000e0c0001257983 */ /* 0x000ea20000100800 */
[----:B---3--:R-:W-:-:S05]  /*1cae0*/  @!P0 IMAD.MOV.U32 R2, RZ, RZ, R40 ;  /* 0x000000ffff028224 */ /* 0x008fca00078e0028 */
[----:B------:R0:W3:Y:S02]  /*1caf0*/  @!P0 LDG.E.U8 R172, desc[UR16][R2.64] ;  /* 0x0000001002ac8981 */ /* 0x0000e4000c1e1100 */
[----:B0-----:R-:W-:Y:S02]  /*1cb00*/  @!P0 IMAD.MOV.U32 R2, RZ, RZ, R35 ;  /* 0x000000ffff028224 */ /* 0x001fe400078e0023 */
[----:B------:R-:W-:Y:S01]  /*1cb10*/  @!P0 IMAD.MOV.U32 R3, RZ, RZ, R36 ;  /* 0x000000ffff038224 */ /* 0x000fe200078e0024 */
[----:B------:R-:W3:Y:S04]  /*1cb20*/  LDL R35, [R1+0x9f8] ;  /* 0x0009f80001237983 */ /* 0x000ee80000100800 */
[----:B------:R0:W3:Y:S04]  /*1cb30*/  @!P0 LDG.E.U8 R173, desc[UR16][R2.64] ;  /* 0x0000001002ad8981 */ /* 0x0000e8000c1e1100 */
[----:B------:R-:W3:Y:S01]  /*1cb40*/  LDL R36, [R1+0x5e8] ;  /* 0x0005e80001247983 */ /* 0x000ee20000100800 */
[----:B0-----:R-:W-:-:S03]  /*1cb50*/  @!P0 IMAD.MOV.U32 R3, RZ, RZ, R34 ;  /* 0x000000ffff038224 */ /* 0x001fc600078e0022 */
[----:B------:R-:W3:Y:S01]  /*1cb60*/  LDL R34, [R1+0xdd0] ;  /* 0x000dd00001227983 */ /* 0x000ee20000100800 */
[----:B------:R-:W-:-:S03]  /*1cb70*/  @!P0 IMAD.MOV.U32 R2, RZ, RZ, R32 ;  /* 0x000000ffff028224 */ /* 0x000fc600078e0020 */
[----:B------:R-:W3:Y:S04]  /*1cb80*/  LDL.LU R47, [R1+0x240] ;  /* 0x00024000012f7983 */ /* 0x000ee80000300800 */
[----:B------:R-:W3:Y:S04]  /*1cb90*/  LDL.LU R42, [R1+0x27c] ;  /* 0x00027c00012a7983 */ /* 0x000ee80000300800 */
[----:B------:R-:W3:Y:S04]  /*1cba0*/  LDL.LU R32, [R1+0x280] ;  /* 0x0002800001207983 */ /* 0x000ee80000300800 */
[----:B------:R4:W3:Y:S02]  /*1cbb0*/  @!P0 LDG.E.U8 R174, desc[UR16][R2.64] ;  /* 0x0000001002ae8981 */ /* 0x0008e4000c1e1100 */
[----:B----4-:R-:W-:-:S02]  /*1cbc0*/  @!P0 IMAD.MOV.U32 R3, RZ, RZ, R30 ;  /* 0x000000ffff038224 */ /* 0x010fc400078e001e */
[----:B------:R-:W4:Y:S01]  /*1cbd0*/  LDL.LU R30, [R1+0x23c] ;  /* 0x00023c00011e7983 */ /* 0x000f220000300800 */
[----:B------:R-:W-:Y:S01]  /*1cbe0*/  PRMT R175, RZ, 0x7610, R175 ;  /* 0x00007610ffaf7816 */ /* 0x000fe200000000af */
[----:B------:R-:W-:Y:S01]  /*1cbf0*/  @!P0 IMAD.MOV.U32 R2, RZ, RZ, R13 ;  /* 0x000000ffff028224 */ /* 0x000fe200078e000d */
[----:B------:R-:W-:Y:S01]  /*1cc00*/  PRMT R176, RZ, 0x7610, R176 ;  /* 0x00007610ffb07816 */ /* 0x000fe200000000b0 */
[----:B------:R-:W4:Y:S04]  /*1cc10*/  LDL R50, [R1+0xd4c] ;  /* 0x000d4c0001327983 */ /* 0x000f280000100800 */
[----:B------:R0:W4:Y:S01]  /*1cc20*/  @!P0 LDG.E.U8 R175, desc[UR16][R2.64] ;  /* 0x0000001002af8981 */ /* 0x000122000c1e1100 */
[----:B------:R-:W-:Y:S02]  /*1cc30*/  PRMT R177, RZ, 0x7610, R177 ;  /* 0x00007610ffb17816 */ /* 0x000fe400000000b1 */
[----:B------:R-:W-:Y:S01]  /*1cc40*/  PRMT R178, RZ, 0x7610, R178 ;  /* 0x00007610ffb27816 */ /* 0x000fe200000000b2 */
[----:B------:R-:W4:Y:S01]  /*1cc50*/  LDL R49, [R1+0xd50] ;  /* 0x000d500001317983 */ /* 0x000f220000100800 */
[----:B------:R-:W-:-:S03]  /*1cc60*/  PRMT R179, RZ, 0x7610, R179 ;  /* 0x00007610ffb37816 */ /* 0x000fc600000000b3 */
[----:B------:R-:W4:Y:S01]  /*1cc70*/  LDL R48, [R1+0xd0c] ;  /* 0x000d0c0001307983 */ /* 0x000f220000100800 */
[----:B0-----:R-:W-:Y:S02]  /*1cc80*/  @!P0 IMAD.MOV.U32 R2, RZ, RZ, R11 ;  /* 0x000000ffff028224 */ /* 0x001fe400078e000b */
[----:B------:R-:W-:Y:S01]  /*1cc90*/  @!P0 IMAD.MOV.U32 R3, RZ, RZ, R12 ;  /* 0x000000ffff038224 */ /* 0x000fe200078e000c */
[----:B------:R-:W4:Y:S04]  /*1cca0*/  LDL R46, [R1+0xd10] ;  /* 0x000d1000012e7983 */ /* 0x000f280000100800 */
[----:B------:R0:W4:Y:S04]  /*1ccb0*/  @!P0 LDG.E.U8 R176, desc[UR16][R2.64] ;  /* 0x0000001002b08981 */ /* 0x000128000c1e1100 */
[----:B------:R-:W4:Y:S04]  /*1ccc0*/  LDL R45, [R1+0xccc] ;  /* 0x000ccc00012d7983 */ /* 0x000f280000100800 */
[----:B------:R-:W4:Y:S01]  /*1ccd0*/  LDL R44, [R1+0xcd0] ;  /* 0x000cd000012c7983 */ /* 0x000f220000100800 */
[----:B0-----:R-:W-:-:S02]  /*1cce0*/  @!P0 IMAD.MOV.U32 R2, RZ, RZ, R8 ;  /* 0x000000ffff028224 */ /* 0x001fc400078e0008 */
[----:B------:R-:W-:Y:S01]  /*1ccf0*/  @!P0 IMAD.MOV.U32 R3, RZ, RZ, R9 ;  /* 0x000000ffff038224 */ /* 0x000fe200078e0009 */
[----:B------:R-:W-:Y:S01]  /*1cd00*/  PRMT R18, RZ, 0x7610, R18 ;  /* 0x00007610ff127816 */ /* 0x000fe20000000012 */
[----:B------:R-:W4:Y:S04]  /*1cd10*/  LDL R43, [R1+0xc8c] ;  /* 0x000c8c00012b7983 */ /* 0x000f280000100800 */
[----:B------:R0:W4:Y:S04]  /*1cd20*/  @!P0 LDG.E.U8 R177, desc[UR16][R2.64] ;  /* 0x0000001002b18981 */ /* 0x000128000c1e1100 */
[----:B------:R-:W4:Y:S01]  /*1cd30*/  LDL R39, [R1+0xc90] ;  /* 0x000c900001277983 */ /* 0x000f220000100800 */
[----:B------:R-:W-:-:S03]  /*1cd40*/  PRMT R21, RZ, 0x7610, R21 ;  /* 0x00007610ff157816 */ /* 0x000fc60000000015 */
[----:B------:R-:W4:Y:S01]  /*1cd50*/  LDL R38, [R1+0xc4c] ;  /* 0x000c4c0001267983 */ /* 0x000f220000100800 */
        /* <DEDUP_REMOVED lines=31> */
[----:B------:R-:W-:Y:S01]  /*1cf50*/  PRMT R7, R7, 0x5410, R2 ;  /* 0x0000541007077816 */ /* 0x000fe20000000002 */
[----:B------:R-:W4:Y:S01]  /*1cf60*/  LDL R13, [R1+0xbd0] ;  /* 0x000bd000010d7983 */ /* 0x000f220000100800 */
[----:B------:R-:W-:-:S02]  /*1cf70*/  PRMT R5, R11, 0x5410, R9 ;  /* 0x000054100b057816 */ /* 0x000fc40000000009 */
[----:B------:R-:W-:Y:S01]  /*1cf80*/  PRMT R6, R8, 0x5410, R6 ;  /* 0x0000541008067816 */ /* 0x000fe20000000006 */
[----:B------:R-:W4:Y:S01]  /*1cf90*/  LDL R12, [R1+0xb8c] ;  /* 0x000b8c00010c7983 */ /* 0x000f220000100800 */
[----:B------:R-:W-:-:S03]  /*1cfa0*/  PRMT R20, RZ, 0x7610, R20 ;  /* 0x00007610ff147816 */ /* 0x000fc60000000014 */
[----:B------:R-:W4:Y:S04]  /*1cfb0*/  LDL R11, [R1+0xb90] ;  /* 0x000b9000010b7983 */ /* 0x000f280000100800 */
[----:B------:R-:W4:Y:S04]  /*1cfc0*/  LDL R9, [R1+0xb4c] ;  /* 0x000b4c0001097983 */ /* 0x000f280000100800 */
[----:B------:R-:W4:Y:S04]  /*1cfd0*/  LDL R8, [R1+0xb50] ;  /* 0x000b500001087983 */ /* 0x000f280000100800 */
[----:B--2---:R0:W-:Y:S04]  /*1cfe0*/  STS.128 [R37+UR8+0x8000], R4 ;  /* 0x0080000425007988 */ /* 0x0041e80008000c08 */
[----:B0-----:R-:W2:Y:S04]  /*1cff0*/  LDL R37, [R1+0xc50] ;  /* 0x000c500001257983 */ /* 0x001ea80000100800 */
[----:B------:R-:W2:Y:S04]  /*1d000*/  LDL R7, [R1+0xb0c] ;  /* 0x000b0c0001077983 */ /* 0x000ea80000100800 */
[----:B------:R-:W2:Y:S04]  /*1d010*/  LDL R6, [R1+0xb10] ;  /* 0x000b100001067983 */ /* 0x000ea80000100800 */
[----:B------:R-:W2:Y:S04]  /*1d020*/  LDL R5, [R1+0xacc] ;  /* 0x000acc0001057983 */ /* 0x000ea80000100800 */
[----:B------:R-:W2:Y:S01]  /*1d030*/  LDL R4, [R1+0xad0] ;  /* 0x000ad00001047983 */ /* 0x000ea20000100800 */
[----:B---3--:R-:W-:-:S02]  /*1d040*/  @!P0 IMAD.MOV.U32 R3, RZ, RZ, R42 ;  /* 0x000000ffff038224 */ /* 0x008fc400078e002a */
[----:B------:R-:W-:-:S05]  /*1d050*/  @!P0 IMAD.MOV.U32 R2, RZ, RZ, R32 ;  /* 0x000000ffff028224 */ /* 0x000fca00078e0020 */
[----:B------:R0:W3:Y:S02]  /*1d060*/  @!P0 LDG.E.U8 R18, desc[UR16][R2.64] ;  /* 0x0000001002128981 */ /* 0x0000e4000c1e1100 */
[----:B0-----:R-:W-:Y:S02]  /*1d070*/  @!P0 IMAD.MOV.U32 R2, RZ, RZ, R47 ;  /* 0x000000ffff028224 */ /* 0x001fe400078e002f */
[----:B----4-:R-:W-:-:S05]  /*1d080*/  @!P0 IMAD.MOV.U32 R3, RZ, RZ, R30 ;  /* 0x000000ffff038224 */ /* 0x010fca00078e001e */
[----:B------:R0:W4:Y:S02]  /*1d090*/  @!P0 LDG.E.U8 R21, desc[UR16][R2.64] ;  /* 0x0000001002158981 */ /* 0x000124000c1e1100 */
[----:B0-----:R-:W-:Y:S02]  /*1d0a0*/  @!P0 IMAD.MOV.U32 R2, RZ, RZ, R35 ;  /* 0x000000ffff028224 */ /* 0x001fe400078e0023 */
[----:B------:R-:W-:Y:S01]  /*1d0b0*/  @!P0 IMAD.MOV.U32 R3, RZ, RZ, R36 ;  /* 0x000000ffff038224 */ /* 0x000fe200078e0024 */
[----:B------:R-:W3:Y:S04]  /*1d0c0*/  LDL R35, [R1+0xc10] ;  /* 0x000c100001237983 */ /* 0x000ee80000100800 */
[----:B------:R-:W4:Y:S04]  /*1d0d0*/  LDL R36, [R1+0xc0c] ;  /* 0x000c0c0001247983 */ /* 0x000f280000100800 */
[----:B------:R0:W4:Y:S02]  /*1d0e0*/  @!P0 LDG.E.U8 R20, desc[UR16][R2.64] ;  /* 0x0000001002148981 */ /* 0x000124000c1e1100 */
[----:B0-----:R-:W-:-:S02]  /*1d0f0*/  @!P0 IMAD.MOV.U32 R2, RZ, RZ, R34 ;  /* 0x000000ffff028224 */ /* 0x001fc400078e0022 */
[----:B------:R-:W4:Y:S01]  /*1d100*/  LDL R34, [R1+0xbcc] ;  /* 0x000bcc0001227983 */ /* 0x000f220000100800 */
[----:B------:R-:W-:Y:S01]  /*1d110*/  PRMT R23, RZ, 0x7610, R23 ;  /* 0x00007610ff177816 */ /* 0x000fe20000000017 */
[----:B------:R-:W-:Y:S01]  /*1d120*/  @!P0 IMAD.MOV.U32 R3, RZ, RZ, R53 ;  /* 0x000000ffff038224 */ /* 0x000fe200078e0035 */
[----:B------:R-:W-:-:S04]  /*1d130*/  PRMT R153, RZ, 0x7610, R153 ;  /* 0x00007610ff997816 */ /* 0x000fc80000000099 */
[----:B------:R0:W4:Y:S01]  /*1d140*/  @!P0 LDG.E.U8 R23, desc[UR16][R2.64] ;  /* 0x0000001002178981 */ /* 0x000122000c1e1100 */
[----:B------:R-:W-:Y:S01]  /*1d150*/  PRMT R155, RZ, 0x7610, R155 ;  /* 0x00007610ff9b7816 */ /* 0x000fe2000000009b */
[----:B0-----:R-:W-:Y:S02]  /*1d160*/  @!P0 IMAD.MOV.U32 R2, RZ, RZ, R51 ;  /* 0x000000ffff028224 */ /* 0x001fe400078e0033 */
[----:B------:R-:W-:-:S05]  /*1d170*/  @!P0 IMAD.MOV.U32 R3, RZ, RZ, R52 ;  /* 0x000000ffff038224 */ /* 0x000fca00078e0034 */
        /* <DEDUP_REMOVED lines=11> */
[----:B------:R-:W-:Y:S01]  /*1d230*/  @!P0 IMAD.MOV.U32 R3, RZ, RZ, R45 ;  /* 0x000000ffff038224 */ /* 0x000fe200078e002d */
[----:B------:R-:W-:Y:S01]  /*1d240*/  PRMT R157, RZ, 0x7610, R157 ;  /* 0x00007610ff9d7816 */ /* 0x000fe2000000009d */
[----:B------:R-:W4:Y:S04]  /*1d250*/  LDL R44, [R1+0x574] ;  /* 0x00057400012c7983 */ /* 0x000f280000100800 */
[----:B------:R0:W4:Y:S02]  /*1d260*/  @!P0 LDG.E.U8 R154, desc[UR16][R2.64] ;  /* 0x00000010029a8981 */ /* 0x000124000c1e1100 */
[----:B0-----:R-:W-:-:S02]  /*1d270*/  @!P0 IMAD.MOV.U32 R2, RZ, RZ, R39 ;  /* 0x000000ffff028224 */ /* 0x001fc400078e0027 */
[----:B------:R-:W-:Y:S01]  /*1d280*/  @!P0 IMAD.MOV.U32 R3, RZ, RZ, R43 ;  /* 0x000000ffff038224 */ /* 0x000fe200078e002b */
[----:B------:R-:W-:Y:S01]  /*1d290*/  PRMT R158, RZ, 0x7610, R158 ;  /* 0x00007610ff9e7816 */ /* 0x000fe2000000009e */
[----:B------:R-:W4:Y:S04]  /*1d2a0*/  LDL R43, [R1+0x578] ;  /* 0x00057800012b7983 */ /* 0x000f280000100800 */
[----:B------:R0:W4:Y:S01]  /*1d2b0*/  @!P0 LDG.E.U8 R156, desc[UR16][R2.64] ;  /* 0x00000010029c8981 */ /* 0x000122000c1e1100 */
[----:B------:R-:W-:Y:S02]  /*1d2c0*/  PRMT R159, RZ, 0x7610, R159 ;  /* 0x00007610ff9f7816 */ /* 0x000fe4000000009f */
[----:B------:R-:W-:Y:S01]  /*1d2d0*/  PRMT R160, RZ, 0x7610, R160 ;  /* 0x00007610ffa07816 */ /* 0x000fe200000000a0 */
[----:B------:R-:W4:Y:S01]  /*1d2e0*/  LDL R39, [R1+0x474] ;  /* 0x0004740001277983 */ /* 0x000f220000100800 */
[----:B0-----:R-:W-:Y:S01]  /*1d2f0*/  @!P0 IMAD.MOV.U32 R3, RZ, RZ, R38 ;  /* 0x000000ffff038224 */ /* 0x001fe200078e0026 */
[----:B------:R-:W-:-:S02]  /*1d300*/  PRMT R161, RZ, 0x7610, R161 ;  /* 0x00007610ffa17816 */ /* 0x000fc400000000a1 */
[----:B------:R-:W4:Y:S01]  /*1d310*/  LDL R38, [R1+0x478] ;  /* 0x0004780001267983 */ /* 0x000f220000100800 */
[----:B------:R-:W-:Y:S01]  /*1d320*/  PRMT R162, RZ, 0x7610, R162 ;  /* 0x00007610ffa27816 */ /* 0x000fe200000000a2 */
[----:B--2---:R-:W-:Y:S01]  /*1d330*/  @!P0 IMAD.MOV.U32 R2, RZ, RZ, R37 ;  /* 0x000000ffff028224 */ /* 0x004fe200078e0025 */
[----:B------:R-:W-:Y:S01]  /*1d340*/  PRMT R163, RZ, 0x7610, R163 ;  /* 0x00007610ffa37816 */ /* 0x000fe200000000a3 */
[----:B------:R-:W2:Y:S04]  /*1d350*/  LDL R37, [R1+0xa4c] ;  /* 0x000a4c0001257983 */ /* 0x000ea80000100800 */
[----:B------:R3:W2:Y:S02]  /*1d360*/  @!P0 LDG.E.U8 R157, desc[UR16][R2.64] ;  /* 0x00000010029d8981 */ /* 0x0006a4000c1e1100 */
[----:B---3--:R-:W-:-:S02]  /*1d370*/  @!P0 IMAD.MOV.U32 R2, RZ, RZ, R35 ;  /* 0x000000ffff028224 */ /* 0x008fc400078e0023 */
[----:B------:R-:W3:Y:S01]  /*1d380*/  LDL R35, [R1+0x538] ;  /* 0x0005380001237983 */ /* 0x000ee20000100800 */
[----:B----4-:R-:W-:-:S03]  /*1d390*/  @!P0 IMAD.MOV.U32 R3, RZ, RZ, R36 ;  /* 0x000000ffff038224 */ /* 0x010fc600078e0024 */
[----:B------:R-:W4:Y:S04]  /*1d3a0*/  LDL R36, [R1+0x534] ;  /* 0x0005340001247983 */ /* 0x000f280000100800 */
[----:B------:R0:W4:Y:S02]  /*1d3b0*/  @!P0 LDG.E.U8 R158, desc[UR16][R2.64] ;  /* 0x00000010029e8981 */ /* 0x000124000c1e1100 */
[----:B0-----:R-:W-:Y:S02]  /*1d3c0*/  @!P0 IMAD.MOV.U32 R2, RZ, RZ, R13 ;  /* 0x000000ffff028224 */ /* 0x001fe400078e000d */
[----:B------:R-:W-:Y:S02]  /*1d3d0*/  @!P0 IMAD.MOV.U32 R3, RZ, RZ, R34 ;  /* 0x000000ffff038224 */ /* 0x000fe400078e0022 */
[----:B------:R-:W4:Y:S04]  /*1d3e0*/  LDL R34, [R1+0x4f4] ;  /* 0x0004f40001227983 */ /* 0x000f280000100800 */
[----:B------:R0:W4:Y:S02]  /*1d3f0*/  @!P0 LDG.E.U8 R159, desc[UR16][R2.64] ;  /* 0x00000010029f8981 */ /* 0x000124000c1e1100 */
[----:B0-----:R-:W-:-:S02]  /*1d400*/  @!P0 IMAD.MOV.U32 R2, RZ, RZ, R11 ;  /* 0x000000ffff028224 */ /* 0x001fc400078e000b */
        /* <DEDUP_REMOVED lines=11> */
[----:B0-----:R-:W-:Y:S02]  /*1d4c0*/  LOP3.LUT R3, R29, 0xffff, RZ, 0xc0, !PT ;  /* 0x0000ffff1d037812 */ /* 0x001fe400078ec0ff */
[----:B------:R-:W-:Y:S01]  /*1d4d0*/  LOP3.LUT R2, R28, 0xffff, RZ, 0xc0, !PT ;  /* 0x0000ffff1c027812 */ /* 0x000fe200078ec0ff */
[----:B------:R-:W3:Y:S03]  /*1d4e0*/  LDL R29, [R1+0x5b4] ;  /* 0x0005b400011d7983 */ /* 0x000ee60000100800 */
[----:B------:R-:W-:Y:S01]  /*1d4f0*/  PRMT R12, R3, 0x3340, R2 ;  /* 0x00003340030c7816 */ /* 0x000fe20000000002 */
[----:B------:R-:W4:Y:S01]  /*1d500*/  LDL R28, [R1+0x5b8] ;  /* 0x0005b800011c7983 */ /* 0x000f220000100800 */
[----:B------:R-:W-:-:S03]  /*1d510*/  LOP3.LUT R3, R25, 0xffff, RZ, 0xc0, !PT ;  /* 0x0000ffff19037812 */ /* 0x000fc600078ec0ff */
[----:B------:R-:W2:Y:S01]  /*1d520*/  LDL R25, [R1+0xa90] ;  /* 0x000a900001197983 */ /* 0x000ea20000100800 */
[----:B------:R-:W-:Y:S02]  /*1d530*/  LOP3.LUT R5, R33, 0xffff, RZ, 0xc0, !PT ;  /* 0x0000ffff21057812 */ /* 0x000fe400078ec0ff */
[----:B------:R-:W-:Y:S01]  /*1d540*/  LOP3.LUT R4, R31, 0xffff, RZ, 0xc0, !PT ;  /* 0x0000ffff1f047812 */ /* 0x000fe200078ec0ff */
[----:B------:R-:W3:Y:S03]  /*1d550*/  LDL R33, [R1+0xa8c] ;  /* 0x000a8c0001217983 */ /* 0x000ee60000100800 */
[----:B------:R-:W-:Y:S01]  /*1d560*/  PRMT R13, R5, 0x3340, R4 ;  /* 0x00003340050d7816 */ /* 0x000fe20000000004 */
[----:B------:R-:W4:Y:S01]  /*1d570*/  LDL R31, [R1+0xa0c] ;  /* 0x000a0c00011f7983 */ /* 0x000f220000100800 */
[----:B------:R-:W-:-:S03]  /*1d580*/  LOP3.LUT R4, R26, 0xffff, RZ, 0xc0, !PT ;  /* 0x0000ffff1a047812 */ /* 0x000fc600078ec0ff */
[----:B------:R-:W4:Y:S01]  /*1d590*/  LDL R26, [R1+0xe08] ;  /* 0x000e0800011a7983 */ /* 0x000f220000100800 */
[----:B------:R-:W-:-:S03]  /*1d5a0*/  LOP3.LUT R2, R24, 0xffff, RZ, 0xc0, !PT ;  /* 0x0000ffff18027812 */ /* 0x000fc600078ec0ff */
[----:B------:R-:W4:Y:S01]  /*1d5b0*/  LDL R24, [R1+0xa50] ;  /* 0x000a500001187983 */ /* 0x000f220000100800 */
[----:B------:R-:W-:-:S03]  /*1d5c0*/  LOP3.LUT R5, R27, 0xffff, RZ, 0xc0, !PT ;  /* 0x0000ffff1b057812 */ /* 0x000fc600078ec0ff */
[----:B------:R-:W4:Y:S01]  /*1d5d0*/  LDL R27, [R1+0xa10] ;  /* 0x000a1000011b7983 */ /* 0x000f220000100800 */
        /* <DEDUP_REMOVED lines=13> */
[----:B------:R-:W-:-:S04]  /*1d6b0*/  PRMT R2, R3, 0x3340, R2 ;  /* 0x0000334003027816 */ /* 0x000fc80000000002 */
[----:B------:R-:W-:Y:S02]  /*1d6c0*/  PRMT R7, R7, 0x5410, R2 ;  /* 0x0000541007077816 */ /* 0x000fe40000000002 */
[----:B------:R-:W-:Y:S02]  /*1d6d0*/  PRMT R4, R13, 0x5410, R12 ;  /* 0x000054100d047816 */ /* 0x000fe4000000000c */
[----:B------:R-:W-:Y:S02]  /*1d6e0*/  PRMT R5, R11, 0x5410, R8 ;  /* 0x000054100b057816 */ /* 0x000fe40000000008 */
[----:B------:R-:W-:Y:S02]  /*1d6f0*/  PRMT R6, R9, 0x5410, R6 ;  /* 0x0000541009067816 */ /* 0x000fe40000000006 */
[----:B------:R-:W-:Y:S01]  /*1d700*/  PRMT R8, RZ, 0x7610, R8 ;  /* 0x00007610ff087816 */ /* 0x000fe20000000008 */
[----:B--2---:R-:W-:Y:S02]  /*1d710*/  @!P0 IMAD.MOV.U32 R2, RZ, RZ, R25 ;  /* 0x000000ffff028224 */ /* 0x004fe400078e0019 */
[----:B------:R-:W2:Y:S01]  /*1d720*/  LDL R25, [R1+0x4f8] ;  /* 0x0004f80001197983 */ /* 0x000ea20000100800 */
[----:B---3--:R-:W-:-:S03]  /*1d730*/  @!P0 IMAD.MOV.U32 R3, RZ, RZ, R33 ;  /* 0x000000ffff038224 */ /* 0x008fc600078e0021 */
[----:B------:R-:W3:Y:S04]  /*1d740*/  LDL R33, [R1+0x4b4] ;  /* 0x0004b40001217983 */ /* 0x000ee80000100800 */
[----:B------:R0:W3:Y:S04]  /*1d750*/  @!P0 LDG.E.U8 R8, desc[UR16][R2.64] ;  /* 0x0000001002088981 */ /* 0x0000e8000c1e1100 */
[----:B----4-:R1:W-:Y:S04]  /*1d760*/  STS.128 [R26+UR8+0x8000], R4 ;  /* 0x008000041a007988 */ /* 0x0103e80008000c08 */
[----:B-1----:R-:W4:Y:S01]  /*1d770*/  LDL R26, [R1+0x4b8] ;  /* 0x0004b800011a7983 */ /* 0x002f220000100800 */
[----:B0-----:R-:W-:-:S03]  /*1d780*/  @!P0 IMAD.MOV.U32 R2, RZ, RZ, R24 ;  /* 0x000000ffff028224 */ /* 0x001fc600078e0018 */
[----:B------:R-:W4:Y:S01]  /*1d790*/  LDL R24, [R1+0x438] ;  /* 0x0004380001187983 */ /* 0x000f220000100800 */
[----:B------:R-:W-:Y:S01]  /*1d7a0*/  PRMT R9, RZ, 0x7610, R9 ;  /* 0x00007610ff097816 */ /* 0x000fe20000000009 */
[----:B------:R-:W-:Y:S02]  /*1d7b0*/  @!P0 IMAD.MOV.U32 R3, RZ, RZ, R37 ;  /* 0x000000ffff038224 */ /* 0x000fe400078e0025 */
[----:B------:R-:W4:Y:S01]  /*1d7c0*/  LDL R37, [R1+0x434] ;  /* 0x0004340001257983 */ /* 0x000f220000100800 */
[----:B------:R-:W-:-:S03]  /*1d7d0*/  PRMT R4, RZ, 0x7610, R4 ;  /* 0x00007610ff047816 */ /* 0x000fc60000000004 */
[----:B------:R0:W4:Y:S02]  /*1d7e0*/  @!P0 LDG.E.U8 R9, desc[UR16][R2.64] ;  /* 0x0000001002098981 */ /* 0x000124000c1e1100 */
[----:B0-----:R-:W-:Y:S02]  /*1d7f0*/  @!P0 IMAD.MOV.U32 R2, RZ, RZ, R27 ;  /* 0x000000ffff028224 */ /* 0x001fe400078e001b */
[----:B------:R-:W-:Y:S01]  /*1d800*/  @!P0 IMAD.MOV.U32 R3, RZ, RZ, R31 ;  /* 0x000000ffff038224 */ /* 0x000fe200078e001f */
[----:B------:R-:W4:Y:S04]  /*1d810*/  LDL R27, [R1+0x3f8] ;  /* 0x0003f800011b7983 */ /* 0x000f280000100800 */
[----:B------:R-:W4:Y:S04]  /*1d820*/  LDL R31, [R1+0x3f4] ;  /* 0x0003f400011f7983 */ /* 0x000f280000100800 */
[----:B------:R0:W4:Y:S01]  /*1d830*/  @!P0 LDG.E.U8 R4, desc[UR16][R2.64] ;  /* 0x0000001002048981 */ /* 0x000122000c1e1100 */
[----:B------:R-:W-:Y:S01]  /*1d840*/  PRMT R5, RZ, 0x7610, R5 ;  /* 0x00007610ff057816 */ /* 0x000fe20000000005 */
[----:B0-----:R-:W-:-:S02]  /*1d850*/  @!P0 IMAD.MOV.U32 R3, RZ, RZ, R29 ;  /* 0x000000ffff038224 */ /* 0x001fc400078e001d */
[----:B------:R-:W4:Y:S01]  /*1d860*/  LDL R29, [R1+0x3b4] ;  /* 0x0003b400011d7983 */ /* 0x000f220000100800 */
[----:B------:R-:W-:-:S03]  /*1d870*/  @!P0 IMAD.MOV.U32 R2, RZ, RZ, R28 ;  /* 0x000000ffff028224 */ /* 0x000fc600078e001c */
[----:B------:R-:W4:Y:S01]  /*1d880*/  LDL R28, [R1+0x3b8] ;  /* 0x0003b800011c7983 */ /* 0x000f220000100800 */
[----:B------:R-:W-:-:S03]  /*1d890*/  PRMT R7, RZ, 0x7610, R7 ;  /* 0x00007610ff077816 */ /* 0x000fc60000000007 */
[----:B------:R0:W4:Y:S01]  /*1d8a0*/  @!P0 LDG.E.U8 R5, desc[UR16][R2.64] ;  /* 0x0000001002058981 */ /* 0x000122000c1e1100 */
[----:B------:R-:W-:Y:S01]  /*1d8b0*/  PRMT R12, RZ, 0x7610, R12 ;  /* 0x00007610ff0c7816 */ /* 0x000fe2000000000c */
[----:B0-----:R-:W-:Y:S02]  /*1d8c0*/  @!P0 IMAD.MOV.U32 R2, RZ, RZ, R43 ;  /* 0x000000ffff028224 */ /* 0x001fe400078e002b */
[----:B------:R-:W-:-:S05]  /*1d8d0*/  @!P0 IMAD.MOV.U32 R3, RZ, RZ, R44 ;  /* 0x000000ffff038224 */ /* 0x000fca00078e002c */
[----:B------:R0:W4:Y:S02]  /*1d8e0*/  @!P0 LDG.E.U8 R7, desc[UR16][R2.64] ;  /* 0x0000001002078981 */ /* 0x000124000c1e1100 */
[----:B0-----:R-:W-:Y:S02]  /*1d8f0*/  @!P0 IMAD.MOV.U32 R2, RZ, RZ, R35 ;  /* 0x000000ffff028224 */ /* 0x001fe400078e0023 */
[----:B------:R-:W-:Y:S01]  /*1d900*/  @!P0 IMAD.MOV.U32 R3, RZ, RZ, R36 ;  /* 0x000000ffff038224 */ /* 0x000fe200078e0024 */
[----:B------:R-:W4:Y:S04]  /*1d910*/  LDL R35, [R1+0x378] ;  /* 0x0003780001237983 */ /* 0x000f280000100800 */
[----:B------:R-:W4:Y:S04]  /*1d920*/  LDL R36, [R1+0x374] ;  /* 0x0003740001247983 */ /* 0x000f280000100800 */
[----:B------:R0:W4:Y:S02]  /*1d930*/  @!P0 LDG.E.U8 R12, desc[UR16][R2.64] ;  /* 0x00000010020c8981 */ /* 0x000124000c1e1100 */
[----:B0-----:R-:W-:-:S02]  /*1d940*/  @!P0 IMAD.MOV.U32 R3, RZ, RZ, R34 ;  /* 0x000000ffff038224 */ /* 0x001fc400078e0022 */
[----:B------:R-:W4:Y:S01]  /*1d950*/  LDL R34, [R1+0x334] ;  /* 0x0003340001227983 */ /* 0x000f220000100800 */
[----:B------:R-:W-:Y:S02]  /*1d960*/  PRMT R6, RZ, 0x7610, R6 ;  /* 0x00007610ff067816 */ /* 0x000fe40000000006 */
[----:B------:R-:W-:Y:S02]  /*1d970*/  PRMT R11, RZ, 0x7610, R11 ;  /* 0x00007610ff0b7816 */ /* 0x000fe4000000000b */
[----:B------:R-:W-:Y:S01]  /*1d980*/  PRMT R13, RZ, 0x7610, R13 ;  /* 0x00007610ff0d7816 */ /* 0x000fe2000000000d */
[----:B--2---:R-:W-:Y:S02]  /*1d990*/  @!P0 IMAD.MOV.U32 R2, RZ, RZ, R25 ;  /* 0x000000ffff028224 */ /* 0x004fe400078e0019 */
        /* <DEDUP_REMOVED lines=8> */
[----:B------:R-:W-:-:S05]  /*1da20*/  @!P0 IMAD.MOV.U32 R3, RZ, RZ, R39 ;  /* 0x000000ffff038224 */ /* 0x000fca00078e0027 */
[----:B------:R0:W4:Y:S02]  /*1da30*/  @!P0 LDG.E.U8 R13, desc[UR16][R2.64] ;  /* 0x00000010020d8981 */ /* 0x000124000c1e1100 */
[----:B0-----:R-:W-:Y:S02]  /*1da40*/  @!P0 IMAD.MOV.U32 R2, RZ, RZ, R24 ;  /* 0x000000ffff028224 */ /* 0x001fe400078e0018 */
[----:B------:R-:W4:Y:S01]  /*1da50*/  LDL R24, [R1+0x2b8] ;  /* 0x0002b80001187983 */ /* 0x000f220000100800 */
[----:B------:R-:W-:Y:S01]  /*1da60*/  PRMT R14, RZ, 0x7610, R14 ;  /* 0x00007610ff0e7816 */ /* 0x000fe2000000000e */
[----:B------:R-:W-:Y:S01]  /*1da70*/  @!P0 IMAD.MOV.U32 R3, RZ, RZ, R37 ;  /* 0x000000ffff038224 */ /* 0x000fe200078e0025 */
[----:B------:R-:W-:Y:S01]  /*1da80*/  PRMT R15, RZ, 0x7610, R15 ;  /* 0x00007610ff0f7816 */ /* 0x000fe2000000000f */
[----:B------:R-:W4:Y:S04]  /*1da90*/  LDL.LU R43, [R1+0x2b4] ;  /* 0x0002b400012b7983 */ /* 0x000f280000300800 */
[----:B------:R0:W4:Y:S02]  /*1daa0*/  @!P0 LDG.E.U8 R14, desc[UR16][R2.64] ;  /* 0x00000010020e8981 */ /* 0x000124000c1e1100 */
[----:B0-----:R-:W-:-:S02]  /*1dab0*/  @!P0 IMAD.MOV.U32 R2, RZ, RZ, R27 ;  /* 0x000000ffff028224 */ /* 0x001fc400078e001b */
[----:B------:R-:W-:Y:S01]  /*1dac0*/  @!P0 IMAD.MOV.U32 R3, RZ, RZ, R31 ;  /* 0x000000ffff038224 */ /* 0x000fe200078e001f */
[----:B------:R-:W4:Y:S04]  /*1dad0*/  LDL.LU R27, [R1+0x278] ;  /* 0x00027800011b7983 */ /* 0x000f280000300800 */
[----:B------:R0:W4:Y:S04]  /*1dae0*/  @!P0 LDG.E.U8 R15, desc[UR16][R2.64] ;  /* 0x00000010020f8981 */ /* 0x000128000c1e1100 */
[----:B------:R-:W4:Y:S01]  /*1daf0*/  LDL R31, [R1+0x9f4] ;  /* 0x0009f400011f7983 */ /* 0x000f220000100800 */
[----:B0-----:R-:W-:-:S03]  /*1db00*/  @!P0 IMAD.MOV.U32 R3, RZ, RZ, R29 ;  /* 0x000000ffff038224 */ /* 0x001fc600078e001d */
[----:B------:R-:W4:Y:S04]  /*1db10*/  LDL R29, [R1+0xdf4] ;  /* 0x000df400011d7983 */ /* 0x000f280000100800 */
[----:B------:R-:W4:Y:S04]  /*1db20*/  LDL.LU R49, [R1+0x238] ;  /* 0x0002380001317983 */ /* 0x000f280000300800 */
[----:B------:R-:W4:Y:S01]  /*1db30*/  LDL.LU R44, [R1+0x274] ;  /* 0x00027400012c7983 */ /* 0x000f220000300800 */
[----:B------:R-:W-:-:S03]  /*1db40*/  @!P0 IMAD.MOV.U32 R2, RZ, RZ, R28 ;  /* 0x000000ffff028224 */ /* 0x000fc600078e001c */
[----:B------:R-:W4:Y:S01]  /*1db50*/  LDL.LU R28, [R1+0x234] ;  /* 0x00023400011c7983 */ /* 0x000f220000300800 */
[----:B------:R-:W-:Y:S02]  /*1db60*/  PRMT R19, RZ, 0x7610, R19 ;  /* 0x00007610ff137816 */ /* 0x000fe40000000013 */
[----:B------:R-:W-:Y:S01]  /*1db70*/  PRMT R22, RZ, 0x7610, R22 ;  /* 0x00007610ff167816 */ /* 0x000fe20000000016 */
[----:B------:R-:W4:Y:S04]  /*1db80*/  LDL R39, [R1+0xdc4] ;  /* 0x000dc40001277983 */ /* 0x000f280000100800 */
[----:B------:R0:W4:Y:S04]  /*1db90*/  @!P0 LDG.E.U8 R19, desc[UR16][R2.64] ;  /* 0x0000001002138981 */ /* 0x000128000c1e1100 */
[----:B------:R-:W4:Y:S04]  /*1dba0*/  LDL R38, [R1+0xdc8] ;  /* 0x000dc80001267983 */ /* 0x000f280000100800 */
[----:B------:R-:W4:Y:S01]  /*1dbb0*/  LDL R46, [R1+0xd44] ;  /* 0x000d4400012e7983 */ /* 0x000f220000100800 */
[----:B0-----:R-:W-:-:S02]  /*1dbc0*/  @!P0 IMAD.MOV.U32 R2, RZ, RZ, R35 ;  /* 0x000000ffff028224 */ /* 0x001fc400078e0023 */
[----:B------:R-:W-:Y:S01]  /*1dbd0*/  @!P0 IMAD.MOV.U32 R3, RZ, RZ, R36 ;  /* 0x000000ffff038224 */ /* 0x000fe200078e0024 */
[----:B------:R-:W4:Y:S04]  /*1dbe0*/  LDL R45, [R1+0xd48] ;  /* 0x000d4800012d7983 */ /* 0x000f280000100800 */
[----:B------:R0:W4:Y:S01]  /*1dbf0*/  @!P0 LDG.E.U8 R22, desc[UR16][R2.64] ;  /* 0x0000001002168981 */ /* 0x000122000c1e1100 */
[----:B------:R-:W-:-:S03]  /*1dc00*/  PRMT R251, RZ, 0x7610, R251 ;  /* 0x00007610fffb7816 */ /* 0x000fc600000000fb */
[----:B------:R-:W4:Y:S01]  /*1dc10*/  LDL R35, [R1+0xd04] ;  /* 0x000d040001237983 */ /* 0x000f220000100800 */
[----:B------:R-:W-:-:S03]  /*1dc20*/  PRMT R81, RZ, 0x7610, R81 ;  /* 0x00007610ff517816 */ /* 0x000fc60000000051 */
[----:B------:R-:W4:Y:S01]  /*1dc30*/  LDL R36, [R1+0xcc4] ;  /* 0x000cc40001247983 */ /* 0x000f220000100800 */
[----:B0-----:R-:W-:-:S03]  /*1dc40*/  @!P0 IMAD.MOV.U32 R3, RZ, RZ, R34 ;  /* 0x000000ffff038224 */ /* 0x001fc600078e0022 */
[----:B------:R-:W4:Y:S01]  /*1dc50*/  LDL R34, [R1+0xd84] ;  /* 0x000d840001227983 */ /* 0x000f220000100800 */
[----:B------:R-:W-:Y:S02]  /*1dc60*/  PRMT R66, RZ, 0x7610, R66 ;  /* 0x00007610ff427816 */ /* 0x000fe40000000042 */
[----:B------:R-:W-:Y:S01]  /*1dc70*/  PRMT R74, RZ, 0x7610, R74 ;  /* 0x00007610ff4a7816 */ /* 0x000fe2000000004a */
[----:B------:R-:W4:Y:S01]  /*1dc80*/  LDL R37, [R1+0xc84] ;  /* 0x000c840001257983 */ /* 0x000f220000100800 */
[----:B------:R-:W-:Y:S02]  /*1dc90*/  PRMT R41, RZ, 0x7610, R41 ;  /* 0x00007610ff297816 */ /* 0x000fe40000000029 */
[----:B------:R-:W-:Y:S01]  /*1dca0*/  PRMT R71, RZ, 0x7610, R71 ;  /* 0x00007610ff477816 */ /* 0x000fe20000000047 */
[----:B------:R-:W4:Y:S01]  /*1dcb0*/  LDL R50, [R1+0x56c] ;  /* 0x00056c0001327983 */ /* 0x000f220000100800 */
[----:B------:R-:W-:Y:S02]  /*1dcc0*/  PRMT R68, RZ, 0x7610, R68 ;  /* 0x00007610ff447816 */ /* 0x000fe40000000044 */
[----:B------:R-:W-:Y:S01]  /*1dcd0*/  PRMT R65, RZ, 0x7610, R65 ;  /* 0x00007610ff417816 */ /* 0x000fe20000000041 */
[----:B------:R-:W4:Y:S01]  /*1dce0*/  LDL R48, [R1+0x570] ;  /* 0x0005700001307983 */ /* 0x000f220000100800 */
[----:B--2---:R-:W-:-:S03]  /*1dcf0*/  @!P0 IMAD.MOV.U32 R2, RZ, RZ, R25 ;  /* 0x000000ffff028224 */ /* 0x004fc600078e0019 */
[----:B------:R-:W2:Y:S04]  /*1dd00*/  LDL R25, [R1+0xd88] ;  /* 0x000d880001197983 */ /* 0x000ea80000100800 */
[----:B------:R3:W2:Y:S02]  /*1dd10*/  @!P0 LDG.E.U8 R251, desc[UR16][R2.64] ;  /* 0x0000001002fb8981 */ /* 0x0006a4000c1e1100 */
[----:B---3--:R-:W-:Y:S02]  /*1dd20*/  @!P0 IMAD.MOV.U32 R3, RZ, RZ, R33 ;  /* 0x000000ffff038224 */ /* 0x008fe400078e0021 */
[----:B------:R-:W3:Y:S01]  /*1dd30*/  LDL R33, [R1+0xcc8] ;  /* 0x000cc80001217983 */ /* 0x000ee20000100800 */
[----:B----4-:R-:W-:-:S03]  /*1dd40*/  @!P0 IMAD.MOV.U32 R2, RZ, RZ, R26 ;  /* 0x000000ffff028224 */ /* 0x010fc600078e001a */
[----:B------:R-:W4:Y:S04]  /*1dd50*/  LDL R26, [R1+0xd08] ;  /* 0x000d0800011a7983 */ /* 0x000f280000100800 */
[----:B------:R0:W3:Y:S02]  /*1dd60*/  @!P0 LDG.E.U8 R81, desc[UR16][R2.64] ;  /* 0x0000001002518981 */ /* 0x0000e4000c1e1100 */
[----:B0-----:R-:W-:Y:S02]  /*1dd70*/  @!P0 IMAD.MOV.U32 R2, RZ, RZ, R24 ;  /* 0x000000ffff028224 */ /* 0x001fe400078e0018 */
[----:B------:R-:W3:Y:S01]  /*1dd80*/  LDL R24, [R1+0xc88] ;  /* 0x000c880001187983 */ /* 0x000ee20000100800 */
[----:B------:R-:W-:-:S05]  /*1dd90*/  @!P0 IMAD.MOV.U32 R3, RZ, RZ, R43 ;  /* 0x000000ffff038224 */ /* 0x000fca00078e002b */
[----:B------:R0:W3:Y:S02]  /*1dda0*/  @!P0 LDG.E.U8 R66, desc[UR16][R2.64] ;  /* 0x0000001002428981 */ /* 0x0000e4000c1e1100 */
[----:B0-----:R-:W-:Y:S02]  /*1ddb0*/  @!P0 IMAD.MOV.U32 R2, RZ, RZ, R27 ;  /* 0x000000ffff028224 */ /* 0x001fe400078e001b */
[----:B------:R-:W-:-:S05]  /*1ddc0*/  @!P0 IMAD.MOV.U32 R3, RZ, RZ, R44 ;  /* 0x000000ffff038224 */ /* 0x000fca00078e002c */
[----:B------:R0:W3:Y:S02]  /*1ddd0*/  @!P0 LDG.E.U8 R74, desc[UR16][R2.64] ;  /* 0x00000010024a8981 */ /* 0x0000e4000c1e1100 */
[----:B0-----:R-:W-:Y:S02]  /*1dde0*/  @!P0 IMAD.MOV.U32 R2, RZ, RZ, R49 ;  /* 0x000000ffff028224 */ /* 0x001fe400078e0031 */
[----:B------:R-:W-:-:S05]  /*1ddf0*/  @!P0 IMAD.MOV.U32 R3, RZ, RZ, R28 ;  /* 0x000000ffff038224 */ /* 0x000fca00078e001c */
[----:B------:R0:W3:Y:S02]  /*1de00*/  @!P0 LDG.E.U8 R41, desc[UR16][R2.64] ;  /* 0x0000001002298981 */ /* 0x0000e4000c1e1100 */
[----:B0-----:R-:W-:Y:S02]  /*1de10*/  @!P0 IMAD.MOV.U32 R2, RZ, RZ, R29 ;  /* 0x000000ffff028224 */ /* 0x001fe400078e001d */
[----:B------:R-:W3:Y:S01]  /*1de20*/  LDL R29, [R1+0xc48] ;  /* 0x000c4800011d7983 */ /* 0x000ee20000100800 */
[----:B------:R-:W-:-:S03]  /*1de30*/  @!P0 IMAD.MOV.U32 R3, RZ, RZ, R31 ;  /* 0x000000ffff038224 */ /* 0x000fc600078e001f */
[----:B------:R-:W3:Y:S04]  /*1de40*/  LDL R31, [R1+0xc44] ;  /* 0x000c4400011f7983 */ /* 0x000ee80000100800 */
[----:B------:R0:W3:Y:S02]  /*1de50*/  @!P0 LDG.E.U8 R71, desc[UR16][R2.64] ;  /* 0x0000001002478981 */ /* 0x0000e4000c1e1100 */
[----:B0-----:R-:W-:Y:S02]  /*1de60*/  @!P0 IMAD.MOV.U32 R2, RZ, RZ, R38 ;  /* 0x000000ffff028224 */ /* 0x001fe400078e0026 */
[----:B------:R-:W-:Y:S01]  /*1de70*/  @!P0 IMAD.MOV.U32 R3, RZ, RZ, R39 ;  /* 0x000000ffff038224 */ /* 0x000fe200078e0027 */
[----:B------:R-:W3:Y:S04]  /*1de80*/  LDL R38, [R1+0xc08] ;  /* 0x000c080001267983 */ /* 0x000ee80000100800 */
[----:B------:R-:W3:Y:S04]  /*1de90*/  LDL R39, [R1+0xc04] ;  /* 0x000c040001277983 */ /* 0x000ee80000100800 */
[----:B------:R2:W3:Y:S02]  /*1dea0*/  @!P0 LDG.E.U8 R68, desc[UR16][R2.64] ;  /* 0x0000001002448981 */ /* 0x0004e4000c1e1100 */
[----:B--2---:R-:W-:-:S02]  /*1deb0*/  @!P0 IMAD.MOV.U32 R2, RZ, RZ, R25 ;  /* 0x000000ffff028224 */ /* 0x004fc400078e0019 */
[----:B------:R-:W2:Y:S01]  /*1dec0*/  LDL R25, [R1+0xbc8] ;  /* 0x000bc80001197983 */ /* 0x000ea20000100800 */
[----:B------:R-:W-:-:S03]  /*1ded0*/  @!P0 IMAD.MOV.U32 R3, RZ, RZ, R34 ;  /* 0x000000ffff038224 */ /* 0x000fc600078e0022 */
[----:B------:R-:W2:Y:S01]  /*1dee0*/  LDL R34, [R1+0xbc4] ;  /* 0x000bc40001227983 */ /* 0x000ea20000100800 */
[----:B------:R-:W-:-:S03]  /*1def0*/  PRMT R63, RZ, 0x7610, R63 ;  /* 0x00007610ff3f7816 */ /* 0x000fc6000000003f */
[----:B------:R0:W2:Y:S02]  /*1df00*/  @!P0 LDG.E.U8 R65, desc[UR16][R2.64] ;  /* 0x0000001002418981 */ /* 0x0000a4000c1e1100 */
[----:B0-----:R-:W-:Y:S02]  /*1df10*/  @!P0 IMAD.MOV.U32 R2, RZ, RZ, R45 ;  /* 0x000000ffff028224 */ /* 0x001fe400078e002d */
[----:B------:R-:W-:Y:S01]  /*1df20*/  @!P0 IMAD.MOV.U32 R3, RZ, RZ, R46 ;  /* 0x000000ffff038224 */ /* 0x000fe200078e002e */
[----:B------:R-:W2:Y:S04]  /*1df30*/  LDL R45, [R1+0xb88] ;  /* 0x000b8800012d7983 */ /* 0x000ea80000100800 */
[----:B------:R-:W2:Y:S04]  /*1df40*/  LDL R46, [R1+0xb84] ;  /* 0x000b8400012e7983 */ /* 0x000ea80000100800 */
[----:B------:R0:W2:Y:S02]  /*1df50*/  @!P0 LDG.E.U8 R63, desc[UR16][R2.64] ;  /* 0x00000010023f8981 */ /* 0x0000a4000c1e1100 */
[----:B0-----:R-:W-:-:S02]  /*1df60*/  @!P0 IMAD.MOV.U32 R3, RZ, RZ, R35 ;  /* 0x000000ffff038224 */ /* 0x001fc400078e0023 */
[----:B------:R-:W2:Y:S01]  /*1df70*/  LDL R35, [R1+0xb44] ;  /* 0x000b440001237983 */ /* 0x000ea20000100800 */
[----:B----4-:R-:W-:-:S03]  /*1df80*/  @!P0 IMAD.MOV.U32 R2, RZ, RZ, R26 ;  /* 0x000000ffff028224 */ /* 0x010fc600078e001a */
[----:B------:R-:W4:Y:S01]  /*1df90*/  LDL R26, [R1+0xb48] ;  /* 0x000b4800011a7983 */ /* 0x000f220000100800 */
[----:B------:R-:W-:Y:S02]  /*1dfa0*/  PRMT R82, RZ, 0x7610, R82 ;  /* 0x00007610ff527816 */ /* 0x000fe40000000052 */
[----:B------:R-:W-:-:S04]  /*1dfb0*/  PRMT R79, RZ, 0x7610, R79 ;  /* 0x00007610ff4f7816 */ /* 0x000fc8000000004f */
[----:B------:R3:W4:Y:S02]  /*1dfc0*/  @!P0 LDG.E.U8 R82, desc[UR16][R2.64] ;  /* 0x0000001002528981 */ /* 0x000724000c1e1100 */
[----:B---3--:R-:W-:Y:S02]  /*1dfd0*/  @!P0 IMAD.MOV.U32 R2, RZ, RZ, R33 ;  /* 0x000000ffff028224 */ /* 0x008fe400078e0021 */
[----:B------:R-:W-:Y:S01]  /*1dfe0*/  @!P0 IMAD.MOV.U32 R3, RZ, RZ, R36 ;  /* 0x000000ffff038224 */ /* 0x000fe200078e0024 */
[----:B------:R-:W3:Y:S04]  /*1dff0*/  LDL R33, [R1+0xb08] ;  /* 0x000b080001217983 */ /* 0x000ee80000100800 */
[----:B------:R-:W3:Y:S04]  /*1e000*/  LDL R36, [R1+0xb04] ;  /* 0x000b040001247983 */ /* 0x000ee80000100800 */
[----:B------:R0:W3:Y:S02]  /*1e010*/  @!P0 LDG.E.U8 R79, desc[UR16][R2.64] ;  /* 0x00000010024f8981 */ /* 0x0000e4000c1e1100 */
[----:B0-----:R-:W-:-:S02]  /*1e020*/  @!P0 IMAD.MOV.U32 R2, RZ, RZ, R24 ;  /* 0x000000ffff028224 */ /* 0x001fc400078e0018 */
[----:B------:R-:W3:Y:S01]  /*1e030*/  LDL R24, [R1+0xac8] ;  /* 0x000ac80001187983 */ /* 0x000ee20000100800 */
[----:B------:R-:W-:Y:S01]  /*1e040*/  PRMT R76, RZ, 0x7610, R76 ;  /* 0x00007610ff4c7816 */ /* 0x000fe2000000004c */
[----:B------:R-:W-:Y:S02]  /*1e050*/  @!P0 IMAD.MOV.U32 R3, RZ, RZ, R37 ;  /* 0x000000ffff038224 */ /* 0x000fe400078e0025 */
[----:B------:R-:W3:Y:S01]  /*1e060*/  LDL R37, [R1+0xac4] ;  /* 0x000ac40001257983 */ /* 0x000ee20000100800 */
[----:B------:R-:W-:-:S03]  /*1e070*/  PRMT R73, RZ, 0x7610, R73 ;  /* 0x00007610ff497816 */ /* 0x000fc60000000049 */
[----:B------:R0:W3:Y:S01]  /*1e080*/  @!P0 LDG.E.U8 R76, desc[UR16][R2.64] ;  /* 0x00000010024c8981 */ /* 0x0000e2000c1e1100 */
[----:B------:R-:W-:Y:S01]  /*1e090*/  PRMT R70, RZ, 0x7610, R70 ;  /* 0x00007610ff467816 */ /* 0x000fe20000000046 */
[----:B0-----:R-:W-:Y:S02]  /*1e0a0*/  @!P0 IMAD.MOV.U32 R2, RZ, RZ, R29 ;  /* 0x000000ffff028224 */ /* 0x001fe400078e001d */
[----:B------:R-:W3:Y:S01]  /*1e0b0*/  LDL R29, [R1+0xa88] ;  /* 0x000a8800011d7983 */ /* 0x000ee20000100800 */
[----:B------:R-:W-:-:S03]  /*1e0c0*/  @!P0 IMAD.MOV.U32 R3, RZ, RZ, R31 ;  /* 0x000000ffff038224 */ /* 0x000fc600078e001f */
[----:B------:R-:W3:Y:S04]  /*1e0d0*/  LDL R31, [R1+0xa84] ;  /* 0x000a8400011f7983 */ /* 0x000ee80000100800 */
[----:B------:R0:W3:Y:S02]  /*1e0e0*/  @!P0 LDG.E.U8 R73, desc[UR16][R2.64] ;  /* 0x0000001002498981 */ /* 0x0000e4000c1e1100 */
[----:B0-----:R-:W-:Y:S02]  /*1e0f0*/  @!P0 IMAD.MOV.U32 R2, RZ, RZ, R38 ;  /* 0x000000ffff028224 */ /* 0x001fe400078e0026 */
[----:B------:R-:W3:Y:S01]  /*1e100*/  LDL R38, [R1+0xa48] ;  /* 0x000a480001267983 */ /* 0x000ee20000100800 */
[----:B------:R-:W-:-:S03]  /*1e110*/  @!P0 IMAD.MOV.U32 R3, RZ, RZ, R39 ;  /* 0x000000ffff038224 */ /* 0x000fc600078e0027 */
[----:B------:R-:W3:Y:S04]  /*1e120*/  LDL R39, [R1+0xa44] ;  /* 0x000a440001277983 */ /* 0x000ee80000100800 */
[----:B------:R2:W3:Y:S01]  /*1e130*/  @!P0 LDG.E.U8 R70, desc[UR16][R2.64] ;  /* 0x0000001002468981 */ /* 0x0004e2000c1e1100 */
[----:B------:R-:W-:Y:S01]  /*1e140*/  PRMT R67, RZ, 0x7610, R67 ;  /* 0x00007610ff437816 */ /* 0x000fe20000000043 */
[----:B--2---:R-:W-:Y:S02]  /*1e150*/  @!P0 IMAD.MOV.U32 R2, RZ, RZ, R25 ;  /* 0x000000ffff028224 */ /* 0x004fe400078e0019 */
[----:B------:R-:W2:Y:S01]  /*1e160*/  LDL R25, [R1+0xa08] ;  /* 0x000a080001197983 */ /* 0x000ea20000100800 */
[----:B------:R-:W-:Y:S01]  /*1e170*/  @!P0 IMAD.MOV.U32 R3, RZ, RZ, R34 ;  /* 0x000000ffff038224 */ /* 0x000fe200078e0022 */
[----:B------:R-:W-:-:S02]  /*1e180*/  PRMT R64, RZ, 0x7610, R64 ;  /* 0x00007610ff407816 */ /* 0x000fc40000000040 */
[----:B------:R-:W2:Y:S04]  /*1e190*/  LDL R34, [R1+0xa04] ;  /* 0x000a040001227983 */ /* 0x000ea80000100800 */
[----:B------:R0:W2:Y:S02]  /*1e1a0*/  @!P0 LDG.E.U8 R67, desc[UR16][R2.64] ;  /* 0x0000001002438981 */ /* 0x0000a4000c1e1100 */
[----:B0-----:R-:W-:Y:S01]  /*1e1b0*/  @!P0 IMAD.MOV.U32 R2, RZ, RZ, R45 ;  /* 0x000000ffff028224 */ /* 0x001fe200078e002d */
[----:B------:R-:W-:Y:S01]  /*1e1c0*/  PRMT R62, RZ, 0x7610, R62 ;  /* 0x00007610ff3e7816 */ /* 0x000fe2000000003e */
[----:B------:R-:W2:Y:S01]  /*1e1d0*/  LDL R45, [R1+0x470] ;  /* 0x00047000012d7983 */ /* 0x000ea20000100800 */
[----:B------:R-:W-:Y:S01]  /*1e1e0*/  @!P0 IMAD.MOV.U32 R3, RZ, RZ, R46 ;  /* 0x000000ffff038224 */ /* 0x000fe200078e002e */
[----:B------:R-:W-:-:S02]  /*1e1f0*/  PRMT R61, RZ, 0x7610, R61 ;  /* 0x00007610ff3d7816 */ /* 0x000fc4000000003d */
[----:B------:R-:W2:Y:S04]  /*1e200*/  LDL R46, [R1+0x46c] ;  /* 0x00046c00012e7983 */ /* 0x000ea80000100800 */
[----:B------:R0:W2:Y:S02]  /*1e210*/  @!P0 LDG.E.U8 R64, desc[UR16][R2.64] ;  /* 0x0000001002408981 */ /* 0x0000a4000c1e1100 */
[----:B0-----:R-:W-:Y:S02]  /*1e220*/  @!P0 IMAD.MOV.U32 R3, RZ, RZ, R35 ;  /* 0x000000ffff038224 */ /* 0x001fe400078e0023 */
[----:B------:R-:W2:Y:S01]  /*1e230*/  LDL R35, [R1+0x5ac] ;  /* 0x0005ac0001237983 */ /* 0x000ea20000100800 */
[----:B----4-:R-:W-:-:S03]  /*1e240*/  @!P0 IMAD.MOV.U32 R2, RZ, RZ, R26 ;  /* 0x000000ffff028224 */ /* 0x010fc600078e001a */
[----:B------:R-:W4:Y:S04]  /*1e250*/  LDL R26, [R1+0x5b0] ;  /* 0x0005b000011a7983 */ /* 0x000f280000100800 */
[----:B------:R3:W4:Y:S02]  /*1e260*/  @!P0 LDG.E.U8 R62, desc[UR16][R2.64] ;  /* 0x00000010023e8981 */ /* 0x000724000c1e1100 */
[----:B---3--:R-:W-:Y:S02]  /*1e270*/  @!P0 IMAD.MOV.U32 R2, RZ, RZ, R33 ;  /* 0x000000ffff028224 */ /* 0x008fe400078e0021 */
[----:B------:R-:W3:Y:S01]  /*1e280*/  LDL R33, [R1+0x530] ;  /* 0x0005300001217983 */ /* 0x000ee20000100800 */
[----:B------:R-:W-:-:S03]  /*1e290*/  @!P0 IMAD.MOV.U32 R3, RZ, RZ, R36 ;  /* 0x000000ffff038224 */ /* 0x000fc600078e0024 */
[----:B------:R-:W3:Y:S04]  /*1e2a0*/  LDL R36, [R1+0x52c] ;  /* 0x00052c0001247983 */ /* 0x000ee80000100800 */
[----:B------:R0:W3:Y:S02]  /*1e2b0*/  @!P0 LDG.E.U8 R61, desc[UR16][R2.64] ;  /* 0x00000010023d8981 */ /* 0x0000e4000c1e1100 */
[----:B0-----:R-:W-:Y:S02]  /*1e2c0*/  @!P0 IMAD.MOV.U32 R2, RZ, RZ, R24 ;  /* 0x000000ffff028224 */ /* 0x001fe400078e0018 */
[----:B------:R-:W3:Y:S01]  /*1e2d0*/  LDL R24, [R1+0x4f0] ;  /* 0x0004f00001187983 */ /* 0x000ee20000100800 */
[----:B------:R-:W-:Y:S01]  /*1e2e0*/  PRMT R60, RZ, 0x7610, R60 ;  /* 0x00007610ff3c7816 */ /* 0x000fe2000000003c */
[----:B------:R-:W-:-:S02]  /*1e2f0*/  @!P0 IMAD.MOV.U32 R3, RZ, RZ, R37 ;  /* 0x000000ffff038224 */ /* 0x000fc400078e0025 */
        /* <DEDUP_REMOVED lines=9> */
[----:B0-----:R-:W-:Y:S01]  /*1e390*/  @!P0 IMAD.MOV.U32 R2, RZ, RZ, R38 ;  /* 0x000000ffff028224 */ /* 0x001fe200078e0026 */
[----:B------:R-:W-:Y:S01]  /*1e3a0*/  PRMT R57, RZ, 0x7610, R57 ;  /* 0x00007610ff397816 */ /* 0x000fe20000000039 */
[----:B------:R-:W3:Y:S01]  /*1e3b0*/  LDL R38, [R1+0x3ec] ;  /* 0x0003ec0001267983 */ /* 0x000ee20000100800 */
[----:B------:R-:W-:-:S03]  /*1e3c0*/  @!P0 IMAD.MOV.U32 R3, RZ, RZ, R39 ;  /* 0x000000ffff038224 */ /* 0x000fc600078e0027 */
[----:B------:R-:W3:Y:S04]  /*1e3d0*/  LDL R39, [R1+0x42c] ;  /* 0x00042c0001277983 */ /* 0x000ee80000100800 */
[----:B------:R2:W3:Y:S02]  /*1e3e0*/  @!P0 LDG.E.U8 R58, desc[UR16][R2.64] ;  /* 0x00000010023a8981 */ /* 0x0004e4000c1e1100 */
[----:B--2---:R-:W-:Y:S02]  /*1e3f0*/  @!P0 IMAD.MOV.U32 R2, RZ, RZ, R25 ;  /* 0x000000ffff028224 */ /* 0x004fe400078e0019 */
[----:B------:R-:W2:Y:S01]  /*1e400*/  LDL R25, [R1+0x430] ;  /* 0x0004300001197983 */ /* 0x000ea20000100800 */
[----:B------:R-:W-:-:S03]  /*1e410*/  @!P0 IMAD.MOV.U32 R3, RZ, RZ, R34 ;  /* 0x000000ffff038224 */ /* 0x000fc600078e0022 */
[----:B------:R-:W2:Y:S04]  /*1e420*/  LDL R34, [R1+0x3f0] ;  /* 0x0003f00001227983 */ /* 0x000ea80000100800 */
[----:B------:R0:W2:Y:S01]  /*1e430*/  @!P0 LDG.E.U8 R57, desc[UR16][R2.64] ;  /* 0x0000001002398981 */ /* 0x0000a2000c1e1100 */
[----:B------:R-:W-:Y:S02]  /*1e440*/  PRMT R56, RZ, 0x7610, R56 ;  /* 0x00007610ff387816 */ /* 0x000fe40000000038 */
[----:B------:R-:W-:Y:S02]  /*1e450*/  PRMT R55, RZ, 0x7610, R55 ;  /* 0x00007610ff377816 */ /* 0x000fe40000000037 */
[----:B------:R-:W-:Y:S01]  /*1e460*/  PRMT R252, RZ, 0x7610, R252 ;  /* 0x00007610fffc7816 */ /* 0x000fe200000000fc */
[----:B0-----:R-:W-:-:S02]  /*1e470*/  @!P0 IMAD.MOV.U32 R3, RZ, RZ, R35 ;  /* 0x000000ffff038224 */ /* 0x001fc400078e0023 */
[----:B------:R-:W2:Y:S01]  /*1e480*/  LDL R35, [R1+0x3ac] ;  /* 0x0003ac0001237983 */ /* 0x000ea20000100800 */
[----:B----4-:R-:W-:-:S03]  /*1e490*/  @!P0 IMAD.MOV.U32 R2, RZ, RZ, R26 ;  /* 0x000000ffff028224 */ /* 0x010fc600078e001a */
[----:B------:R-:W4:Y:S04]  /*1e4a0*/  LDL R26, [R1+0x3b0] ;  /* 0x0003b000011a7983 */ /* 0x000f280000100800 */
[----:B------:R0:W4:Y:S02]  /*1e4b0*/  @!P0 LDG.E.U8 R56, desc[UR16][R2.64] ;  /* 0x0000001002388981 */ /* 0x000124000c1e1100 */
[----:B0-----:R-:W-:Y:S02]  /*1e4c0*/  @!P0 IMAD.MOV.U32 R2, RZ, RZ, R48 ;  /* 0x000000ffff028224 */ /* 0x001fe400078e0030 */
[----:B------:R-:W-:-:S05]  /*1e4d0*/  @!P0 IMAD.MOV.U32 R3, RZ, RZ, R50 ;  /* 0x000000ffff038224 */ /* 0x000fca00078e0032 */
        /* <DEDUP_REMOVED lines=20> */
[----:B------:R-:W-:-:S05]  /*1e620*/  @!P0 IMAD.MOV.U32 R3, RZ, RZ, R46 ;  /* 0x000000ffff038224 */ /* 0x000fca00078e002e */
[----:B------:R2:W3:Y:S01]  /*1e630*/  @!P0 LDG.E.U8 R248, desc[UR16][R2.64] ;  /* 0x0000001002f88981 */ /* 0x0004e2000c1e1100 */
[----:B------:R-:W-:Y:S01]  /*1e640*/  PRMT R247, RZ, 0x7610, R247 ;  /* 0x00007610fff77816 */ /* 0x000fe200000000f7 */
[----:B--2---:R-:W-:Y:S02]  /*1e650*/  @!P0 IMAD.MOV.U32 R2, RZ, RZ, R25 ;  /* 0x000000ffff028224 */ /* 0x004fe400078e0019 */
[----:B------:R-:W2:Y:S01]  /*1e660*/  LDL R25, [R1+0x2b0] ;  /* 0x0002b00001197983 */ /* 0x000ea20000100800 */
[----:B------:R-:W-:Y:S01]  /*1e670*/  @!P0 IMAD.MOV.U32 R3, RZ, RZ, R39 ;  /* 0x000000ffff038224 */ /* 0x000fe200078e0027 */
[----:B------:R-:W-:-:S04]  /*1e680*/  PRMT R246, RZ, 0x7610, R246 ;  /* 0x00007610fff67816 */ /* 0x000fc800000000f6 */
[----:B------:R0:W2:Y:S02]  /*1e690*/  @!P0 LDG.E.U8 R247, desc[UR16][R2.64] ;  /* 0x0000001002f78981 */ /* 0x0000a4000c1e1100 */
[----:B0-----:R-:W-:Y:S02]  /*1e6a0*/  @!P0 IMAD.MOV.U32 R2, RZ, RZ, R34 ;  /* 0x000000ffff028224 */ /* 0x001fe400078e0022 */
[----:B------:R-:W-:Y:S01]  /*1e6b0*/  @!P0 IMAD.MOV.U32 R3, RZ, RZ, R38 ;  /* 0x000000ffff038224 */ /* 0x000fe200078e0026 */
[----:B------:R-:W2:Y:S04]  /*1e6c0*/  LDL.LU R34, [R1+0x2ac] ;  /* 0x0002ac0001227983 */ /* 0x000ea80000300800 */
[----:B------:R-:W2:Y:S04]  /*1e6d0*/  LDL R45, [R1+0x9f0] ;  /* 0x0009f000012d7983 */ /* 0x000ea80000100800 */
[----:B------:R-:W2:Y:S04]  /*1e6e0*/  LDL R39, [R1+0xdf0] ;  /* 0x000df00001277983 */ /* 0x000ea80000100800 */
[----:B------:R0:W2:Y:S04]  /*1e6f0*/  @!P0 LDG.E.U8 R246, desc[UR16][R2.64] ;  /* 0x0000001002f68981 */ /* 0x0000a8000c1e1100 */
[----:B------:R-:W2:Y:S04]  /*1e700*/  LDL.LU R51, [R1+0x230] ;  /* 0x0002300001337983 */ /* 0x000ea80000300800 */
[----:B------:R-:W2:Y:S01]  /*1e710*/  LDL.LU R46, [R1+0x26c] ;  /* 0x00026c00012e7983 */ /* 0x000ea20000300800 */
[----:B0-----:R-:W-:-:S03]  /*1e720*/  @!P0 IMAD.MOV.U32 R3, RZ, RZ, R35 ;  /* 0x000000ffff038224 */ /* 0x001fc600078e0023 */
[----:B------:R-:W2:Y:S01]  /*1e730*/  LDL.LU R35, [R1+0x270] ;  /* 0x0002700001237983 */ /* 0x000ea20000300800 */
[----:B----4-:R-:W-:-:S03]  /*1e740*/  @!P0 IMAD.MOV.U32 R2, RZ, RZ, R26 ;  /* 0x000000ffff028224 */ /* 0x010fc600078e001a */
[----:B------:R-:W4:Y:S01]  /*1e750*/  LDL.LU R26, [R1+0x22c] ;  /* 0x00022c00011a7983 */ /* 0x000f220000300800 */
[----:B------:R-:W-:Y:S02]  /*1e760*/  PRMT R245, RZ, 0x7610, R245 ;  /* 0x00007610fff57816 */ /* 0x000fe400000000f5 */
[----:B------:R-:W-:Y:S01]  /*1e770*/  PRMT R244, RZ, 0x7610, R244 ;  /* 0x00007610fff47816 */ /* 0x000fe200000000f4 */
[----:B------:R-:W4:Y:S04]  /*1e780*/  LDL R38, [R1+0xd7c] ;  /* 0x000d7c0001267983 */ /* 0x000f280000100800 */
[----:B------:R3:W4:Y:S01]  /*1e790*/  @!P0 LDG.E.U8 R245, desc[UR16][R2.64] ;  /* 0x0000001002f58981 */ /* 0x000722000c1e1100 */
[----:B------:R-:W-:-:S03]  /*1e7a0*/  PRMT R243, RZ, 0x7610, R243 ;  /* 0x00007610fff37816 */ /* 0x000fc600000000f3 */
[----:B------:R-:W4:Y:S04]  /*1e7b0*/  LDL R50, [R1+0xd3c] ;  /* 0x000d3c0001327983 */ /* 0x000f280000100800 */
[----:B------:R-:W4:Y:S01]  /*1e7c0*/  LDL R48, [R1+0xd40] ;  /* 0x000d400001307983 */ /* 0x000f220000100800 */
[----:B------:R-:W-:Y:S02]  /*1e7d0*/  PRMT R242, RZ, 0x7610, R242 ;  /* 0x00007610fff27816 */ /* 0x000fe400000000f2 */
[----:B------:R-:W-:Y:S01]  /*1e7e0*/  PRMT R241, RZ, 0x7610, R241 ;  /* 0x00007610fff17816 */ /* 0x000fe200000000f1 */
[----:B------:R-:W4:Y:S01]  /*1e7f0*/  LDL R72, [R1+0xc7c] ;  /* 0x000c7c0001487983 */ /* 0x000f220000100800 */
[----:B------:R-:W-:Y:S02]  /*1e800*/  PRMT R240, RZ, 0x7610, R240 ;  /* 0x00007610fff07816 */ /* 0x000fe400000000f0 */
[----:B------:R-:W-:Y:S01]  /*1e810*/  PRMT R239, RZ, 0x7610, R239 ;  /* 0x00007610ffef7816 */ /* 0x000fe200000000ef */
[----:B------:R-:W4:Y:S01]  /*1e820*/  LDL R54, [R1+0xc80] ;  /* 0x000c800001367983 */ /* 0x000f220000100800 */
[----:B------:R-:W-:-:S02]  /*1e830*/  PRMT R238, RZ, 0x7610, R238 ;  /* 0x00007610ffee7816 */ /* 0x000fc400000000ee */
[----:B------:R-:W-:Y:S01]  /*1e840*/  PRMT R237, RZ, 0x7610, R237 ;  /* 0x00007610ffed7816 */ /* 0x000fe200000000ed */
[----:B------:R-:W4:Y:S01]  /*1e850*/  LDL R53, [R1+0xb7c] ;  /* 0x000b7c0001357983 */ /* 0x000f220000100800 */
[----:B---3--:R-:W-:-:S03]  /*1e860*/  @!P0 IMAD.MOV.U32 R2, RZ, RZ, R33 ;  /* 0x000000ffff028224 */ /* 0x008fc600078e0021 */
[----:B------:R-:W3:Y:S01]  /*1e870*/  LDL R33, [R1+0xdc0] ;  /* 0x000dc00001217983 */ /* 0x000ee20000100800 */
[----:B------:R-:W-:-:S03]  /*1e880*/  @!P0 IMAD.MOV.U32 R3, RZ, RZ, R36 ;  /* 0x000000ffff038224 */ /* 0x000fc600078e0024 */
[----:B------:R-:W3:Y:S04]  /*1e890*/  LDL R36, [R1+0xdbc] ;  /* 0x000dbc0001247983 */ /* 0x000ee80000100800 */
[----:B------:R0:W3:Y:S01]  /*1e8a0*/  @!P0 LDG.E.U8 R244, desc[UR16][R2.64] ;  /* 0x0000001002f48981 */ /* 0x0000e2000c1e1100 */
[----:B------:R-:W-:Y:S02]  /*1e8b0*/  PRMT R236, RZ, 0x7610, R236 ;  /* 0x00007610ffec7816 */ /* 0x000fe400000000ec */
[----:B------:R-:W-:Y:S01]  /*1e8c0*/  PRMT R235, RZ, 0x7610, R235 ;  /* 0x00007610ffeb7816 */ /* 0x000fe200000000eb */
[----:B------:R-:W3:Y:S01]  /*1e8d0*/  LDL R52, [R1+0xb80] ;  /* 0x000b800001347983 */ /* 0x000ee20000100800 */
[----:B------:R-:W-:Y:S02]  /*1e8e0*/  PRMT R234, RZ, 0x7610, R234 ;  /* 0x00007610ffea7816 */ /* 0x000fe400000000ea */
[----:B------:R-:W-:Y:S01]  /*1e8f0*/  PRMT R233, RZ, 0x7610, R233 ;  /* 0x00007610ffe97816 */ /* 0x000fe200000000e9 */
[----:B------:R-:W3:Y:S01]  /*1e900*/  LDL R77, [R1+0x564] ;  /* 0x00056400014d7983 */ /* 0x000ee20000100800 */
[----:B0-----:R-:W-:-:S03]  /*1e910*/  @!P0 IMAD.MOV.U32 R2, RZ, RZ, R24 ;  /* 0x000000ffff028224 */ /* 0x001fc600078e0018 */
[----:B------:R-:W3:Y:S01]  /*1e920*/  LDL R24, [R1+0xd80] ;  /* 0x000d800001187983 */ /* 0x000ee20000100800 */
[----:B------:R-:W-:-:S03]  /*1e930*/  @!P0 IMAD.MOV.U32 R3, RZ, RZ, R37 ;  /* 0x000000ffff038224 */ /* 0x000fc600078e0025 */
[----:B------:R-:W3:Y:S04]  /*1e940*/  LDL R37, [R1+0xcfc] ;  /* 0x000cfc0001257983 */ /* 0x000ee80000100800 */
[----:B------:R0:W3:Y:S01]  /*1e950*/  @!P0 LDG.E.U8 R243, desc[UR16][R2.64] ;  /* 0x0000001002f38981 */ /* 0x0000e2000c1e1100 */
[----:B------:R-:W-:Y:S02]  /*1e960*/  PRMT R232, RZ, 0x7610, R232 ;  /* 0x00007610ffe87816 */ /* 0x000fe400000000e8 */
[----:B------:R-:W-:Y:S01]  /*1e970*/  PRMT R231, RZ, 0x7610, R231 ;  /* 0x00007610ffe77816 */ /* 0x000fe200000000e7 */
[----:B------:R-:W3:Y:S01]  /*1e980*/  LDL R75, [R1+0x568] ;  /* 0x00056800014b7983 */ /* 0x000ee20000100800 */
[----:B0-----:R-:W-:-:S03]  /*1e990*/  @!P0 IMAD.MOV.U32 R2, RZ, RZ, R29 ;  /* 0x000000ffff028224 */ /* 0x001fc600078e001d */
[----:B------:R-:W3:Y:S01]  /*1e9a0*/  LDL R29, [R1+0xd00] ;  /* 0x000d0000011d7983 */ /* 0x000ee20000100800 */
[----:B------:R-:W-:-:S03]  /*1e9b0*/  @!P0 IMAD.MOV.U32 R3, RZ, RZ, R31 ;  /* 0x000000ffff038224 */ /* 0x000fc600078e001f */
[----:B------:R-:W3:Y:S04]  /*1e9c0*/  LDL R31, [R1+0xcbc] ;  /* 0x000cbc00011f7983 */ /* 0x000ee80000100800 */
[----:B------:R2:W3:Y:S02]  /*1e9d0*/  @!P0 LDG.E.U8 R242, desc[UR16][R2.64] ;  /* 0x0000001002f28981 */ /* 0x0004e4000c1e1100 */
[----:B--2---:R-:W-:Y:S02]  /*1e9e0*/  @!P0 IMAD.MOV.U32 R2, RZ, RZ, R25 ;  /* 0x000000ffff028224 */ /* 0x004fe400078e0019 */
[----:B------:R-:W2:Y:S01]  /*1e9f0*/  LDL R25, [R1+0xcc0] ;  /* 0x000cc00001197983 */ /* 0x000ea20000100800 */
[----:B------:R-:W-:-:S05]  /*1ea00*/  @!P0 IMAD.MOV.U32 R3, RZ, RZ, R34 ;  /* 0x000000ffff038224 */ /* 0x000fca00078e0022 */
[----:B------:R0:W2:Y:S02]  /*1ea10*/  @!P0 LDG.E.U8 R241, desc[UR16][R2.64] ;  /* 0x0000001002f18981 */ /* 0x0000a4000c1e1100 */
[----:B0-----:R-:W-:Y:S02]  /*1ea20*/  @!P0 IMAD.MOV.U32 R3, RZ, RZ, R46 ;  /* 0x000000ffff038224 */ /* 0x001fe400078e002e */
[----:B------:R-:W-:-:S05]  /*1ea30*/  @!P0 IMAD.MOV.U32 R2, RZ, RZ, R35 ;  /* 0x000000ffff028224 */ /* 0x000fca00078e0023 */
[----:B------:R0:W2:Y:S02]  /*1ea40*/  @!P0 LDG.E.U8 R240, desc[UR16][R2.64] ;  /* 0x0000001002f08981 */ /* 0x0000a4000c1e1100 */
[----:B0-----:R-:W-:Y:S02]  /*1ea50*/  @!P0 IMAD.MOV.U32 R2, RZ, RZ, R51 ;  /* 0x000000ffff028224 */ /* 0x001fe400078e0033 */
[----:B----4-:R-:W-:-:S05]  /*1ea60*/  @!P0 IMAD.MOV.U32 R3, RZ, RZ, R26 ;  /* 0x000000ffff038224 */ /* 0x010fca00078e001a */
[----:B------:R0:W4:Y:S02]  /*1ea70*/  @!P0 LDG.E.U8 R239, desc[UR16][R2.64] ;  /* 0x0000001002ef8981 */ /* 0x000124000c1e1100 */
[----:B0-----:R-:W-:Y:S02]  /*1ea80*/  @!P0 IMAD.MOV.U32 R2, RZ, RZ, R39 ;  /* 0x000000ffff028224 */ /* 0x001fe400078e0027 */
[----:B------:R-:W-:Y:S01]  /*1ea90*/  @!P0 IMAD.MOV.U32 R3, RZ, RZ, R45 ;  /* 0x000000ffff038224 */ /* 0x000fe200078e002d */
[----:B------:R-:W4:Y:S04]  /*1eaa0*/  LDL R39, [R1+0xc40] ;  /* 0x000c400001277983 */ /* 0x000f280000100800 */
[----:B------:R-:W4:Y:S04]  /*1eab0*/  LDL R45, [R1+0xc3c] ;  /* 0x000c3c00012d7983 */ /* 0x000f280000100800 */
[----:B------:R3:W4:Y:S02]  /*1eac0*/  @!P0 LDG.E.U8 R238, desc[UR16][R2.64] ;  /* 0x0000001002ee8981 */ /* 0x000724000c1e1100 */
[----:B---3--:R-:W-:-:S02]  /*1ead0*/  @!P0 IMAD.MOV.U32 R2, RZ, RZ, R33 ;  /* 0x000000ffff028224 */ /* 0x008fc400078e0021 */
[----:B------:R-:W-:Y:S01]  /*1eae0*/  @!P0 IMAD.MOV.U32 R3, RZ, RZ, R36 ;  /* 0x000000ffff038224 */ /* 0x000fe200078e0024 */
[----:B------:R-:W3:Y:S04]  /*1eaf0*/  LDL R33, [R1+0xc00] ;  /* 0x000c000001217983 */ /* 0x000ee80000100800 */
[----:B------:R-:W3:Y:S04]  /*1eb00*/  LDL R36, [R1+0xbfc] ;  /* 0x000bfc0001247983 */ /* 0x000ee80000100800 */
[----:B------:R0:W3:Y:S02]  /*1eb10*/  @!P0 LDG.E.U8 R237, desc[UR16][R2.64] ;  /* 0x0000001002ed8981 */ /* 0x0000e4000c1e1100 */
[----:B0-----:R-:W-:-:S02]  /*1eb20*/  @!P0 IMAD.MOV.U32 R2, RZ, RZ, R24 ;  /* 0x000000ffff028224 */ /* 0x001fc400078e0018 */
[----:B------:R-:W3:Y:S01]  /*1eb30*/  LDL R24, [R1+0xbc0] ;  /* 0x000bc00001187983 */ /* 0x000ee20000100800 */
[----:B------:R-:W-:-:S03]  /*1eb40*/  @!P0 IMAD.MOV.U32 R3, RZ, RZ, R38 ;  /* 0x000000ffff038224 */ /* 0x000fc600078e0026 */
[----:B------:R-:W3:Y:S04]  /*1eb50*/  LDL R38, [R1+0xbbc] ;  /* 0x000bbc0001267983 */ /* 0x000ee80000100800 */
[----:B------:R0:W3:Y:S02]  /*1eb60*/  @!P0 LDG.E.U8 R236, desc[UR16][R2.64] ;  /* 0x0000001002ec8981 */ /* 0x0000e4000c1e1100 */
[----:B0-----:R-:W-:Y:S02]  /*1eb70*/  @!P0 IMAD.MOV.U32 R2, RZ, RZ, R48 ;  /* 0x000000ffff028224 */ /* 0x001fe400078e0030 */
[----:B------:R-:W-:Y:S01]  /*1eb80*/  @!P0 IMAD.MOV.U32 R3, RZ, RZ, R50 ;  /* 0x000000ffff038224 */ /* 0x000fe200078e0032 */
[----:B------:R-:W3:Y:S04]  /*1eb90*/  LDL R48, [R1+0xb00] ;  /* 0x000b000001307983 */ /* 0x000ee80000100800 */
[----:B------:R0:W3:Y:S04]  /*1eba0*/  @!P0 LDG.E.U8 R235, desc[UR16][R2.64] ;  /* 0x0000001002eb8981 */ /* 0x0000e8000c1e1100 */
[----:B------:R-:W3:Y:S01]  /*1ebb0*/  LDL R50, [R1+0xafc] ;  /* 0x000afc0001327983 */ /* 0x000ee20000100800 */
[----:B0-----:R-:W-:-:S02]  /*1ebc0*/  @!P0 IMAD.MOV.U32 R2, RZ, RZ, R29 ;  /* 0x000000ffff028224 */ /* 0x001fc400078e001d */
[----:B------:R-:W-:Y:S01]  /*1ebd0*/  @!P0 IMAD.MOV.U32 R3, RZ, RZ, R37 ;  /* 0x000000ffff038224 */ /* 0x000fe200078e0025 */
[----:B------:R-:W3:Y:S04]  /*1ebe0*/  LDL R29, [R1+0xb40] ;  /* 0x000b4000011d7983 */ /* 0x000ee80000100800 */
[----:B------:R-:W3:Y:S04]  /*1ebf0*/  LDL R37, [R1+0xb3c] ;  /* 0x000b3c0001257983 */ /* 0x000ee80000100800 */
[----:B------:R0:W3:Y:S02]  /*1ec00*/  @!P0 LDG.E.U8 R234, desc[UR16][R2.64] ;  /* 0x0000001002ea8981 */ /* 0x0000e4000c1e1100 */
[----:B0-----:R-:W-:-:S02]  /*1ec10*/  @!P0 IMAD.MOV.U32 R3, RZ, RZ, R31 ;  /* 0x000000ffff038224 */ /* 0x001fc400078e001f */
[----:B------:R-:W3:Y:S01]  /*1ec20*/  LDL R31, [R1+0xabc] ;  /* 0x000abc00011f7983 */ /* 0x000ee20000100800 */
[----:B--2---:R-:W-:-:S03]  /*1ec30*/  @!P0 IMAD.MOV.U32 R2, RZ, RZ, R25 ;  /* 0x000000ffff028224 */ /* 0x004fc600078e0019 */
[----:B------:R-:W2:Y:S04]  /*1ec40*/  LDL R25, [R1+0xac0] ;  /* 0x000ac00001197983 */ /* 0x000ea80000100800 */
[----:B------:R0:W2:Y:S02]  /*1ec50*/  @!P0 LDG.E.U8 R233, desc[UR16][R2.64] ;  /* 0x0000001002e98981 */ /* 0x0000a4000c1e1100 */
[----:B0-----:R-:W-:Y:S02]  /*1ec60*/  @!P0 IMAD.MOV.U32 R2, RZ, RZ, R54 ;  /* 0x000000ffff028224 */ /* 0x001fe400078e0036 */
[----:B------:R-:W-:Y:S01]  /*1ec70*/  @!P0 IMAD.MOV.U32 R3, RZ, RZ, R72 ;  /* 0x000000ffff038224 */ /* 0x000fe200078e0048 */
[----:B------:R-:W-:Y:S01]  /*1ec80*/  PRMT R230, RZ, 0x7610, R230 ;  /* 0x00007610ffe67816 */ /* 0x000fe200000000e6 */
[----:B------:R-:W2:Y:S04]  /*1ec90*/  LDL R72, [R1+0x4e4] ;  /* 0x0004e40001487983 */ /* 0x000ea80000100800 */
[----:B------:R4:W2:Y:S01]  /*1eca0*/  @!P0 LDG.E.U8 R232, desc[UR16][R2.64] ;  /* 0x0000001002e88981 */ /* 0x0008a2000c1e1100 */
[----:B------:R-:W-:-:S02]  /*1ecb0*/  PRMT R229, RZ, 0x7610, R229 ;  /* 0x00007610ffe57816 */ /* 0x000fc400000000e5 */
[----:B------:R-:W-:Y:S01]  /*1ecc0*/  PRMT R228, RZ, 0x7610, R228 ;  /* 0x00007610ffe47816 */ /* 0x000fe200000000e4 */
[----:B------:R-:W2:Y:S01]  /*1ecd0*/  LDL R54, [R1+0x4e8] ;  /* 0x0004e80001367983 */ /* 0x000ea20000100800 */
[----:B----4-:R-:W-:-:S03]  /*1ece0*/  @!P0 IMAD.MOV.U32 R2, RZ, RZ, R39 ;  /* 0x000000ffff028224 */ /* 0x010fc600078e0027 */
[----:B------:R-:W4:Y:S01]  /*1ecf0*/  LDL R39, [R1+0xa80] ;  /* 0x000a800001277983 */ /* 0x000f220000100800 */
[----:B------:R-:W-:-:S03]  /*1ed00*/  @!P0 IMAD.MOV.U32 R3, RZ, RZ, R45 ;  /* 0x000000ffff038224 */ /* 0x000fc600078e002d */
        /* <DEDUP_REMOVED lines=13> */
[----:B0-----:R-:W-:Y:S02]  /*1ede0*/  @!P0 IMAD.MOV.U32 R2, RZ, RZ, R52 ;  /* 0x000000ffff028224 */ /* 0x001fe400078e0034 */
[----:B------:R-:W-:Y:S01]  /*1edf0*/  @!P0 IMAD.MOV.U32 R3, RZ, RZ, R53 ;  /* 0x000000ffff038224 */ /* 0x000fe200078e0035 */
[----:B------:R-:W-:Y:S01]  /*1ee00*/  PRMT R226, RZ, 0x7610, R226 ;  /* 0x00007610ffe27816 */ /* 0x000fe200000000e2 */
[----:B------:R-:W3:Y:S04]  /*1ee10*/  LDL R53, [R1+0x4a4] ;  /* 0x0004a40001357983 */ /* 0x000ee80000100800 */
[----:B------:R0:W3:Y:S01]  /*1ee20*/  @!P0 LDG.E.U8 R228, desc[UR16][R2.64] ;  /* 0x0000001002e48981 */ /* 0x0000e2000c1e1100 */
[----:B------:R-:W-:-:S02]  /*1ee30*/  PRMT R225, RZ, 0x7610, R225 ;  /* 0x00007610ffe17816 */ /* 0x000fc400000000e1 */
[----:B------:R-:W-:Y:S01]  /*1ee40*/  PRMT R224, RZ, 0x7610, R224 ;  /* 0x00007610ffe07816 */ /* 0x000fe200000000e0 */
[----:B------:R-:W3:Y:S01]  /*1ee50*/  LDL R52, [R1+0x4a8] ;  /* 0x0004a80001347983 */ /* 0x000ee20000100800 */
[----:B0-----:R-:W-:-:S03]  /*1ee60*/  @!P0 IMAD.MOV.U32 R2, RZ, RZ, R29 ;  /* 0x000000ffff028224 */ /* 0x001fc600078e001d */
[----:B------:R-:W3:Y:S01]  /*1ee70*/  LDL R29, [R1+0x5a8] ;  /* 0x0005a800011d7983 */ /* 0x000ee20000100800 */
[----:B------:R-:W-:-:S03]  /*1ee80*/  @!P0 IMAD.MOV.U32 R3, RZ, RZ, R37 ;  /* 0x000000ffff038224 */ /* 0x000fc600078e0025 */
[----:B------:R-:W3:Y:S04]  /*1ee90*/  LDL R37, [R1+0x5a4] ;  /* 0x0005a40001257983 */ /* 0x000ee80000100800 */
[----:B------:R0:W3:Y:S02]  /*1eea0*/  @!P0 LDG.E.U8 R227, desc[UR16][R2.64] ;  /* 0x0000001002e38981 */ /* 0x0000e4000c1e1100 */
[----:B0-----:R-:W-:Y:S02]  /*1eeb0*/  @!P0 IMAD.MOV.U32 R2, RZ, RZ, R48 ;  /* 0x000000ffff028224 */ /* 0x001fe400078e0030 */
[----:B------:R-:W-:Y:S01]  /*1eec0*/  @!P0 IMAD.MOV.U32 R3, RZ, RZ, R50 ;  /* 0x000000ffff038224 */ /* 0x000fe200078e0032 */
[----:B------:R-:W-:Y:S01]  /*1eed0*/  PRMT R223, RZ, 0x7610, R223 ;  /* 0x00007610ffdf7816 */ /* 0x000fe200000000df */
[----:B------:R-:W3:Y:S04]  /*1eee0*/  LDL R50, [R1+0x424] ;  /* 0x0004240001327983 */ /* 0x000ee80000100800 */
[----:B------:R0:W3:Y:S01]  /*1eef0*/  @!P0 LDG.E.U8 R226, desc[UR16][R2.64] ;  /* 0x0000001002e28981 */ /* 0x0000e2000c1e1100 */
[----:B------:R-:W-:-:S03]  /*1ef00*/  PRMT R222, RZ, 0x7610, R222 ;  /* 0x00007610ffde7816 */ /* 0x000fc600000000de */
[----:B------:R-:W3:Y:S01]  /*1ef10*/  LDL R48, [R1+0x3e4] ;  /* 0x0003e40001307983 */ /* 0x000ee20000100800 */
[----:B0-----:R-:W-:-:S03]  /*1ef20*/  @!P0 IMAD.MOV.U32 R3, RZ, RZ, R31 ;  /* 0x000000ffff038224 */ /* 0x001fc600078e001f */
[----:B------:R-:W3:Y:S01]  /*1ef30*/  LDL R31, [R1+0x524] ;  /* 0x00052400011f7983 */ /* 0x000ee20000100800 */
[----:B--2---:R-:W-:-:S03]  /*1ef40*/  @!P0 IMAD.MOV.U32 R2, RZ, RZ, R25 ;  /* 0x000000ffff028224 */ /* 0x004fc600078e0019 */
[----:B------:R-:W2:Y:S04]  /*1ef50*/  LDL R25, [R1+0x528] ;  /* 0x0005280001197983 */ /* 0x000ea80000100800 */
[----:B------:R4:W2:Y:S02]  /*1ef60*/  @!P0 LDG.E.U8 R225, desc[UR16][R2.64] ;  /* 0x0000001002e18981 */ /* 0x0008a4000c1e1100 */
[----:B----4-:R-:W-:Y:S01]  /*1ef70*/  @!P0 IMAD.MOV.U32 R2, RZ, RZ, R39 ;  /* 0x000000ffff028224 */ /* 0x010fe200078e0027 */
[----:B------:R-:W-:Y:S01]  /*1ef80*/  PRMT R221, RZ, 0x7610, R221 ;  /* 0x00007610ffdd7816 */ /* 0x000fe200000000dd */
[----:B------:R-:W4:Y:S01]  /*1ef90*/  LDL R39, [R1+0x3a4] ;  /* 0x0003a40001277983 */ /* 0x000f220000100800 */
[----:B------:R-:W-:-:S03]  /*1efa0*/  @!P0 IMAD.MOV.U32 R3, RZ, RZ, R45 ;  /* 0x000000ffff038224 */ /* 0x000fc600078e002d */
[----:B------:R-:W4:Y:S04]  /*1efb0*/  LDL R45, [R1+0x3e8] ;  /* 0x0003e800012d7983 */ /* 0x000f280000100800 */
[----:B------:R3:W4:Y:S02]  /*1efc0*/  @!P0 LDG.E.U8 R224, desc[UR16][R2.64] ;  /* 0x0000001002e08981 */ /* 0x000724000c1e1100 */
[----:B---3--:R-:W-:Y:S02]  /*1efd0*/  @!P0 IMAD.MOV.U32 R2, RZ, RZ, R33 ;  /* 0x000000ffff028224 */ /* 0x008fe400078e0021 */
[----:B------:R-:W3:Y:S01]  /*1efe0*/  LDL R33, [R1+0x468] ;  /* 0x0004680001217983 */ /* 0x000ee20000100800 */
[----:B------:R-:W-:-:S03]  /*1eff0*/  @!P0 IMAD.MOV.U32 R3, RZ, RZ, R36 ;  /* 0x000000ffff038224 */ /* 0x000fc600078e0024 */
[----:B------:R-:W4:Y:S04]  /*1f000*/  LDL R36, [R1+0x464] ;  /* 0x0004640001247983 */ /* 0x000f280000100800 */
[----:B------:R0:W4:Y:S02]  /*1f010*/  @!P0 LDG.E.U8 R223, desc[UR16][R2.64] ;  /* 0x0000001002df8981 */ /* 0x000124000c1e1100 */
[----:B0-----:R-:W-:Y:S02]  /*1f020*/  @!P0 IMAD.MOV.U32 R2, RZ, RZ, R24 ;  /* 0x000000ffff028224 */ /* 0x001fe400078e0018 */
[----:B------:R-:W4:Y:S01]  /*1f030*/  LDL R24, [R1+0x428] ;  /* 0x0004280001187983 */ /* 0x000f220000100800 */
[----:B------:R-:W-:Y:S01]  /*1f040*/  @!P0 IMAD.MOV.U32 R3, RZ, RZ, R38 ;  /* 0x000000ffff038224 */ /* 0x000fe200078e0026 */
[----:B------:R-:W-:-:S02]  /*1f050*/  PRMT R220, RZ, 0x7610, R220 ;  /* 0x00007610ffdc7816 */ /* 0x000fc400000000dc */
[----:B------:R-:W4:Y:S04]  /*1f060*/  LDL R38, [R1+0x364] ;  /* 0x0003640001267983 */ /* 0x000f280000100800 */
[----:B------:R0:W4:Y:S02]  /*1f070*/  @!P0 LDG.E.U8 R222, desc[UR16][R2.64] ;  /* 0x0000001002de8981 */ /* 0x000124000c1e1100 */
[----:B0-----:R-:W-:Y:S02]  /*1f080*/  @!P0 IMAD.MOV.U32 R2, RZ, RZ, R29 ;  /* 0x000000ffff028224 */ /* 0x001fe400078e001d */
[----:B------:R-:W4:Y:S01]  /*1f090*/  LDL R29, [R1+0x3a8] ;  /* 0x0003a800011d7983 */ /* 0x000f220000100800 */
[----:B------:R-:W-:-:S03]  /*1f0a0*/  @!P0 IMAD.MOV.U32 R3, RZ, RZ, R37 ;  /* 0x000000ffff038224 */ /* 0x000fc600078e0025 */
[----:B------:R-:W4:Y:S04]  /*1f0b0*/  LDL R37, [R1+0x368] ;  /* 0x0003680001257983 */ /* 0x000f280000100800 */
[----:B------:R0:W4:Y:S02]  /*1f0c0*/  @!P0 LDG.E.U8 R221, desc[UR16][R2.64] ;  /* 0x0000001002dd8981 */ /* 0x000124000c1e1100 */
[----:B0-----:R-:W-:Y:S02]  /*1f0d0*/  @!P0 IMAD.MOV.U32 R2, RZ, RZ, R75 ;  /* 0x000000ffff028224 */ /* 0x001fe400078e004b */
[----:B------:R-:W-:-:S05]  /*1f0e0*/  @!P0 IMAD.MOV.U32 R3, RZ, RZ, R77 ;  /* 0x000000ffff038224 */ /* 0x000fca00078e004d */
[----:B------:R0:W4:Y:S02]  /*1f0f0*/  @!P0 LDG.E.U8 R220, desc[UR16][R2.64] ;  /* 0x0000001002dc8981 */ /* 0x000124000c1e1100 */
[----:B0-----:R-:W-:Y:S02]  /*1f100*/  @!P0 IMAD.MOV.U32 R3, RZ, RZ, R31 ;  /* 0x000000ffff038224 */ /* 0x001fe400078e001f */
[----:B------:R-:W4:Y:S01]  /*1f110*/  LDL R31, [R1+0x324] ;  /* 0x00032400011f7983 */ /* 0x000f220000100800 */
[----:B--2---:R-:W-:-:S03]  /*1f120*/  @!P0 IMAD.MOV.U32 R2, RZ, RZ, R25 ;  /* 0x000000ffff028224 */ /* 0x004fc600078e0019 */
[----:B------:R-:W2:Y:S01]  /*1f130*/  LDL R25, [R1+0x328] ;  /* 0x0003280001197983 */ /* 0x000ea20000100800 */
[----:B------:R-:W-:Y:S02]  /*1f140*/  PRMT R219, RZ, 0x7610, R219 ;  /* 0x00007610ffdb7816 */ /* 0x000fe400000000db */
[----:B------:R-:W-:-:S04]  /*1f150*/  PRMT R218, RZ, 0x7610, R218 ;  /* 0x00007610ffda7816 */ /* 0x000fc800000000da */
[----:B------:R0:W2:Y:S01]  /*1f160*/  @!P0 LDG.E.U8 R219, desc[UR16][R2.64] ;  /* 0x0000001002db8981 */ /* 0x0000a2000c1e1100 */
[----:B------:R-:W-:Y:S01]  /*1f170*/  PRMT R217, RZ, 0x7610, R217 ;  /* 0x00007610ffd97816 */ /* 0x000fe200000000d9 */
[----:B0-----:R-:W-:Y:S02]  /*1f180*/  @!P0 IMAD.MOV.U32 R2, RZ, RZ, R54 ;  /* 0x000000ffff028224 */ /* 0x001fe400078e0036 */
[----:B------:R-:W-:-:S05]  /*1f190*/  @!P0 IMAD.MOV.U32 R3, RZ, RZ, R72 ;  /* 0x000000ffff038224 */ /* 0x000fca00078e0048 */
[----:B------:R0:W2:Y:S01]  /*1f1a0*/  @!P0 LDG.E.U8 R218, desc[UR16][R2.64] ;  /* 0x0000001002da8981 */ /* 0x0000a2000c1e1100 */
[----:B------:R-:W-:Y:S01]  /*1f1b0*/  PRMT R216, RZ, 0x7610, R216 ;  /* 0x00007610ffd87816 */ /* 0x000fe200000000d8 */
[----:B0-----:R-:W-:Y:S02]  /*1f1c0*/  @!P0 IMAD.MOV.U32 R2, RZ, RZ, R52 ;  /* 0x000000ffff028224 */ /* 0x001fe400078e0034 */
[----:B------:R-:W-:-:S05]  /*1f1d0*/  @!P0 IMAD.MOV.U32 R3, RZ, RZ, R53 ;  /* 0x000000ffff038224 */ /* 0x000fca00078e0035 */
[----:B------:R3:W2:Y:S02]  /*1f1e0*/  @!P0 LDG.E.U8 R217, desc[UR16][R2.64] ;  /* 0x0000001002d98981 */ /* 0x0006a4000c1e1100 */
[----:B---3--:R-:W-:Y:S02]  /*1f1f0*/  @!P0 IMAD.MOV.U32 R2, RZ, RZ, R33 ;  /* 0x000000ffff028224 */ /* 0x008fe400078e0021 */
[----:B------:R-:W3:Y:S01]  /*1f200*/  LDL R33, [R1+0x2e8] ;  /* 0x0002e80001217983 */ /* 0x000ee20000100800 */
[----:B----4-:R-:W-:-:S03]  /*1f210*/  @!P0 IMAD.MOV.U32 R3, RZ, RZ, R36 ;  /* 0x000000ffff038224 */ /* 0x010fc600078e0024 */
[----:B------:R-:W4:Y:S04]  /*1f220*/  LDL R36, [R1+0x2e4] ;  /* 0x0002e40001247983 */ /* 0x000f280000100800 */
[----:B------:R0:W4:Y:S02]  /*1f230*/  @!P0 LDG.E.U8 R216, desc[UR16][R2.64] ;  /* 0x0000001002d88981 */ /* 0x000124000c1e1100 */
[----:B0-----:R-:W-:Y:S02]  /*1f240*/  @!P0 IMAD.MOV.U32 R2, RZ, RZ, R24 ;  /* 0x000000ffff028224 */ /* 0x001fe400078e0018 */
        /* <DEDUP_REMOVED lines=11> */
[----:B------:R-:W-:Y:S02]  /*1f300*/  @!P0 IMAD.MOV.U32 R2, RZ, RZ, R29 ;  /* 0x000000ffff028224 */ /* 0x000fe400078e001d */
[----:B------:R-:W4:Y:S04]  /*1f310*/  LDL.LU R29, [R1+0x2a4] ;  /* 0x0002a400011d7983 */ /* 0x000f280000300800 */
[----:B------:R0:W4:Y:S04]  /*1f320*/  @!P0 LDG.E.U8 R213, desc[UR16][R2.64] ;  /* 0x0000001002d58981 */ /* 0x000128000c1e1100 */
[----:B------:R-:W4:Y:S01]  /*1f330*/  LDL.LU R48, [R1+0x264] ;  /* 0x0002640001307983 */ /* 0x000f220000300800 */
[----:B0-----:R-:W-:-:S02]  /*1f340*/  @!P0 IMAD.MOV.U32 R2, RZ, RZ, R37 ;  /* 0x000000ffff028224 */ /* 0x001fc400078e0025 */
[----:B------:R-:W-:Y:S01]  /*1f350*/  @!P0 IMAD.MOV.U32 R3, RZ, RZ, R38 ;  /* 0x000000ffff038224 */ /* 0x000fe200078e0026 */
[----:B------:R-:W4:Y:S04]  /*1f360*/  LDL.LU R37, [R1+0x268] ;  /* 0x0002680001257983 */ /* 0x000f280000300800 */
[----:B------:R0:W4:Y:S04]  /*1f370*/  @!P0 LDG.E.U8 R212, desc[UR16][R2.64] ;  /* 0x0000001002d48981 */ /* 0x000128000c1e1100 */
[----:B------:R-:W4:Y:S04]  /*1f380*/  LDL R54, [R1+0x9ec] ;  /* 0x0009ec0001367983 */ /* 0x000f280000100800 */
[----:B------:R-:W4:Y:S04]  /*1f390*/  LDL R52, [R1+0xdb4] ;  /* 0x000db40001347983 */ /* 0x000f280000100800 */
[----:B------:R-:W4:Y:S01]  /*1f3a0*/  LDL R50, [R1+0xdb8] ;  /* 0x000db80001327983 */ /* 0x000f220000100800 */
[----:B0-----:R-:W-:-:S03]  /*1f3b0*/  @!P0 IMAD.MOV.U32 R3, RZ, RZ, R31 ;  /* 0x000000ffff038224 */ /* 0x001fc600078e001f */
[----:B------:R-:W4:Y:S04]  /*1f3c0*/  LDL R31, [R1+0xdec] ;  /* 0x000dec00011f7983 */ /* 0x000f280000100800 */
[----:B------:R-:W4:Y:S01]  /*1f3d0*/  LDL.LU R53, [R1+0x228] ;  /* 0x0002280001357983 */ /* 0x000f220000300800 */
[----:B--2---:R-:W-:-:S03]  /*1f3e0*/  @!P0 IMAD.MOV.U32 R2, RZ, RZ, R25 ;  /* 0x000000ffff028224 */ /* 0x004fc600078e0019 */
[----:B------:R-:W2:Y:S01]  /*1f3f0*/  LDL.LU R25, [R1+0x224] ;  /* 0x0002240001197983 */ /* 0x000ea20000300800 */
[----:B------:R-:W-:-:S03]  /*1f400*/  PRMT R211, RZ, 0x7610, R211 ;  /* 0x00007610ffd37816 */ /* 0x000fc600000000d3 */
[----:B------:R-:W2:Y:S04]  /*1f410*/  LDL R39, [R1+0xd74] ;  /* 0x000d740001277983 */ /* 0x000ea80000100800 */
[----:B------:R-:W2:Y:S01]  /*1f420*/  LDL R38, [R1+0xd78] ;  /* 0x000d780001267983 */ /* 0x000ea20000100800 */
[----:B------:R-:W-:-:S03]  /*1f430*/  PRMT R210, RZ, 0x7610, R210 ;  /* 0x00007610ffd27816 */ /* 0x000fc600000000d2 */
[----:B------:R3:W2:Y:S04]  /*1f440*/  @!P0 LDG.E.U8 R211, desc[UR16][R2.64] ;  /* 0x0000001002d38981 */ /* 0x0006a8000c1e1100 */
[----:B------:R-:W2:Y:S04]  /*1f450*/  LDL R75, [R1+0xd34] ;  /* 0x000d3400014b7983 */ /* 0x000ea80000100800 */
[----:B------:R-:W2:Y:S01]  /*1f460*/  LDL R72, [R1+0xd38] ;  /* 0x000d380001487983 */ /* 0x000ea20000100800 */
[----:B------:R-:W-:-:S03]  /*1f470*/  PRMT R209, RZ, 0x7610, R209 ;  /* 0x00007610ffd17816 */ /* 0x000fc600000000d1 */
[----:B------:R-:W2:Y:S01]  /*1f480*/  LDL R45, [R1+0xcb4] ;  /* 0x000cb400012d7983 */ /* 0x000ea20000100800 */
[----:B---3--:R-:W-:-:S03]  /*1f490*/  @!P0 IMAD.MOV.U32 R2, RZ, RZ, R33 ;  /* 0x000000ffff028224 */ /* 0x008fc600078e0021 */
[----:B------:R-:W3:Y:S01]  /*1f4a0*/  LDL R33, [R1+0xcf4] ;  /* 0x000cf40001217983 */ /* 0x000ee20000100800 */
[----:B----4-:R-:W-:-:S03]  /*1f4b0*/  @!P0 IMAD.MOV.U32 R3, RZ, RZ, R36 ;  /* 0x000000ffff038224 */ /* 0x010fc600078e0024 */
[----:B------:R-:W4:Y:S04]  /*1f4c0*/  LDL R36, [R1+0xcb8] ;  /* 0x000cb80001247983 */ /* 0x000f280000100800 */
[----:B------:R0:W4:Y:S02]  /*1f4d0*/  @!P0 LDG.E.U8 R210, desc[UR16][R2.64] ;  /* 0x0000001002d28981 */ /* 0x000124000c1e1100 */
[----:B0-----:R-:W-:Y:S02]  /*1f4e0*/  @!P0 IMAD.MOV.U32 R2, RZ, RZ, R24 ;  /* 0x000000ffff028224 */ /* 0x001fe400078e0018 */
[----:B------:R-:W4:Y:S01]  /*1f4f0*/  LDL R24, [R1+0xcf8] ;  /* 0x000cf80001187983 */ /* 0x000f220000100800 */
[----:B------:R-:W-:Y:S02]  /*1f500*/  PRMT R208, RZ, 0x7610, R208 ;  /* 0x00007610ffd07816 */ /* 0x000fe400000000d0 */
[----:B------:R-:W-:Y:S01]  /*1f510*/  PRMT R207, RZ, 0x7610, R207 ;  /* 0x00007610ffcf7816 */ /* 0x000fe200000000cf */
[----:B------:R-:W-:-:S05]  /*1f520*/  @!P0 IMAD.MOV.U32 R3, RZ, RZ, R29 ;  /* 0x000000ffff038224 */ /* 0x000fca00078e001d */
[----:B------:R0:W4:Y:S02]  /*1f530*/  @!P0 LDG.E.U8 R209, desc[UR16][R2.64] ;  /* 0x0000001002d18981 */ /* 0x000124000c1e1100 */
[----:B0-----:R-:W-:Y:S02]  /*1f540*/  @!P0 IMAD.MOV.U32 R3, RZ, RZ, R48 ;  /* 0x000000ffff038224 */ /* 0x001fe400078e0030 */
[----:B------:R-:W-:-:S05]  /*1f550*/  @!P0 IMAD.MOV.U32 R2, RZ, RZ, R37 ;  /* 0x000000ffff028224 */ /* 0x000fca00078e0025 */
[----:B------:R0:W4:Y:S02]  /*1f560*/  @!P0 LDG.E.U8 R208, desc[UR16][R2.64] ;  /* 0x0000001002d08981 */ /* 0x000124000c1e1100 */
[----:B0-----:R-:W-:Y:S02]  /*1f570*/  @!P0 IMAD.MOV.U32 R2, RZ, RZ, R53 ;  /* 0x000000ffff028224 */ /* 0x001fe400078e0035 */
[----:B--2---:R-:W-:-:S05]  /*1f580*/  @!P0 IMAD.MOV.U32 R3, RZ, RZ, R25 ;  /* 0x000000ffff038224 */ /* 0x004fca00078e0019 */
[----:B------:R0:W2:Y:S02]  /*1f590*/  @!P0 LDG.E.U8 R207, desc[UR16][R2.64] ;  /* 0x0000001002cf8981 */ /* 0x0000a4000c1e1100 */
[----:B0-----:R-:W-:Y:S02]  /*1f5a0*/  @!P0 IMAD.MOV.U32 R2, RZ, RZ, R31 ;  /* 0x000000ffff028224 */ /* 0x001fe400078e001f */
[----:B------:R-:W2:Y:S01]  /*1f5b0*/  LDL R31, [R1+0xc78] ;  /* 0x000c7800011f7983 */ /* 0x000ea20000100800 */
[----:B------:R-:W-:Y:S01]  /*1f5c0*/  PRMT R206, RZ, 0x7610, R206 ;  /* 0x00007610ffce7816 */ /* 0x000fe200000000ce */
[----:B------:R-:W-:Y:S02]  /*1f5d0*/  @!P0 IMAD.MOV.U32 R3, RZ, RZ, R54 ;  /* 0x000000ffff038224 */ /* 0x000fe400078e0036 */
[----:B------:R-:W2:Y:S01]  /*1f5e0*/  LDL R54, [R1+0xc74] ;  /* 0x000c740001367983 */ /* 0x000ea20000100800 */
[----:B------:R-:W-:-:S03]  /*1f5f0*/  PRMT R205, RZ, 0x7610, R205 ;  /* 0x00007610ffcd7816 */ /* 0x000fc600000000cd */
[----:B------:R0:W2:Y:S01]  /*1f600*/  @!P0 LDG.E.U8 R206, desc[UR16][R2.64] ;  /* 0x0000001002ce8981 */ /* 0x0000a2000c1e1100 */
[----:B------:R-:W-:Y:S01]  /*1f610*/  PRMT R204, RZ, 0x7610, R204 ;  /* 0x00007610ffcc7816 */ /* 0x000fe200000000cc */
[----:B0-----:R-:W-:Y:S02]  /*1f620*/  @!P0 IMAD.MOV.U32 R2, RZ, RZ, R50 ;  /* 0x000000ffff028224 */ /* 0x001fe400078e0032 */
[----:B------:R-:W-:Y:S01]  /*1f630*/  @!P0 IMAD.MOV.U32 R3, RZ, RZ, R52 ;  /* 0x000000ffff038224 */ /* 0x000fe200078e0034 */
[----:B------:R-:W2:Y:S04]  /*1f640*/  LDL R50, [R1+0xc38] ;  /* 0x000c380001327983 */ /* 0x000ea80000100800 */
[----:B------:R-:W2:Y:S04]  /*1f650*/  LDL R52, [R1+0xc34] ;  /* 0x000c340001347983 */ /* 0x000ea80000100800 */
[----:B------:R0:W2:Y:S01]  /*1f660*/  @!P0 LDG.E.U8 R205, desc[UR16][R2.64] ;  /* 0x0000001002cd8981 */ /* 0x0000a2000c1e1100 */
[----:B------:R-:W-:Y:S01]  /*1f670*/  PRMT R203, RZ, 0x7610, R203 ;  /* 0x00007610ffcb7816 */ /* 0x000fe200000000cb */
[----:B0-----:R-:W-:-:S02]  /*1f680*/  @!P0 IMAD.MOV.U32 R2, RZ, RZ, R38 ;  /* 0x000000ffff028224 */ /* 0x001fc400078e0026 */
[----:B------:R-:W-:Y:S01]  /*1f690*/  @!P0 IMAD.MOV.U32 R3, RZ, RZ, R39 ;  /* 0x000000ffff038224 */ /* 0x000fe200078e0027 */
[----:B------:R-:W2:Y:S04]  /*1f6a0*/  LDL R38, [R1+0xbf8] ;  /* 0x000bf80001267983 */ /* 0x000ea80000100800 */
[----:B------:R-:W2:Y:S04]  /*1f6b0*/  LDL R39, [R1+0xbf4] ;  /* 0x000bf40001277983 */ /* 0x000ea80000100800 */
[----:B------:R0:W2:Y:S02]  /*1f6c0*/  @!P0 LDG.E.U8 R204, desc[UR16][R2.64] ;  /* 0x0000001002cc8981 */ /* 0x0000a4000c1e1100 */
[----:B0-----:R-:W-:-:S02]  /*1f6d0*/  @!P0 IMAD.MOV.U32 R2, RZ, RZ, R72 ;  /* 0x000000ffff028224 */ /* 0x001fc400078e0048 */
[----:B------:R-:W-:Y:S01]  /*1f6e0*/  @!P0 IMAD.MOV.U32 R3, RZ, RZ, R75 ;  /* 0x000000ffff038224 */ /* 0x000fe200078e004b */
[----:B------:R-:W-:Y:S01]  /*1f6f0*/  PRMT R201, RZ, 0x7610, R201 ;  /* 0x00007610ffc97816 */ /* 0x000fe200000000c9 */
[----:B------:R-:W0:Y:S03]  /*1f700*/  S2R R151, SR_TID.X ;  /* 0x0000000000977919 */ /* 0x000e260000002100 */
[----:B------:R3:W2:Y:S01]  /*1f710*/  @!P0 LDG.E.U8 R203, desc[UR16][R2.64] ;  /* 0x0000001002cb8981 */ /* 0x0006a2000c1e1100 */
[----:B------:R-:W-:Y:S02]  /*1f720*/  PRMT R200, RZ, 0x7610, R200 ;  /* 0x00007610ffc87816 */ /* 0x000fe400000000c8 */
[----:B------:R-:W-:Y:S01]  /*1f730*/  PRMT R199, RZ, 0x7610, R199 ;  /* 0x00007610ffc77816 */ /* 0x000fe200000000c7 */
[----:B------:R-:W2:Y:S01]  /*1f740*/  LDL R72, [R1+0xa74] ;  /* 0x000a740001487983 */ /* 0x000ea20000100800 */
[----:B---3--:R-:W-:-:S03]  /*1f750*/  @!P0 IMAD.MOV.U32 R3, RZ, RZ, R33 ;  /* 0x000000ffff038224 */ /* 0x008fc600078e0021 */
[----:B------:R-:W3:Y:S01]  /*1f760*/  LDL R33, [R1+0xbb4] ;  /* 0x000bb40001217983 */ /* 0x000ee20000100800 */
[----:B----4-:R-:W-:-:S03]  /*1f770*/  @!P0 IMAD.MOV.U32 R2, RZ, RZ, R24 ;  /* 0x000000ffff028224 */ /* 0x010fc600078e0018 */
[----:B------:R-:W4:Y:S04]  /*1f780*/  LDL R24, [R1+0xbb8] ;  /* 0x000bb80001187983 */ /* 0x000f280000100800 */
[----:B------:R1:W4:Y:S02]  /*1f790*/  @!P0 LDG.E.U8 R201, desc[UR16][R2.64] ;  /* 0x0000001002c98981 */ /* 0x000324000c1e1100 */
[----:B-1----:R-:W-:Y:S02]  /*1f7a0*/  @!P0 IMAD.MOV.U32 R3, RZ, RZ, R45 ;  /* 0x000000ffff038224 */ /* 0x002fe400078e002d */
[----:B------:R-:W-:Y:S01]  /*1f7b0*/  @!P0 IMAD.MOV.U32 R2, RZ, RZ, R36 ;  /* 0x000000ffff028224 */ /* 0x000fe200078e0024 */
[----:B------:R-:W4:Y:S04]  /*1f7c0*/  LDL R45, [R1+0xb74] ;  /* 0x000b7400012d7983 */ /* 0x000f280000100800 */
[----:B------:R-:W4:Y:S04]  /*1f7d0*/  LDL R36, [R1+0xb78] ;  /* 0x000b780001247983 */ /* 0x000f280000100800 */
[----:B------:R2:W4:Y:S01]  /*1f7e0*/  @!P0 LDG.E.U8 R200, desc[UR16][R2.64] ;  /* 0x0000001002c88981 */ /* 0x000522000c1e1100 */
[----:B0-----:R-:W-:-:S02]  /*1f7f0*/  LOP3.LUT R146, R151, 0x7f, RZ, 0xc0, !PT ;  /* 0x0000007f97927812 */ /* 0x001fc400078ec0ff */
[----:B------:R-:W-:-:S03]  /*1f800*/  PRMT R198, RZ, 0x7610, R198 ;  /* 0x00007610ffc67816 */ /* 0x000fc600000000c6 */
[----:B------:R-:W-:Y:S04]  /*1f810*/  STS.U8 [R146+UR8], R185 ;  /* 0x000000b992007988 */ /* 0x000fe80008000008 */
[----:B------:R-:W-:Y:S04]  /*1f820*/  STS.U8 [R146+UR8+0x400], R180 ;  /* 0x000400b492007988 */ /* 0x000fe80008000008 */
[----:B------:R-:W-:Y:S04]  /*1f830*/  STS.U8 [R146+UR8+0x800], R183 ;  /* 0x000800b792007988 */ /* 0x000fe80008000008 */
[----:B------:R-:W-:Y:S04]  /*1f840*/  STS.U8 [R146+UR8+0xc00], R188 ;  /* 0x000c00bc92007988 */ /* 0x000fe80008000008 */
[----:B------:R-:W-:Y:S04]  /*1f850*/  STS.U8 [R146+UR8+0x1000], R182 ;  /* 0x001000b692007988 */ /* 0x000fe80008000008 */
[----:B------:R-:W-:Y:S01]  /*1f860*/  STS.U8 [R146+UR8+0x1400], R186 ;  /* 0x001400ba92007988 */ /* 0x000fe20008000008 */
[----:B--2---:R-:W-:-:S03]  /*1f870*/  @!P0 IMAD.MOV.U32 R2, RZ, RZ, R31 ;  /* 0x000000ffff028224 */ /* 0x004fc600078e001f */
[----:B------:R-:W2:Y:S01]  /*1f880*/  LDL R31, [R1+0xb38] ;  /* 0x000b3800011f7983 */ /* 0x000ea20000100800 */
[----:B------:R-:W-:-:S03]  /*1f890*/  @!P0 IMAD.MOV.U32 R3, RZ, RZ, R54 ;  /* 0x000000ffff038224 */ /* 0x000fc600078e0036 */
[----:B------:R-:W2:Y:S04]  /*1f8a0*/  LDL R54, [R1+0xb34] ;  /* 0x000b340001367983 */ /* 0x000ea80000100800 */
[----:B------:R0:W2:Y:S04]  /*1f8b0*/  @!P0 LDG.E.U8 R199, desc[UR16][R2.64] ;  /* 0x0000001002c78981 */ /* 0x0000a8000c1e1100 */
[----:B------:R-:W-:Y:S01]  /*1f8c0*/  STS.U8 [R146+UR8+0x1800], R191 ;  /* 0x001800bf92007988 */ /* 0x000fe20008000008 */
[----:B0-----:R-:W-:-:S03]  /*1f8d0*/  @!P0 IMAD.MOV.U32 R2, RZ, RZ, R50 ;  /* 0x000000ffff028224 */ /* 0x001fc600078e0032 */
[----:B------:R-:W2:Y:S01]  /*1f8e0*/  LDL R50, [R1+0xaf8] ;  /* 0x000af80001327983 */ /* 0x000ea20000100800 */
[----:B------:R-:W-:-:S03]  /*1f8f0*/  @!P0 IMAD.MOV.U32 R3, RZ, RZ, R52 ;  /* 0x000000ffff038224 */ /* 0x000fc600078e0034 */
[----:B------:R-:W2:Y:S04]  /*1f900*/  LDL R52, [R1+0xaf4] ;  /* 0x000af40001347983 */ /* 0x000ea80000100800 */
[----:B------:R0:W2:Y:S04]  /*1f910*/  @!P0 LDG.E.U8 R198, desc[UR16][R2.64] ;  /* 0x0000001002c68981 */ /* 0x0000a8000c1e1100 */
[----:B------:R-:W-:Y:S04]  /*1f920*/  STS.U8 [R146+UR8+0x1c00], R193 ;  /* 0x001c00c192007988 */ /* 0x000fe80008000008 */
[----:B------:R-:W-:Y:S01]  /*1f930*/  STS.U8 [R146+UR8+0x2000], R194 ;  /* 0x002000c292007988 */ /* 0x000fe20008000008 */
[----:B0-----:R-:W-:-:S03]  /*1f940*/  @!P0 IMAD.MOV.U32 R2, RZ, RZ, R38 ;  /* 0x000000ffff028224 */ /* 0x001fc600078e0026 */
[----:B------:R-:W-:Y:S01]  /*1f950*/  STS.U8 [R146+UR8+0x2400], R195 ;  /* 0x002400c392007988 */ /* 0x000fe20008000008 */
[----:B------:R-:W-:-:S03]  /*1f960*/  @!P0 IMAD.MOV.U32 R3, RZ, RZ, R39 ;  /* 0x000000ffff038224 */ /* 0x000fc600078e0027 */
[----:B------:R-:W2:Y:S04]  /*1f970*/  LDL R38, [R1+0xab8] ;  /* 0x000ab80001267983 */ /* 0x000ea80000100800 */
[----:B------:R-:W2:Y:S04]  /*1f980*/  LDL R39, [R1+0xab4] ;  /* 0x000ab40001277983 */ /* 0x000ea80000100800 */
[----:B------:R-:W-:Y:S04]  /*1f990*/  STS.U8 [R146+UR8+0x2800], R196 ;  /* 0x002800c492007988 */ /* 0x000fe80008000008 */
[----:B------:R0:W-:Y:S04]  /*1f9a0*/  STS.U8 [R146+UR8+0x2c00], R197 ;  /* 0x002c00c592007988 */ /* 0x0001e80008000008 */
[----:B------:R1:W-:Y:S01]  /*1f9b0*/  STS.U8 [R146+UR8+0x3000], R69 ;  /* 0x0030004592007988 */ /* 0x0003e20008000008 */
[----:B0-----:R-:W-:-:S03]  /*1f9c0*/  PRMT R197, RZ, 0x7610, R197 ;  /* 0x00007610ffc57816 */ /* 0x001fc600000000c5 */
[----:B-1----:R-:W2:Y:S04]  /*1f9d0*/  LDL R69, [R1+0xa78] ;  /* 0x000a780001457983 */ /* 0x002ea80000100800 */
[----:B------:R3:W2:Y:S04]  /*1f9e0*/  @!P0 LDG.E.U8 R197, desc[UR16][R2.64] ;  /* 0x0000001002c58981 */ /* 0x0006a8000c1e1100 */
[----:B------:R0:W-:Y:S01]  /*1f9f0*/  STS.U8 [R146+UR8+0x3400], R0 ;  /* 0x0034000092007988 */ /* 0x0001e20008000008 */
[----:B---3--:R-:W-:-:S03]  /*1fa00*/  @!P0 IMAD.MOV.U32 R3, RZ, RZ, R33 ;  /* 0x000000ffff038224 */ /* 0x008fc600078e0021 */
[----:B0-----:R-:W3:Y:S04]  /*1fa10*/  LDL.LU R0, [R1+0x2a0] ;  /* 0x0002a00001007983 */ /* 0x001ee80000300800 */
[----:B------:R-:W3:Y:S01]  /*1fa20*/  LDL R33, [R1+0xa34] ;  /* 0x000a340001217983 */ /* 0x000ee20000100800 */
[----:B------:R-:W-:Y:S02]  /*1fa30*/  PRMT R196, RZ, 0x7610, R196 ;  /* 0x00007610ffc47816 */ /* 0x000fe400000000c4 */
[----:B------:R-:W-:Y:S01]  /*1fa40*/  PRMT R195, RZ, 0x7610, R195 ;  /* 0x00007610ffc37816 */ /* 0x000fe200000000c3 */
[----:B------:R-:W3:Y:S01]  /*1fa50*/  LDL R77, [R1+0x49c] ;  /* 0x00049c00014d7983 */ /* 0x000ee20000100800 */
[----:B----4-:R-:W-:Y:S01]  /*1fa60*/  @!P0 IMAD.MOV.U32 R2, RZ, RZ, R24 ;  /* 0x000000ffff028224 */ /* 0x010fe200078e0018 */
[----:B------:R-:W-:-:S02]  /*1fa70*/  PRMT R194, RZ, 0x7610, R194 ;  /* 0x00007610ffc27816 */ /* 0x000fc400000000c2 */
[----:B------:R-:W4:Y:S04]  /*1fa80*/  LDL R24, [R1+0xa38] ;  /* 0x000a380001187983 */ /* 0x000f280000100800 */
[----:B------:R0:W4:Y:S01]  /*1fa90*/  @!P0 LDG.E.U8 R196, desc[UR16][R2.64] ;  /* 0x0000001002c48981 */ /* 0x000122000c1e1100 */
[----:B------:R-:W-:Y:S02]  /*1faa0*/  PRMT R193, RZ, 0x7610, R193 ;  /* 0x00007610ffc17816 */ /* 0x000fe400000000c1 */
[----:B------:R-:W-:Y:S01]  /*1fab0*/  PRMT R192, RZ, 0x7610, R192 ;  /* 0x00007610ffc07816 */ /* 0x000fe200000000c0 */
[----:B------:R-:W4:Y:S01]  /*1fac0*/  LDL R75, [R1+0x4a0] ;  /* 0x0004a000014b7983 */ /* 0x000f220000100800 */
[----:B0-----:R-:W-:-:S03]  /*1fad0*/  @!P0 IMAD.MOV.U32 R3, RZ, RZ, R45 ;  /* 0x000000ffff038224 */ /* 0x001fc600078e002d */
[----:B------:R-:W4:Y:S01]  /*1fae0*/  LDL R45, [R1+0x5dc] ;  /* 0x0005dc00012d7983 */ /* 0x000f220000100800 */
[----:B------:R-:W-:-:S03]  /*1faf0*/  @!P0 IMAD.MOV.U32 R2, RZ, RZ, R36 ;  /* 0x000000ffff028224 */ /* 0x000fc600078e0024 */
[----:B------:R-:W4:Y:S04]  /*1fb00*/  LDL R36, [R1+0x5e0] ;  /* 0x0005e00001247983 */ /* 0x000f280000100800 */
[----:B------:R2:W4:Y:S01]  /*1fb10*/  @!P0 LDG.E.U8 R195, desc[UR16][R2.64] ;  /* 0x0000001002c38981 */ /* 0x000522000c1e1100 */
[----:B------:R-:W-:Y:S01]  /*1fb20*/  PRMT R191, RZ, 0x7610, R191 ;  /* 0x00007610ffbf7816 */ /* 0x000fe200000000bf */
[----:B--2---:R-:W-:Y:S02]  /*1fb30*/  @!P0 IMAD.MOV.U32 R2, RZ, RZ, R31 ;  /* 0x000000ffff028224 */ /* 0x004fe400078e001f */
[----:B------:R-:W2:Y:S01]  /*1fb40*/  LDL R31, [R1+0x5a0] ;  /* 0x0005a000011f7983 */ /* 0x000ea20000100800 */
[----:B------:R-:W-:-:S03]  /*1fb50*/  @!P0 IMAD.MOV.U32 R3, RZ, RZ, R54 ;  /* 0x000000ffff038224 */ /* 0x000fc600078e0036 */
[----:B------:R-:W2:Y:S04]  /*1fb60*/  LDL R54, [R1+0x59c] ;  /* 0x00059c0001367983 */ /* 0x000ea80000100800 */
[----:B------:R0:W2:Y:S02]  /*1fb70*/  @!P0 LDG.E.U8 R194, desc[UR16][R2.64] ;  /* 0x0000001002c28981 */ /* 0x0000a4000c1e1100 */
[----:B0-----:R-:W-:Y:S02]  /*1fb80*/  @!P0 IMAD.MOV.U32 R2, RZ, RZ, R50 ;  /* 0x000000ffff028224 */ /* 0x001fe400078e0032 */
        /* <DEDUP_REMOVED lines=23> */
[----:B------:R-:W-:-:S03]  /*1fd00*/  @!P0 IMAD.MOV.U32 R2, RZ, RZ, R36 ;  /* 0x000000ffff028224 */ /* 0x000fc600078e0024 */
[----:B------:R-:W4:Y:S04]  /*1fd10*/  LDL R36, [R1+0x460] ;  /* 0x0004600001247983 */ /* 0x000f280000100800 */
[----:B------:R2:W4:Y:S01]  /*1fd20*/  @!P0 LDG.E.U8 R189, desc[UR16][R2.64] ;  /* 0x0000001002bd8981 */ /* 0x000522000c1e1100 */
[----:B------:R-:W-:Y:S02]  /*1fd30*/  PRMT R188, RZ, 0x7610, R188 ;  /* 0x00007610ffbc7816 */ /* 0x000fe400000000bc */
[----:B------:R-:W-:Y:S02]  /*1fd40*/  PRMT R187, RZ, 0x7610, R187 ;  /* 0x00007610ffbb7816 */ /* 0x000fe400000000bb */
[----:B------:R-:W-:Y:S01]  /*1fd50*/  PRMT R186, RZ, 0x7610, R186 ;  /* 0x00007610ffba7816 */ /* 0x000fe200000000ba */
[----:B--2---:R-:W-:-:S02]  /*1fd60*/  @!P0 IMAD.MOV.U32 R2, RZ, RZ, R31 ;  /* 0x000000ffff028224 */ /* 0x004fc400078e001f */
        /* <DEDUP_REMOVED lines=14> */
[----:B---3--:R-:W-:Y:S02]  /*1fe50*/  @!P0 IMAD.MOV.U32 R3, RZ, RZ, R33 ;  /* 0x000000ffff038224 */ /* 0x008fe400078e0021 */
[----:B------:R-:W3:Y:S01]  /*1fe60*/  LDL R33, [R1+0x31c] ;  /* 0x00031c0001217983 */ /* 0x000ee20000100800 */
[----:B----4-:R-:W-:-:S03]  /*1fe70*/  @!P0 IMAD.MOV.U32 R2, RZ, RZ, R24 ;  /* 0x000000ffff028224 */ /* 0x010fc600078e0018 */
[----:B------:R-:W4:Y:S01]  /*1fe80*/  LDL R24, [R1+0x320] ;  /* 0x0003200001187983 */ /* 0x000f220000100800 */
[----:B------:R-:W-:Y:S02]  /*1fe90*/  PRMT R185, RZ, 0x7610, R185 ;  /* 0x00007610ffb97816 */ /* 0x000fe400000000b9 */
[----:B------:R-:W-:-:S04]  /*1fea0*/  PRMT R184, RZ, 0x7610, R184 ;  /* 0x00007610ffb87816 */ /* 0x000fc800000000b8 */
[----:B------:R0:W4:Y:S02]  /*1feb0*/  @!P0 LDG.E.U8 R185, desc[UR16][R2.64] ;  /* 0x0000001002b98981 */ /* 0x000124000c1e1100 */
[----:B0-----:R-:W-:Y:S02]  /*1fec0*/  @!P0 IMAD.MOV.U32 R2, RZ, RZ, R75 ;  /* 0x000000ffff028224 */ /* 0x001fe400078e004b */
[----:B------:R-:W-:-:S05]  /*1fed0*/  @!P0 IMAD.MOV.U32 R3, RZ, RZ, R77 ;  /* 0x000000ffff038224 */ /* 0x000fca00078e004d */
[----:B------:R0:W4:Y:S02]  /*1fee0*/  @!P0 LDG.E.U8 R184, desc[UR16][R2.64] ;  /* 0x0000001002b88981 */ /* 0x000124000c1e1100 */
[----:B0-----:R-:W-:Y:S02]  /*1fef0*/  @!P0 IMAD.MOV.U32 R3, RZ, RZ, R45 ;  /* 0x000000ffff038224 */ /* 0x001fe400078e002d */
[----:B------:R-:W-:Y:S01]  /*1ff00*/  @!P0 IMAD.MOV.U32 R2, RZ, RZ, R36 ;  /* 0x000000ffff028224 */ /* 0x000fe200078e0024 */
[----:B------:R-:W4:Y:S04]  /*1ff10*/  LDL R45, [R1+0x2dc] ;  /* 0x0002dc00012d7983 */ /* 0x000f280000100800 */
[----:B------:R-:W4:Y:S01]  /*1ff20*/  LDL R36, [R1+0x2e0] ;  /* 0x0002e00001247983 */ /* 0x000f220000100800 */
[----:B------:R-:W-:-:S06]  /*1ff30*/  PRMT R183, RZ, 0x7610, R183 ;  /* 0x00007610ffb77816 */ /* 0x000fcc00000000b7 */
[----:B------:R0:W4:Y:S01]  /*1ff40*/  @!P0 LDG.E.U8 R183, desc[UR16][R2.64] ;  /* 0x0000001002b78981 */ /* 0x000122000c1e1100 */
[----:B------:R-:W-:-:S03]  /*1ff50*/  PRMT R182, RZ, 0x7610, R182 ;  /* 0x00007610ffb67816 */ /* 0x000fc600000000b6 */
[----:B------:R-:W-:Y:S01]  /*1ff60*/  STS.U8 [R146+UR8+0x3800], R165 ;  /* 0x003800a592007988 */ /* 0x000fe20008000008 */
[----:B------:R-:W-:-:S03]  /*1ff70*/  PRMT R181, RZ, 0x7610, R181 ;  /* 0x00007610ffb57816 */ /* 0x000fc600000000b5 */
[----:B------:R-:W-:Y:S01]  /*1ff80*/  STS.U8 [R146+UR8+0x3c00], R167 ;  /* 0x003c00a792007988 */ /* 0x000fe20008000008 */
[----:B0-----:R-:W-:Y:S02]  /*1ff90*/  @!P0 IMAD.MOV.U32 R3, RZ, RZ, R72 ;  /* 0x000000ffff038224 */ /* 0x001fe400078e0048 */
[----:B--2---:R-:W-:Y:S02]  /*1ffa0*/  @!P0 IMAD.MOV.U32 R2, RZ, RZ, R31 ;  /* 0x000000ffff028224 */ /* 0x004fe400078e001f */
[----:B------:R-:W2:Y:S04]  /*1ffb0*/  LDL R31, [R1+0x29c] ;  /* 0x00029c00011f7983 */ /* 0x000ea80000100800 */
[----:B------:R-:W-:Y:S04]  /*1ffc0*/  STS.U8 [R146+UR8+0x4000], R164 ;  /* 0x004000a492007988 */ /* 0x000fe80008000008 */
[----:B------:R-:W-:Y:S04]  /*1ffd0*/  STS.U8 [R146+UR8+0x4400], R166 ;  /* 0x004400a692007988 */ /* 0x000fe80008000008 */
[----:B------:R-:W-:Y:S04]  /*1ffe0*/  STS.U8 [R146+UR8+0x4800], R169 ;  /* 0x004800a992007988 */ /* 0x000fe80008000008 */
[----:B------:R0:W2:Y:S04]  /*1fff0*/  @!P0 LDG.E.U8 R182, desc[UR16][R2.64] ;  /* 0x0000001002b68981 */ /* 0x0000a8000c1e1100 */
[----:B------:R-:W-:Y:S04]  /*20000*/  STS.U8 [R146+UR8+0x4c00], R171 ;  /* 0x004c00ab92007988 */ /* 0x000fe80008000008 */
[----:B------:R-:W-:Y:S01]  /*20010*/  STS.U8 [R146+UR8+0x5000], R168 ;  /* 0x005000a892007988 */ /* 0x000fe20008000008 */
[----:B0-----:R-:W-:-:S02]  /*20020*/  @!P0 IMAD.MOV.U32 R2, RZ, RZ, R54 ;  /* 0x000000ffff028224 */ /* 0x001fc400078e0036 */
[----:B------:R-:W-:Y:S01]  /*20030*/  @!P0 IMAD.MOV.U32 R3, RZ, RZ, R69 ;  /* 0x000000ffff038224 */ /* 0x000fe200078e0045 */
[----:B------:R-:W-:Y:S01]  /*20040*/  STS.U8 [R146+UR8+0x5400], R170 ;  /* 0x005400aa92007988 */ /* 0x000fe20008000008 */
[----:B------:R-:W-:-:S03]  /*20050*/  PRMT R180, RZ, 0x7610, R180 ;  /* 0x00007610ffb47816 */ /* 0x000fc600000000b4 */
        /* <DEDUP_REMOVED lines=8> */
[----:B------:R-:W-:Y:S04]  /*200e0*/  STS.U8 [R146+UR8+0x6c00], R177 ;  /* 0x006c00b192007988 */ /* 0x000fe80008000008 */
[----:B------:R-:W-:Y:S04]  /*200f0*/  STS.U8 [R146+UR8+0x7000], R178 ;  /* 0x007000b292007988 */ /* 0x000fe80008000008 */
[----:B------:R0:W-:Y:S04]  /*20100*/  STS.U8 [R146+UR8+0x7400], R179 ;  /* 0x007400b392007988 */ /* 0x0001e80008000008 */
[----:B------:R1:W2:Y:S04]  /*20110*/  @!P0 LDG.E.U8 R180, desc[UR16][R2.64] ;  /* 0x0000001002b48981 */ /* 0x0002a8000c1e1100 */
[----:B------:R-:W2:Y:S01]  /*20120*/  LDL.LU R50, [R1+0x25c] ;  /* 0x00025c0001327983 */ /* 0x000ea20000300800 */
[----:B0-----:R-:W-:Y:S01]  /*20130*/  PRMT R179, RZ, 0x7610, R179 ;  /* 0x00007610ffb37816 */ /* 0x001fe200000000b3 */
[----:B-1----:R-:W-:-:S02]  /*20140*/  @!P0 IMAD.MOV.U32 R2, RZ, RZ, R38 ;  /* 0x000000ffff028224 */ /* 0x002fc400078e0026 */
[----:B------:R-:W-:Y:S02]  /*20150*/  @!P0 IMAD.MOV.U32 R3, RZ, RZ, R39 ;  /* 0x000000ffff038224 */ /* 0x000fe400078e0027 */
[----:B------:R-:W2:Y:S04]  /*20160*/  LDL.LU R39, [R1+0x260] ;  /* 0x0002600001277983 */ /* 0x000ea80000300800 */
[----:B------:R3:W2:Y:S04]  /*20170*/  @!P0 LDG.E.U8 R179, desc[UR16][R2.64] ;  /* 0x0000001002b38981 */ /* 0x0006a8000c1e1100 */
[----:B------:R-:W2:Y:S01]  /*20180*/  LDL R38, [R1+0x9e8] ;  /* 0x0009e80001267983 */ /* 0x000ea20000100800 */
[----:B---3--:R-:W-:-:S02]  /*20190*/  @!P0 IMAD.MOV.U32 R3, RZ, RZ, R33 ;  /* 0x000000ffff038224 */ /* 0x008fc400078e0021 */
[----:B----4-:R-:W-:Y:S01]  /*201a0*/  @!P0 IMAD.MOV.U32 R2, RZ, RZ, R24 ;  /* 0x000000ffff028224 */ /* 0x010fe200078e0018 */
[----:B------:R-:W3:Y:S04]  /*201b0*/  LDL.LU R33, [R1+0x220] ;  /* 0x0002200001217983 */ /* 0x000ee80000300800 */
[----:B------:R-:W4:Y:S01]  /*201c0*/  LDL.LU R24, [R1+0x21c] ;  /* 0x00021c0001187983 */ /* 0x000f220000300800 */
[----:B------:R-:W-:-:S03]  /*201d0*/  PRMT R178, RZ, 0x7610, R178 ;  /* 0x00007610ffb27816 */ /* 0x000fc600000000b2 */
[----:B------:R-:W4:Y:S04]  /*201e0*/  LDL R54, [R1+0xdac] ;  /* 0x000dac0001367983 */ /* 0x000f280000100800 */
[----:B------:R0:W4:Y:S01]  /*201f0*/  @!P0 LDG.E.U8 R178, desc[UR16][R2.64] ;  /* 0x0000001002b28981 */ /* 0x000122000c1e1100 */
[----:B------:R-:W-:Y:S01]  /*20200*/  PRMT R177, RZ, 0x7610, R177 ;  /* 0x00007610ffb17816 */ /* 0x000fe200000000b1 */
[----:B0-----:R-:W-:Y:S02]  /*20210*/  @!P0 IMAD.MOV.U32 R3, RZ, RZ, R45 ;  /* 0x000000ffff038224 */ /* 0x001fe400078e002d */
[----:B------:R-:W4:Y:S01]  /*20220*/  LDL R45, [R1+0xdb0] ;  /* 0x000db000012d7983 */ /* 0x000f220000100800 */
[----:B------:R-:W-:-:S03]  /*20230*/  @!P0 IMAD.MOV.U32 R2, RZ, RZ, R36 ;  /* 0x000000ffff028224 */ /* 0x000fc600078e0024 */
[----:B------:R-:W4:Y:S04]  /*20240*/  LDL.LU R36, [R1+0xde8] ;  /* 0x000de80001247983 */ /* 0x000f280000300800 */
[----:B------:R-:W4:Y:S04]  /*20250*/  LDL R83, [R1+0xd6c] ;  /* 0x000d6c0001537983 */ /* 0x000f280000100800 */
[----:B------:R-:W4:Y:S04]  /*20260*/  LDL R80, [R1+0xd70] ;  /* 0x000d700001507983 */ /* 0x000f280000100800 */
[----:B------:R2:W4:Y:S01]  /*20270*/  @!P0 LDG.E.U8 R177, desc[UR16][R2.64] ;  /* 0x0000001002b18981 */ /* 0x000522000c1e1100 */
[----:B------:R-:W-:-:S03]  /*20280*/  PRMT R176, RZ, 0x7610, R176 ;  /* 0x00007610ffb07816 */ /* 0x000fc600000000b0 */
[----:B------:R-:W4:Y:S01]  /*20290*/  LDL R72, [R1+0xd2c] ;  /* 0x000d2c0001487983 */ /* 0x000f220000100800 */
[----:B------:R-:W-:-:S03]  /*202a0*/  PRMT R175, RZ, 0x7610, R175 ;  /* 0x00007610ffaf7816 */ /* 0x000fc600000000af */
[----:B------:R-:W4:Y:S04]  /*202b0*/  LDL R78, [R1+0xcec] ;  /* 0x000cec00014e7983 */ /* 0x000f280000100800 */
[----:B------:R-:W4:Y:S01]  /*202c0*/  LDL R77, [R1+0xcf0] ;  /* 0x000cf000014d7983 */ /* 0x000f220000100800 */
[----:B------:R-:W-:-:S03]  /*202d0*/  PRMT R174, RZ, 0x7610, R174 ;  /* 0x00007610ffae7816 */ /* 0x000fc600000000ae */
[----:B------:R-:W4:Y:S04]  /*202e0*/  LDL R75, [R1+0xcac] ;  /* 0x000cac00014b7983 */ /* 0x000f280000100800 */
[----:B------:R-:W4:Y:S01]  /*202f0*/  LDL R69, [R1+0xcb0] ;  /* 0x000cb00001457983 */ /* 0x000f220000100800 */
[----:B--2---:R-:W-:-:S03]  /*20300*/  @!P0 IMAD.MOV.U32 R3, RZ, RZ, R31 ;  /* 0x000000ffff038224 */ /* 0x004fc600078e001f */
[----:B------:R-:W2:Y:S01]  /*20310*/  LDL R31, [R1+0xd30] ;  /* 0x000d3000011f7983 */ /* 0x000ea20000100800 */
[----:B------:R-:W-:-:S05]  /*20320*/  @!P0 IMAD.MOV.U32 R2, RZ, RZ, R0 ;  /* 0x000000ffff028224 */ /* 0x000fca00078e0000 */
[----:B------:R0:W2:Y:S04]  /*20330*/  @!P0 LDG.E.U8 R176, desc[UR16][R2.64] ;  /* 0x0000001002b08981 */ /* 0x0000a8000c1e1100 */
[----:B------:R1:W-:Y:S04]  /*20340*/  STL [R1+0xe30], R0 ;  /* 0x000e300001007387 */ /* 0x0003e80000100800 */
[----:B-1----:R-:W2:Y:S01]  /*20350*/  LDL R0, [R1+0xc70] ;  /* 0x000c700001007983 */ /* 0x002ea20000100800 */
[----:B0-----:R-:W-:Y:S02]  /*20360*/  @!P0 IMAD.MOV.U32 R3, RZ, RZ, R50 ;  /* 0x000000ffff038224 */ /* 0x001fe400078e0032 */
[----:B------:R-:W-:-:S05]  /*20370*/  @!P0 IMAD.MOV.U32 R2, RZ, RZ, R39 ;  /* 0x000000ffff028224 */ /* 0x000fca00078e0027 */
[----:B------:R3:W2:Y:S02]  /*20380*/  @!P0 LDG.E.U8 R175, desc[UR16][R2.64] ;  /* 0x0000001002af8981 */ /* 0x0006a4000c1e1100 */
[----:B---3--:R-:W-:Y:S02]  /*20390*/  @!P0 IMAD.MOV.U32 R2, RZ, RZ, R33 ;  /* 0x000000ffff028224 */ /* 0x008fe400078e0021 */
[----:B----4-:R-:W-:-:S05]  /*203a0*/  @!P0 IMAD.MOV.U32 R3, RZ, RZ, R24 ;  /* 0x000000ffff038224 */ /* 0x010fca00078e0018 */
[----:B------:R0:W3:Y:S02]  /*203b0*/  @!P0 LDG.E.U8 R174, desc[UR16][R2.64] ;  /* 0x0000001002ae8981 */ /* 0x0000e4000c1e1100 */
[----:B0-----:R-:W-:Y:S02]  /*203c0*/  @!P0 IMAD.MOV.U32 R3, RZ, RZ, R38 ;  /* 0x000000ffff038224 */ /* 0x001fe400078e0026 */
[----:B------:R-:W4:Y:S01]  /*203d0*/  LDL R38, [R1+0xc6c] ;  /* 0x000c6c0001267983 */ /* 0x000f220000100800 */
[----:B------:R-:W-:Y:S02]  /*203e0*/  PRMT R173, RZ, 0x7610, R173 ;  /* 0x00007610ffad7816 */ /* 0x000fe400000000ad */
[----:B------:R-:W-:Y:S02]  /*203f0*/  PRMT R172, RZ, 0x7610, R172 ;  /* 0x00007610ffac7816 */ /* 0x000fe400000000ac */
[----:B------:R-:W-:Y:S01]  /*20400*/  PRMT R171, RZ, 0x7610, R171 ;  /* 0x00007610ffab7816 */ /* 0x000fe200000000ab */
[----:B------:R-:W-:-:S05]  /*20410*/  @!P0 IMAD.MOV.U32 R2, RZ, RZ, R36 ;  /* 0x000000ffff028224 */ /* 0x000fca00078e0024 */
[----:B------:R0:W3:Y:S02]  /*20420*/  @!P0 LDG.E.U8 R173, desc[UR16][R2.64] ;  /* 0x0000001002ad8981 */ /* 0x0000e4000c1e1100 */
[----:B0-----:R-:W-:Y:S02]  /*20430*/  @!P0 IMAD.MOV.U32 R2, RZ, RZ, R45 ;  /* 0x000000ffff028224 */ /* 0x001fe400078e002d */
[----:B------:R-:W-:Y:S01]  /*20440*/  @!P0 IMAD.MOV.U32 R3, RZ, RZ, R54 ;  /* 0x000000ffff038224 */ /* 0x000fe200078e0036 */
[----:B------:R-:W3:Y:S04]  /*20450*/  LDL R45, [R1+0xc30] ;  /* 0x000c3000012d7983 */ /* 0x000ee80000100800 */
[----:B------:R-:W3:Y:S04]  /*20460*/  LDL R54, [R1+0xc2c] ;  /* 0x000c2c0001367983 */ /* 0x000ee80000100800 */
[----:B------:R0:W3:Y:S02]  /*20470*/  @!P0 LDG.E.U8 R172, desc[UR16][R2.64] ;  /* 0x0000001002ac8981 */ /* 0x0000e4000c1e1100 */
[----:B0-----:R-:W-:-:S02]  /*20480*/  @!P0 IMAD.MOV.U32 R2, RZ, RZ, R80 ;  /* 0x000000ffff028224 */ /* 0x001fc400078e0050 */
[----:B------:R-:W-:Y:S01]  /*20490*/  @!P0 IMAD.MOV.U32 R3, RZ, RZ, R83 ;  /* 0x000000ffff038224 */ /* 0x000fe200078e0053 */
[----:B------:R-:W3:Y:S04]  /*204a0*/  LDL R80, [R1+0xbf0] ;  /* 0x000bf00001507983 */ /* 0x000ee80000100800 */
[----:B------:R-:W3:Y:S04]  /*204b0*/  LDL R83, [R1+0xbec] ;  /* 0x000bec0001537983 */ /* 0x000ee80000100800 */
[----:B------:R2:W3:Y:S02]  /*204c0*/  @!P0 LDG.E.U8 R171, desc[UR16][R2.64] ;  /* 0x0000001002ab8981 */ /* 0x0004e4000c1e1100 */
[----:B--2---:R-:W-:-:S02]  /*204d0*/  @!P0 IMAD.MOV.U32 R2, RZ, RZ, R31 ;  /* 0x000000ffff028224 */ /* 0x004fc400078e001f */
[----:B------:R-:W2:Y:S01]  /*204e0*/  LDL R31, [R1+0xbb0] ;  /* 0x000bb000011f7983 */ /* 0x000ea20000100800 */
[----:B------:R-:W-:Y:S01]  /*204f0*/  PRMT R170, RZ, 0x7610, R170 ;  /* 0x00007610ffaa7816 */ /* 0x000fe200000000aa */
[----:B------:R-:W-:Y:S01]  /*20500*/  @!P0 IMAD.MOV.U32 R3, RZ, RZ, R72 ;  /* 0x000000ffff038224 */ /* 0x000fe200078e0048 */
[----:B------:R-:W-:Y:S01]  /*20510*/  PRMT R169, RZ, 0x7610, R169 ;  /* 0x00007610ffa97816 */ /* 0x000fe200000000a9 */
[----:B------:R-:W2:Y:S04]  /*20520*/  LDL R72, [R1+0xbac] ;  /* 0x000bac0001487983 */ /* 0x000ea80000100800 */
[----:B------:R0:W2:Y:S01]  /*20530*/  @!P0 LDG.E.U8 R170, desc[UR16][R2.64] ;  /* 0x0000001002aa8981 */ /* 0x0000a2000c1e1100 */
[----:B------:R-:W-:Y:S01]  /*20540*/  PRMT R168, RZ, 0x7610, R168 ;  /* 0x00007610ffa87816 */ /* 0x000fe200000000a8 */
[----:B0-----:R-:W-:-:S02]  /*20550*/  @!P0 IMAD.MOV.U32 R2, RZ, RZ, R77 ;  /* 0x000000ffff028224 */ /* 0x001fc400078e004d */
[----:B------:R-:W-:Y:S01]  /*20560*/  @!P0 IMAD.MOV.U32 R3, RZ, RZ, R78 ;  /* 0x000000ffff038224 */ /* 0x000fe200078e004e */
[----:B------:R-:W2:Y:S04]  /*20570*/  LDL R77, [R1+0xaec] ;  /* 0x000aec00014d7983 */ /* 0x000ea80000100800 */
[----:B------:R0:W2:Y:S04]  /*20580*/  @!P0 LDG.E.U8 R169, desc[UR16][R2.64] ;  /* 0x0000001002a98981 */ /* 0x0000a8000c1e1100 */
[----:B------:R-:W2:Y:S01]  /*20590*/  LDL R78, [R1+0xb70] ;  /* 0x000b7000014e7983 */ /* 0x000ea20000100800 */
[----:B0-----:R-:W-:-:S02]  /*205a0*/  @!P0 IMAD.MOV.U32 R2, RZ, RZ, R69 ;  /* 0x000000ffff028224 */ /* 0x001fc400078e0045 */
[----:B------:R-:W-:Y:S01]  /*205b0*/  @!P0 IMAD.MOV.U32 R3, RZ, RZ, R75 ;  /* 0x000000ffff038224 */ /* 0x000fe200078e004b */
[----:B------:R-:W2:Y:S04]  /*205c0*/  LDL R69, [R1+0xb2c] ;  /* 0x000b2c0001457983 */ /* 0x000ea80000100800 */
[----:B------:R0:W2:Y:S04]  /*205d0*/  @!P0 LDG.E.U8 R168, desc[UR16][R2.64] ;  /* 0x0000001002a88981 */ /* 0x0000a8000c1e1100 */
[----:B------:R-:W2:Y:S01]  /*205e0*/  LDL R75, [R1+0xaf0] ;  /* 0x000af000014b7983 */ /* 0x000ea20000100800 */
[----:B0-----:R-:W-:-:S03]  /*205f0*/  @!P0 IMAD.MOV.U32 R2, RZ, RZ, R0 ;  /* 0x000000ffff028224 */ /* 0x001fc600078e0000 */
[----:B------:R-:W2:Y:S01]  /*20600*/  LDL R0, [R1+0xb30] ;  /* 0x000b300001007983 */ /* 0x000ea20000100800 */
[----:B----4-:R-:W-:-:S03]  /*20610*/  @!P0 IMAD.MOV.U32 R3, RZ, RZ, R38 ;  /* 0x000000ffff038224 */ /* 0x010fc600078e0026 */
[----:B------:R-:W4:Y:S01]  /*20620*/  LDL.LU R38, [R1+0xb6c] ;  /* 0x000b6c0001267983 */ /* 0x000f220000300800 */
[----:B------:R-:W-:Y:S02]  /*20630*/  PRMT R167, RZ, 0x7610, R167 ;  /* 0x00007610ffa77816 */ /* 0x000fe400000000a7 */
[----:B------:R-:W-:Y:S01]  /*20640*/  PRMT R166, RZ, 0x7610, R166 ;  /* 0x00007610ffa67816 */ /* 0x000fe200000000a6 */
[----:B------:R-:W4:Y:S04]  /*20650*/  LDL R84, [R1+0xa6c] ;  /* 0x000a6c0001547983 */ /* 0x000f280000100800 */
[----:B------:R3:W4:Y:S01]  /*20660*/  @!P0 LDG.E.U8 R167, desc[UR16][R2.64] ;  /* 0x0000001002a78981 */ /* 0x000722000c1e1100 */
[----:B------:R-:W-:Y:S01]  /*20670*/  PRMT R165, RZ, 0x7610, R165 ;  /* 0x00007610ffa57816 */ /* 0x000fe200000000a5 */
[----:B------:R-:W0:Y:S02]  /*20680*/  S2R R150, SR_TID.X ;  /* 0x0000000000967919 */ /* 0x000e240000002100 */
[----:B------:R-:W-:Y:S01]  /*20690*/  STS.U8 [R146+UR8+0x7800], R18 ;  /* 0x0078001292007988 */ /* 0x000fe20008000008 */
[----:B------:R-:W-:-:S03]  /*206a0*/  PRMT R164, RZ, 0x7610, R164 ;  /* 0x00007610ffa47816 */ /* 0x000fc600000000a4 */
[----:B------:R-:W4:Y:S04]  /*206b0*/  LDL R86, [R1+0x4d4] ;  /* 0x0004d40001567983 */ /* 0x000f280000100800 */
[----:B------:R-:W4:Y:S01]  /*206c0*/  LDL R85, [R1+0x4d8] ;  /* 0x0004d80001557983 */ /* 0x000f220000100800 */
[----:B---3--:R-:W-:-:S03]  /*206d0*/  @!P0 IMAD.MOV.U32 R2, RZ, RZ, R45 ;  /* 0x000000ffff028224 */ /* 0x008fc600078e002d */
[----:B------:R-:W3:Y:S01]  /*206e0*/  LDL R45, [R1+0xab0] ;  /* 0x000ab000012d7983 */ /* 0x000ee20000100800 */
[----:B------:R-:W-:-:S03]  /*206f0*/  @!P0 IMAD.MOV.U32 R3, RZ, RZ, R54 ;  /* 0x000000ffff038224 */ /* 0x000fc600078e0036 */
[----:B------:R-:W3:Y:S04]  /*20700*/  LDL R54, [R1+0xaac] ;  /* 0x000aac0001367983 */ /* 0x000ee80000100800 */
[----:B------:R1:W3:Y:S02]  /*20710*/  @!P0 LDG.E.U8 R166, desc[UR16][R2.64] ;  /* 0x0000001002a68981 */ /* 0x0002e4000c1e1100 */
[----:B-1----:R-:W-:Y:S01]  /*20720*/  @!P0 IMAD.MOV.U32 R2, RZ, RZ, R80 ;  /* 0x000000ffff028224 */ /* 0x002fe200078e0050 */
[----:B0-----:R-:W-:Y:S01]  /*20730*/  LOP3.LUT R150, R150, 0x7f, RZ, 0xc0, !PT ;  /* 0x0000007f96967812 */ /* 0x001fe200078ec0ff */
[----:B------:R-:W-:Y:S01]  /*20740*/  STS.U8 [R146+UR8+0x7c00], R21 ;  /* 0x007c001592007988 */ /* 0x000fe20008000008 */
[----:B------:R-:W-:-:S03]  /*20750*/  @!P0 IMAD.MOV.U32 R3, RZ, RZ, R83 ;  /* 0x000000ffff038224 */ /* 0x000fc600078e0053 */
[----:B------:R-:W3:Y:S04]  /*20760*/  LDL R83, [R1+0xa70] ;  /* 0x000a700001537983 */ /* 0x000ee80000100800 */
[----:B------:R2:W3:Y:S04]  /*20770*/  @!P0 LDG.E.U8 R165, desc[UR16][R2.64] ;  /* 0x0000001002a58981 */ /* 0x0004e8000c1e1100 */
[----:B------:R-:W3:Y:S01]  /*20780*/  LDL R80, [R1+0x5d4] ;  /* 0x0005d40001507983 */ /* 0x000ee20000100800 */
[----:B--2---:R-:W-:-:S03]  /*20790*/  @!P0 IMAD.MOV.U32 R2, RZ, RZ, R31 ;  /* 0x000000ffff028224 */ /* 0x004fc600078e001f */
[----:B------:R-:W2:Y:S01]  /*207a0*/  LDL R31, [R1+0xa30] ;  /* 0x000a3000011f7983 */ /* 0x000ea20000100800 */
[----:B------:R-:W-:-:S05]  /*207b0*/  LOP3.LUT R52, R150, 0x10, RZ, 0x3c, !PT ;  /* 0x0000001096347812 */ /* 0x000fca00078e3cff */
[----:B------:R-:W-:Y:S04]  /*207c0*/  STS.U8 [R52+UR8+0x80], R20 ;  /* 0x0000801434007988 */ /* 0x000fe80008000008 */
[----:B------:R-:W-:Y:S04]  /*207d0*/  STS.U8 [R52+UR8+0x480], R23 ;  /* 0x0004801734007988 */ /* 0x000fe80008000008 */
[----:B------:R-:W-:Y:S04]  /*207e0*/  STS.U8 [R52+UR8+0x880], R153 ;  /* 0x0008809934007988 */ /* 0x000fe80008000008 */
[----:B------:R-:W-:Y:S04]  /*207f0*/  STS.U8 [R52+UR8+0xc80], R155 ;  /* 0x000c809b34007988 */ /* 0x000fe80008000008 */
[----:B------:R-:W-:Y:S04]  /*20800*/  STS.U8 [R52+UR8+0x1080], R152 ;  /* 0x0010809834007988 */ /* 0x000fe80008000008 */
[----:B------:R-:W-:Y:S01]  /*20810*/  STS.U8 [R52+UR8+0x1480], R154 ;  /* 0x0014809a34007988 */ /* 0x000fe20008000008 */
[----:B------:R-:W-:-:S03]  /*20820*/  @!P0 IMAD.MOV.U32 R3, RZ, RZ, R72 ;  /* 0x000000ffff038224 */ /* 0x000fc600078e0048 */
[----:B------:R-:W-:Y:S04]  /*20830*/  STS.U8 [R52+UR8+0x1880], R156 ;  /* 0x0018809c34007988 */ /* 0x000fe80008000008 */
[----:B------:R-:W-:Y:S04]  /*20840*/  STS.U8 [R52+UR8+0x1c80], R157 ;  /* 0x001c809d34007988 */ /* 0x000fe80008000008 */
[----:B------:R-:W-:Y:S04]  /*20850*/  STS.U8 [R52+UR8+0x2080], R158 ;  /* 0x0020809e34007988 */ /* 0x000fe80008000008 */
[----:B------:R-:W-:Y:S04]  /*20860*/  STS.U8 [R52+UR8+0x2480], R159 ;  /* 0x0024809f34007988 */ /* 0x000fe80008000008 */
[----:B------:R-:W-:Y:S04]  /*20870*/  STS.U8 [R52+UR8+0x2880], R160 ;  /* 0x002880a034007988 */ /* 0x000fe80008000008 */
[----:B------:R-:W2:Y:S04]  /*20880*/  LDL R72, [R1+0xa2c] ;  /* 0x000a2c0001487983 */ /* 0x000ea80000100800 */
[----:B------:R-:W-:Y:S04]  /*20890*/  STS.U8 [R52+UR8+0x2c80], R161 ;  /* 0x002c80a134007988 */ /* 0x000fe80008000008 */
[----:B------:R-:W-:Y:S04]  /*208a0*/  STS.U8 [R52+UR8+0x3080], R162 ;  /* 0x003080a234007988 */ /* 0x000fe80008000008 */
[----:B------:R0:W-:Y:S04]  /*208b0*/  STS.U8 [R52+UR8+0x3480], R163 ;  /* 0x003480a334007988 */ /* 0x0001e80008000008 */
[----:B------:R1:W2:Y:S01]  /*208c0*/  @!P0 LDG.E.U8 R164, desc[UR16][R2.64] ;  /* 0x0000001002a48981 */ /* 0x0002a2000c1e1100 */
[----:B0-----:R-:W-:Y:S01]  /*208d0*/  PRMT R163, RZ, 0x7610, R163 ;  /* 0x00007610ffa37816 */ /* 0x001fe200000000a3 */
[----:B-1----:R-:W-:-:S02]  /*208e0*/  @!P0 IMAD.MOV.U32 R2, RZ, RZ, R78 ;  /* 0x000000ffff028224 */ /* 0x002fc400078e004e */
[----:B------:R-:W2:Y:S01]  /*208f0*/  LDL R78, [R1+0x5d8] ;  /* 0x0005d800014e7983 */ /* 0x000ea20000100800 */
[----:B----4-:R-:W-:-:S05]  /*20900*/  @!P0 IMAD.MOV.U32 R3, RZ, RZ, R38 ;  /* 0x000000ffff038224 */ /* 0x010fca00078e0026 */
[----:B------:R0:W4:Y:S02]  /*20910*/  @!P0 LDG.E.U8 R163, desc[UR16][R2.64] ;  /* 0x0000001002a38981 */ /* 0x000124000c1e1100 */
[----:B0-----:R-:W-:Y:S02]  /*20920*/  @!P0 IMAD.MOV.U32 R3, RZ, RZ, R69 ;  /* 0x000000ffff038224 */ /* 0x001fe400078e0045 */
[----:B------:R-:W-:Y:S01]  /*20930*/  @!P0 IMAD.MOV.U32 R2, RZ, RZ, R0 ;  /* 0x000000ffff028224 */ /* 0x000fe200078e0000 */
[----:B------:R-:W4:Y:S04]  /*20940*/  LDL R69, [R1+0x594] ;  /* 0x0005940001457983 */ /* 0x000f280000100800 */
[----:B------:R-:W4:Y:S01]  /*20950*/  LDL R0, [R1+0x598] ;  /* 0x0005980001007983 */ /* 0x000f220000100800 */
[----:B------:R-:W-:-:S02]  /*20960*/  PRMT R162, RZ, 0x7610, R162 ;  /* 0x00007610ffa27816 */ /* 0x000fc400000000a2 */
[----:B------:R-:W-:-:S04]  /*20970*/  PRMT R161, RZ, 0x7610, R161 ;  /* 0x00007610ffa17816 */ /* 0x000fc800000000a1 */
[----:B------:R0:W4:Y:S01]  /*20980*/  @!P0 LDG.E.U8 R162, desc[UR16][R2.64] ;  /* 0x0000001002a28981 */ /* 0x000122000c1e1100 */
[----:B------:R-:W-:Y:S01]  /*20990*/  PRMT R160, RZ, 0x7610, R160 ;  /* 0x00007610ffa07816 */ /* 0x000fe200000000a0 */
[----:B0-----:R-:W-:Y:S02]  /*209a0*/  @!P0 IMAD.MOV.U32 R2, RZ, RZ, R75 ;  /* 0x000000ffff028224 */ /* 0x001fe400078e004b */
[----:B------:R-:W-:Y:S01]  /*209b0*/  @!P0 IMAD.MOV.U32 R3, RZ, RZ, R77 ;  /* 0x000000ffff038224 */ /* 0x000fe200078e004d */
[----:B------:R-:W4:Y:S04]  /*209c0*/  LDL R75, [R1+0x558] ;  /* 0x00055800014b7983 */ /* 0x000f280000100800 */
[----:B------:R-:W4:Y:S04]  /*209d0*/  LDL R77, [R1+0x554] ;  /* 0x00055400014d7983 */ /* 0x000f280000100800 */
[----:B------:R3:W4:Y:S01]  /*209e0*/  @!P0 LDG.E.U8 R161, desc[UR16][R2.64] ;  /* 0x0000001002a18981 */ /* 0x000722000c1e1100 */
[----:B------:R-:W-:Y:S01]  /*209f0*/  PRMT R159, RZ, 0x7610, R159 ;  /* 0x00007610ff9f7816 */ /* 0x000fe2000000009f */
[----:B---3--:R-:W-:-:S02]  /*20a00*/  @!P0 IMAD.MOV.U32 R2, RZ, RZ, R45 ;  /* 0x000000ffff028224 */ /* 0x008fc400078e002d */
[----:B------:R-:W-:Y:S01]  /*20a10*/  @!P0 IMAD.MOV.U32 R3, RZ, RZ, R54 ;  /* 0x000000ffff038224 */ /* 0x000fe200078e0036 */
[----:B------:R-:W3:Y:S04]  /*20a20*/  LDL R45, [R1+0x518] ;  /* 0x00051800012d7983 */ /* 0x000ee80000100800 */
[----:B------:R-:W3:Y:S04]  /*20a30*/  LDL R54, [R1+0x514] ;  /* 0x0005140001367983 */ /* 0x000ee80000100800 */
[----:B------:R0:W3:Y:S02]  /*20a40*/  @!P0 LDG.E.U8 R160, desc[UR16][R2.64] ;  /* 0x0000001002a08981 */ /* 0x0000e4000c1e1100 */
[----:B0-----:R-:W-:-:S02]  /*20a50*/  @!P0 IMAD.MOV.U32 R2, RZ, RZ, R83 ;  /* 0x000000ffff028224 */ /* 0x001fc400078e0053 */
[----:B------:R-:W-:Y:S01]  /*20a60*/  @!P0 IMAD.MOV.U32 R3, RZ, RZ, R84 ;  /* 0x000000ffff038224 */ /* 0x000fe200078e0054 */
[----:B------:R-:W-:Y:S01]  /*20a70*/  PRMT R158, RZ, 0x7610, R158 ;  /* 0x00007610ff9e7816 */ /* 0x000fe2000000009e */
[----:B------:R-:W3:Y:S04]  /*20a80*/  LDL R84, [R1+0x454] ;  /* 0x0004540001547983 */ /* 0x000ee80000100800 */
[----:B------:R2:W3:Y:S01]  /*20a90*/  @!P0 LDG.E.U8 R159, desc[UR16][R2.64] ;  /* 0x00000010029f8981 */ /* 0x0004e2000c1e1100 */
[----:B------:R-:W-:-:S03]  /*20aa0*/  PRMT R157, RZ, 0x7610, R157 ;  /* 0x00007610ff9d7816 */ /* 0x000fc6000000009d */
[----:B------:R-:W3:Y:S01]  /*20ab0*/  LDL R83, [R1+0x458] ;  /* 0x0004580001537983 */ /* 0x000ee20000100800 */
[----:B--2---:R-:W-:-:S03]  /*20ac0*/  @!P0 IMAD.MOV.U32 R2, RZ, RZ, R31 ;  /* 0x000000ffff028224 */ /* 0x004fc600078e001f */
[----:B------:R-:W2:Y:S01]  /*20ad0*/  LDL R31, [R1+0x498] ;  /* 0x00049800011f7983 */ /* 0x000ea20000100800 */
[----:B------:R-:W-:-:S03]  /*20ae0*/  @!P0 IMAD.MOV.U32 R3, RZ, RZ, R72 ;  /* 0x000000ffff038224 */ /* 0x000fc600078e0048 */
[----:B------:R-:W2:Y:S04]  /*20af0*/  LDL R72, [R1+0x494] ;  /* 0x0004940001487983 */ /* 0x000ea80000100800 */
[----:B------:R0:W2:Y:S02]  /*20b00*/  @!P0 LDG.E.U8 R158, desc[UR16][R2.64] ;  /* 0x00000010029e8981 */ /* 0x0000a4000c1e1100 */
[----:B0-----:R-:W-:Y:S01]  /*20b10*/  @!P0 IMAD.MOV.U32 R3, RZ, RZ, R80 ;  /* 0x000000ffff038224 */ /* 0x001fe200078e0050 */
[----:B------:R-:W-:Y:S01]  /*20b20*/  PRMT R156, RZ, 0x7610, R156 ;  /* 0x00007610ff9c7816 */ /* 0x000fe2000000009c */
[----:B------:R-:W2:Y:S01]  /*20b30*/  LDL R80, [R1+0x3d4] ;  /* 0x0003d40001507983 */ /* 0x000ea20000100800 */
[----:B------:R-:W-:-:S03]  /*20b40*/  @!P0 IMAD.MOV.U32 R2, RZ, RZ, R78 ;  /* 0x000000ffff028224 */ /* 0x000fc600078e004e */
[----:B------:R-:W2:Y:S04]  /*20b50*/  LDL R78, [R1+0x3d8] ;  /* 0x0003d800014e7983 */ /* 0x000ea80000100800 */
[----:B------:R4:W2:Y:S02]  /*20b60*/  @!P0 LDG.E.U8 R157, desc[UR16][R2.64] ;  /* 0x00000010029d8981 */ /* 0x0008a4000c1e1100 */
[----:B----4-:R-:W-:Y:S02]  /*20b70*/  @!P0 IMAD.MOV.U32 R3, RZ, RZ, R69 ;  /* 0x000000ffff038224 */ /* 0x010fe400078e0045 */
[----:B------:R-:W4:Y:S01]  /*20b80*/  LDL R69, [R1+0x414] ;  /* 0x0004140001457983 */ /* 0x000f220000100800 */
[----:B------:R-:W-:-:S03]  /*20b90*/  @!P0 IMAD.MOV.U32 R2, RZ, RZ, R0 ;  /* 0x000000ffff028224 */ /* 0x000fc600078e0000 */
[----:B------:R-:W4:Y:S01]  /*20ba0*/  LDL R0, [R1+0x418] ;  /* 0x0004180001007983 */ /* 0x000f220000100800 */
[----:B------:R-:W-:-:S03]  /*20bb0*/  PRMT R155, RZ, 0x7610, R155 ;  /* 0x00007610ff9b7816 */ /* 0x000fc6000000009b */
[----:B------:R0:W4:Y:S01]  /*20bc0*/  @!P0 LDG.E.U8 R156, desc[UR16][R2.64] ;  /* 0x00000010029c8981 */ /* 0x000122000c1e1100 */
[----:B------:R-:W-:Y:S02]  /*20bd0*/  PRMT R154, RZ, 0x7610, R154 ;  /* 0x00007610ff9a7816 */ /* 0x000fe4000000009a */
[----:B------:R-:W-:Y:S01]  /*20be0*/  PRMT R153, RZ, 0x7610, R153 ;  /* 0x00007610ff997816 */ /* 0x000fe20000000099 */
[----:B0-----:R-:W-:Y:S02]  /*20bf0*/  @!P0 IMAD.MOV.U32 R2, RZ, RZ, R75 ;  /* 0x000000ffff028224 */ /* 0x001fe400078e004b */
        /* <DEDUP_REMOVED lines=10> */
[----:B------:R-:W-:-:S05]  /*20ca0*/  @!P0 IMAD.MOV.U32 R3, RZ, RZ, R86 ;  /* 0x000000ffff038224 */ /* 0x000fca00078e0056 */
[----:B------:R2:W3:Y:S02]  /*20cb0*/  @!P0 LDG.E.U8 R153, desc[UR16][R2.64] ;  /* 0x0000001002998981 */ /* 0x0004e4000c1e1100 */
[----:B--2---:R-:W-:Y:S02]  /*20cc0*/  @!P0 IMAD.MOV.U32 R2, RZ, RZ, R31 ;  /* 0x000000ffff028224 */ /* 0x004fe400078e001f */
[----:B------:R-:W2:Y:S01]  /*20cd0*/  LDL R31, [R1+0x318] ;  /* 0x00031800011f7983 */ /* 0x000ea20000100800 */
[----:B------:R-:W-:Y:S02]  /*20ce0*/  PRMT R152, RZ, 0x7610, R152 ;  /* 0x00007610ff987816 */ /* 0x000fe40000000098 */
[----:B------:R-:W-:Y:S01]  /*20cf0*/  PRMT R23, RZ, 0x7610, R23 ;  /* 0x00007610ff177816 */ /* 0x000fe20000000017 */
[----:B------:R-:W-:Y:S04]  /*20d00*/  STS.U8 [R52+UR8+0x3880], R8 ;  /* 0x0038800834007988 */ /* 0x000fe80008000008 */
[----:B------:R-:W-:Y:S04]  /*20d10*/  STS.U8 [R52+UR8+0x3c80], R9 ;  /* 0x003c800934007988 */ /* 0x000fe80008000008 */
[----:B------:R-:W-:Y:S04]  /*20d20*/  STS.U8 [R52+UR8+0x4080], R4 ;  /* 0x0040800434007988 */ /* 0x000fe80008000008 */
[----:B------:R-:W-:Y:S04]  /*20d30*/  STS.U8 [R52+UR8+0x4480], R5 ;  /* 0x0044800534007988 */ /* 0x000fe80008000008 */
[----:B------:R-:W-:Y:S04]  /*20d40*/  STS.U8 [R52+UR8+0x4880], R7 ;  /* 0x0048800734007988 */ /* 0x000fe80008000008 */
[----:B------:R-:W-:Y:S01]  /*20d50*/  STS.U8 [R52+UR8+0x4c80], R12 ;  /* 0x004c800c34007988 */ /* 0x000fe20008000008 */
[----:B------:R-:W-:-:S03]  /*20d60*/  @!P0 IMAD.MOV.U32 R3, RZ, RZ, R72 ;  /* 0x000000ffff038224 */ /* 0x000fc600078e0048 */
[----:B------:R-:W2:Y:S04]  /*20d70*/  LDL R72, [R1+0x314] ;  /* 0x0003140001487983 */ /* 0x000ea80000100800 */
[----:B------:R0:W2:Y:S02]  /*20d80*/  @!P0 LDG.E.U8 R152, desc[UR16][R2.64] ;  /* 0x0000001002988981 */ /* 0x0000a4000c1e1100 */
[----:B0-----:R-:W-:Y:S02]  /*20d90*/  @!P0 IMAD.MOV.U32 R2, RZ, RZ, R83 ;  /* 0x000000ffff028224 */ /* 0x001fe400078e0053 */
[----:B------:R-:W-:-:S05]  /*20da0*/  @!P0 IMAD.MOV.U32 R3, RZ, RZ, R84 ;  /* 0x000000ffff038224 */ /* 0x000fca00078e0054 */
[----:B------:R4:W2:Y:S04]  /*20db0*/  @!P0 LDG.E.U8 R23, desc[UR16][R2.64] ;  /* 0x0000001002178981 */ /* 0x0008a8000c1e1100 */
[----:B------:R-:W-:Y:S04]  /*20dc0*/  STS.U8 [R52+UR8+0x5080], R6 ;  /* 0x0050800634007988 */ /* 0x000fe80008000008 */
        /* <DEDUP_REMOVED lines=8> */
[----:B------:R0:W-:Y:S01]  /*20e50*/  STS.U8 [R52+UR8+0x7480], R66 ;  /* 0x0074804234007988 */ /* 0x0001e20008000008 */
[----:B----4-:R-:W-:-:S03]  /*20e60*/  @!P0 IMAD.MOV.U32 R3, RZ, RZ, R69 ;  /* 0x000000ffff038224 */ /* 0x010fc600078e0045 */
[----:B------:R-:W4:Y:S01]  /*20e70*/  LDL R69, [R1+0x2d8] ;  /* 0x0002d80001457983 */ /* 0x000f220000100800 */
[----:B------:R-:W-:-:S03]  /*20e80*/  @!P0 IMAD.MOV.U32 R2, RZ, RZ, R0 ;  /* 0x000000ffff028224 */ /* 0x000fc600078e0000 */
[----:B------:R-:W4:Y:S04]  /*20e90*/  LDL.LU R0, [R1+0x2d4] ;  /* 0x0002d40001007983 */ /* 0x000f280000300800 */
[----:B0-----:R-:W4:Y:S01]  /*20ea0*/  LDL R66, [R1+0x294] ;  /* 0x0002940001427983 */ /* 0x001f220000100800 */
[----:B------:R-:W-:Y:S02]  /*20eb0*/  PRMT R22, RZ, 0x7610, R22 ;  /* 0x00007610ff167816 */ /* 0x000fe40000000016 */
[----:B------:R-:W-:-:S04]  /*20ec0*/  PRMT R21, RZ, 0x7610, R21 ;  /* 0x00007610ff157816 */ /* 0x000fc80000000015 */
[----:B------:R0:W4:Y:S01]  /*20ed0*/  @!P0 LDG.E.U8 R22, desc[UR16][R2.64] ;  /* 0x0000001002168981 */ /* 0x000122000c1e1100 */
[----:B------:R-:W-:Y:S01]  /*20ee0*/  PRMT R20, RZ, 0x7610, R20 ;  /* 0x00007610ff147816 */ /* 0x000fe20000000014 */
[----:B0-----:R-:W-:Y:S02]  /*20ef0*/  @!P0 IMAD.MOV.U32 R2, RZ, RZ, R78 ;  /* 0x000000ffff028224 */ /* 0x001fe400078e004e */
[----:B------:R-:W-:-:S05]  /*20f00*/  @!P0 IMAD.MOV.U32 R3, RZ, RZ, R80 ;  /* 0x000000ffff038224 */ /* 0x000fca00078e0050 */
[----:B------:R0:W4:Y:S02]  /*20f10*/  @!P0 LDG.E.U8 R21, desc[UR16][R2.64] ;  /* 0x0000001002158981 */ /* 0x000124000c1e1100 */
[----:B0-----:R-:W-:Y:S02]  /*20f20*/  @!P0 IMAD.MOV.U32 R2, RZ, RZ, R75 ;  /* 0x000000ffff028224 */ /* 0x001fe400078e004b */
[----:B------:R-:W-:-:S05]  /*20f30*/  @!P0 IMAD.MOV.U32 R3, RZ, RZ, R77 ;  /* 0x000000ffff038224 */ /* 0x000fca00078e004d */
[----:B------:R3:W4:Y:S01]  /*20f40*/  @!P0 LDG.E.U8 R20, desc[UR16][R2.64] ;  /* 0x0000001002148981 */ /* 0x000722000c1e1100 */
[----:B------:R-:W-:-:S03]  /*20f50*/  PRMT R19, RZ, 0x7610, R19 ;  /* 0x00007610ff137816 */ /* 0x000fc60000000013 */
[----:B------:R-:W-:Y:S01]  /*20f60*/  STS.U8 [R52+UR8+0x7880], R74 ;  /* 0x0078804a34007988 */ /* 0x000fe20008000008 */
[----:B---3--:R-:W-:-:S03]  /*20f70*/  @!P0 IMAD.MOV.U32 R2, RZ, RZ, R45 ;  /* 0x000000ffff028224 */ /* 0x008fc600078e002d */
[----:B------:R-:W3:Y:S01]  /*20f80*/  LDL.LU R45, [R1+0x298] ;  /* 0x00029800012d7983 */ /* 0x000ee20000300800 */
[----:B------:R-:W-:-:S03]  /*20f90*/  @!P0 IMAD.MOV.U32 R3, RZ, RZ, R54 ;  /* 0x000000ffff038224 */ /* 0x000fc600078e0036 */
[----:B------:R0:W-:Y:S04]  /*20fa0*/  STS.U8 [R52+UR8+0x7c80], R41 ;  /* 0x007c802934007988 */ /* 0x0001e80008000008 */
[----:B------:R2:W3:Y:S04]  /*20fb0*/  @!P0 LDG.E.U8 R19, desc[UR16][R2.64] ;  /* 0x0000001002138981 */ /* 0x0004e8000c1e1100 */
[----:B0-----:R-:W3:Y:S04]  /*20fc0*/  LDL.LU R52, [R1+0x254] ;  /* 0x0002540001347983 */ /* 0x001ee80000300800 */
[----:B------:R-:W3:Y:S04]  /*20fd0*/  LDL.LU R41, [R1+0x258] ;  /* 0x0002580001297983 */ /* 0x000ee80000300800 */
[----:B------:R-:W3:Y:S01]  /*20fe0*/  LDL.LU R251, [R1+0x214] ;  /* 0x0002140001fb7983 */ /* 0x000ee20000300800 */
[----:B--2---:R-:W-:-:S03]  /*20ff0*/  @!P0 IMAD.MOV.U32 R2, RZ, RZ, R31 ;  /* 0x000000ffff028224 */ /* 0x004fc600078e001f */
[----:B------:R-:W2:Y:S01]  /*21000*/  LDL.LU R31, [R1+0x218] ;  /* 0x00021800011f7983 */ /* 0x000ea20000300800 */
[----:B------:R-:W0:Y:S03]  /*21010*/  S2R R150, SR_TID.X ;  /* 0x0000000000967919 */ /* 0x000e260000002100 */
[----:B------:R-:W2:Y:S04]  /*21020*/  LDL R81, [R1+0x9e4] ;  /* 0x0009e40001517983 */ /* 0x000ea80000100800 */
[----:B------:R-:W2:Y:S04]  /*21030*/  LDL R80, [R1+0xde4] ;  /* 0x000de40001507983 */ /* 0x000ea80000100800 */
[----:B------:R-:W2:Y:S04]  /*21040*/  LDL R78, [R1+0xda4] ;  /* 0x000da400014e7983 */ /* 0x000ea80000100800 */
[----:B------:R-:W2:Y:S01]  /*21050*/  LDL R77, [R1+0xda8] ;  /* 0x000da800014d7983 */ /* 0x000ea20000100800 */
[----:B------:R-:W-:-:S02]  /*21060*/  PRMT R18, RZ, 0x7610, R18 ;  /* 0x00007610ff127816 */ /* 0x000fc40000000012 */
[----:B0-----:R-:W-:-:S04]  /*21070*/  LOP3.LUT R150, R150, 0x7f, RZ, 0xc0, !PT ;  /* 0x0000007f96967812 */ /* 0x001fc800078ec0ff */
[----:B------:R-:W-:-:S05]  /*21080*/  LOP3.LUT R54, R150, 0x20, RZ, 0x3c, !PT ;  /* 0x0000002096367812 */ /* 0x000fca00078e3cff */
[----:B------:R0:W-:Y:S01]  /*21090*/  STS.U8 [R54+UR8+0x100], R71 ;  /* 0x0001004736007988 */ /* 0x0001e20008000008 */
[----:B------:R-:W-:Y:S01]  /*210a0*/  @!P0 IMAD.MOV.U32 R3, RZ, RZ, R72 ;  /* 0x000000ffff038224 */ /* 0x000fe200078e0048 */
[----:B------:R-:W-:Y:S02]  /*210b0*/  PRMT R15, RZ, 0x7610, R15 ;  /* 0x00007610ff0f7816 */ /* 0x000fe4000000000f */
[----:B------:R1:W-:Y:S04]  /*210c0*/  STS.U8 [R54+UR8+0x500], R68 ;  /* 0x0005004436007988 */ /* 0x0003e80008000008 */
[----:B------:R1:W2:Y:S04]  /*210d0*/  @!P0 LDG.E.U8 R18, desc[UR16][R2.64] ;  /* 0x0000001002128981 */ /* 0x0002a8000c1e1100 */
[----:B------:R1:W-:Y:S04]  /*210e0*/  STS.U8 [R54+UR8+0x900], R65 ;  /* 0x0009004136007988 */ /* 0x0003e80008000008 */
[----:B------:R-:W-:Y:S04]  /*210f0*/  STS.U8 [R54+UR8+0xd00], R63 ;  /* 0x000d003f36007988 */ /* 0x000fe80008000008 */
[----:B----4-:R4:W-:Y:S04]  /*21100*/  STL [R1+0xe34], R0 ;  /* 0x000e340001007387 */ /* 0x0109e80000100800 */
[----:B------:R-:W2:Y:S04]  /*21110*/  LDL R75, [R1+0xd64] ;  /* 0x000d6400014b7983 */ /* 0x000ea80000100800 */
[----:B------:R-:W2:Y:S04]  /*21120*/  LDL R74, [R1+0xd68] ;  /* 0x000d6800014a7983 */ /* 0x000ea80000100800 */
[----:B------:R-:W2:Y:S04]  /*21130*/  LDL R72, [R1+0xd24] ;  /* 0x000d240001487983 */ /* 0x000ea80000100800 */
[----:B0-----:R-:W2:Y:S01]  /*21140*/  LDL R71, [R1+0xd28] ;  /* 0x000d280001477983 */ /* 0x001ea20000100800 */
[----:B-1----:R-:W-:-:S02]  /*21150*/  @!P0 IMAD.MOV.U32 R2, RZ, RZ, R69 ;  /* 0x000000ffff028224 */ /* 0x002fc400078e0045 */
[----:B------:R-:W-:Y:S01]  /*21160*/  @!P0 IMAD.MOV.U32 R3, RZ, RZ, R0 ;  /* 0x000000ffff038224 */ /* 0x000fe200078e0000 */
[----:B------:R-:W2:Y:S04]  /*21170*/  LDL R69, [R1+0xce4] ;  /* 0x000ce40001457983 */ /* 0x000ea80000100800 */
[----:B------:R-:W2:Y:S04]  /*21180*/  LDL R68, [R1+0xce8] ;  /* 0x000ce80001447983 */ /* 0x000ea80000100800 */
[----:B------:R0:W2:Y:S04]  /*21190*/  @!P0 LDG.E.U8 R15, desc[UR16][R2.64] ;  /* 0x00000010020f8981 */ /* 0x0000a8000c1e1100 */
[----:B------:R-:W2:Y:S04]  /*211a0*/  LDL R65, [R1+0xca8] ;  /* 0x000ca80001417983 */ /* 0x000ea80000100800 */
[----:B----4-:R-:W4:Y:S01]  /*211b0*/  LDL R0, [R1+0xc68] ;  /* 0x000c680001007983 */ /* 0x010f220000100800 */
[----:B0-----:R-:W-:-:S03]  /*211c0*/  @!P0 IMAD.MOV.U32 R3, RZ, RZ, R66 ;  /* 0x000000ffff038224 */ /* 0x001fc600078e0042 */
[----:B------:R-:W4:Y:S04]  /*211d0*/  LDL R66, [R1+0xca4] ;  /* 0x000ca40001427983 */ /* 0x000f280000100800 */
[----:B------:R-:W4:Y:S01]  /*211e0*/  LDL R63, [R1+0xc64] ;  /* 0x000c6400013f7983 */ /* 0x000f220000100800 */
[----:B------:R-:W-:Y:S02]  /*211f0*/  PRMT R14, RZ, 0x7610, R14 ;  /* 0x00007610ff0e7816 */ /* 0x000fe4000000000e */
[----:B------:R-:W-:Y:S01]  /*21200*/  PRMT R13, RZ, 0x7610, R13 ;  /* 0x00007610ff0d7816 */ /* 0x000fe2000000000d */
[----:B---3--:R-:W-:-:S05]  /*21210*/  @!P0 IMAD.MOV.U32 R2, RZ, RZ, R45 ;  /* 0x000000ffff028224 */ /* 0x008fca00078e002d */
[----:B------:R0:W3:Y:S01]  /*21220*/  @!P0 LDG.E.U8 R14, desc[UR16][R2.64] ;  /* 0x00000010020e8981 */ /* 0x0000e2000c1e1100 */
[----:B------:R-:W-:Y:S01]  /*21230*/  PRMT R12, RZ, 0x7610, R12 ;  /* 0x00007610ff0c7816 */ /* 0x000fe2000000000c */
[----:B0-----:R-:W-:Y:S02]  /*21240*/  @!P0 IMAD.MOV.U32 R3, RZ, RZ, R52 ;  /* 0x000000ffff038224 */ /* 0x001fe400078e0034 */
[----:B------:R-:W-:-:S05]  /*21250*/  @!P0 IMAD.MOV.U32 R2, RZ, RZ, R41 ;  /* 0x000000ffff028224 */ /* 0x000fca00078e0029 */
[----:B------:R0:W3:Y:S02]  /*21260*/  @!P0 LDG.E.U8 R13, desc[UR16][R2.64] ;  /* 0x00000010020d8981 */ /* 0x0000e4000c1e1100 */
[----:B0-----:R-:W-:Y:S02]  /*21270*/  @!P0 IMAD.MOV.U32 R3, RZ, RZ, R251 ;  /* 0x000000ffff038224 */ /* 0x001fe400078e00fb */
[----:B--2---:R-:W-:-:S05]  /*21280*/  @!P0 IMAD.MOV.U32 R2, RZ, RZ, R31 ;  /* 0x000000ffff028224 */ /* 0x004fca00078e001f */
[----:B------:R0:W2:Y:S01]  /*21290*/  @!P0 LDG.E.U8 R12, desc[UR16][R2.64] ;  /* 0x00000010020c8981 */ /* 0x0000a2000c1e1100 */
[----:B------:R-:W-:Y:S02]  /*212a0*/  PRMT R11, RZ, 0x7610, R11 ;  /* 0x00007610ff0b7816 */ /* 0x000fe4000000000b */
[----:B------:R-:W-:Y:S01]  /*212b0*/  PRMT R9, RZ, 0x7610, R9 ;  /* 0x00007610ff097816 */ /* 0x000fe20000000009 */
[----:B0-----:R-:W-:Y:S02]  /*212c0*/  @!P0 IMAD.MOV.U32 R2, RZ, RZ, R80 ;  /* 0x000000ffff028224 */ /* 0x001fe400078e0050 */
[----:B------:R-:W-:-:S05]  /*212d0*/  @!P0 IMAD.MOV.U32 R3, RZ, RZ, R81 ;  /* 0x000000ffff038224 */ /* 0x000fca00078e0051 */
[----:B------:R0:W2:Y:S01]  /*212e0*/  @!P0 LDG.E.U8 R11, desc[UR16][R2.64] ;  /* 0x00000010020b8981 */ /* 0x0000a2000c1e1100 */
[----:B------:R-:W-:Y:S01]  /*212f0*/  PRMT R8, RZ, 0x7610, R8 ;  /* 0x00007610ff087816 */ /* 0x000fe20000000008 */
[----:B0-----:R-:W-:Y:S02]  /*21300*/  @!P0 IMAD.MOV.U32 R2, RZ, RZ, R77 ;  /* 0x000000ffff028224 */ /* 0x001fe400078e004d */
[----:B------:R-:W-:-:S05]  /*21310*/  @!P0 IMAD.MOV.U32 R3, RZ, RZ, R78 ;  /* 0x000000ffff038224 */ /* 0x000fca00078e004e */
[----:B------:R0:W2:Y:S01]  /*21320*/  @!P0 LDG.E.U8 R9, desc[UR16][R2.64] ;  /* 0x0000001002098981 */ /* 0x0000a2000c1e1100 */
[----:B------:R-:W-:-:S03]  /*21330*/  PRMT R7, RZ, 0x7610, R7 ;  /* 0x00007610ff077816 */ /* 0x000fc60000000007 */
[----:B------:R-:W-:Y:S01]  /*21340*/  STS.U8 [R54+UR8+0x1100], R82 ;  /* 0x0011005236007988 */ /* 0x000fe20008000008 */
[----:B------:R-:W-:-:S03]  /*21350*/  PRMT R6, RZ, 0x7610, R6 ;  /* 0x00007610ff067816 */ /* 0x000fc60000000006 */
[----:B------:R-:W-:Y:S04]  /*21360*/  STS.U8 [R54+UR8+0x1500], R79 ;  /* 0x0015004f36007988 */ /* 0x000fe80008000008 */
[----:B------:R-:W-:Y:S04]  /*21370*/  STS.U8 [R54+UR8+0x1900], R76 ;  /* 0x0019004c36007988 */ /* 0x000fe80008000008 */
[----:B------:R-:W-:Y:S04]  /*21380*/  STS.U8 [R54+UR8+0x1d00], R73 ;  /* 0x001d004936007988 */ /* 0x000fe80008000008 */
[----:B------:R-:W-:Y:S04]  /*21390*/  STS.U8 [R54+UR8+0x2100], R70 ;  /* 0x0021004636007988 */ /* 0x000fe80008000008 */
[----:B------:R-:W-:Y:S04]  /*213a0*/  STS.U8 [R54+UR8+0x2500], R67 ;  /* 0x0025004336007988 */ /* 0x000fe80008000008 */
[----:B------:R-:W-:Y:S01]  /*213b0*/  STS.U8 [R54+UR8+0x2900], R64 ;  /* 0x0029004036007988 */ /* 0x000fe20008000008 */
[----:B------:R-:W-:-:S03]  /*213c0*/  PRMT R5, RZ, 0x7610, R5 ;  /* 0x00007610ff057816 */ /* 0x000fc60000000005 */
        /* <DEDUP_REMOVED lines=11> */
[----:B------:R-:W-:Y:S01]  /*21480*/  STS.U8 [R54+UR8+0x5900], R248 ;  /* 0x005900f836007988 */ /* 0x000fe20008000008 */
[----:B0-----:R-:W-:-:S02]  /*21490*/  @!P0 IMAD.MOV.U32 R3, RZ, RZ, R75 ;  /* 0x000000ffff038224 */ /* 0x001fc400078e004b */
[----:B------:R-:W-:-:S05]  /*214a0*/  @!P0 IMAD.MOV.U32 R2, RZ, RZ, R74 ;  /* 0x000000ffff028224 */ /* 0x000fca00078e004a */
[----:B------:R0:W2:Y:S02]  /*214b0*/  @!P0 LDG.E.U8 R8, desc[UR16][R2.64] ;  /* 0x0000001002088981 */ /* 0x0000a4000c1e1100 */
[----:B0-----:R-:W-:Y:S02]  /*214c0*/  @!P0 IMAD.MOV.U32 R2, RZ, RZ, R71 ;  /* 0x000000ffff028224 */ /* 0x001fe400078e0047 */
[----:B------:R-:W-:-:S05]  /*214d0*/  @!P0 IMAD.MOV.U32 R3, RZ, RZ, R72 ;  /* 0x000000ffff038224 */ /* 0x000fca00078e0048 */
[----:B------:R0:W2:Y:S02]  /*214e0*/  @!P0 LDG.E.U8 R7, desc[UR16][R2.64] ;  /* 0x0000001002078981 */ /* 0x0000a4000c1e1100 */
[----:B0-----:R-:W-:Y:S02]  /*214f0*/  @!P0 IMAD.MOV.U32 R2, RZ, RZ, R68 ;  /* 0x000000ffff028224 */ /* 0x001fe400078e0044 */
[----:B------:R-:W-:-:S05]  /*21500*/  @!P0 IMAD.MOV.U32 R3, RZ, RZ, R69 ;  /* 0x000000ffff038224 */ /* 0x000fca00078e0045 */
[----:B------:R0:W2:Y:S02]  /*21510*/  @!P0 LDG.E.U8 R6, desc[UR16][R2.64] ;  /* 0x0000001002068981 */ /* 0x0000a4000c1e1100 */
[----:B0-----:R-:W-:Y:S02]  /*21520*/  @!P0 IMAD.MOV.U32 R2, RZ, RZ, R65 ;  /* 0x000000ffff028224 */ /* 0x001fe400078e0041 */
[----:B----4-:R-:W-:Y:S01]  /*21530*/  @!P0 IMAD.MOV.U32 R3, RZ, RZ, R66 ;  /* 0x000000ffff038224 */ /* 0x010fe200078e0042 */
[----:B------:R-:W-:Y:S04]  /*21540*/  STS.U8 [R54+UR8+0x5d00], R247 ;  /* 0x005d00f736007988 */ /* 0x000fe80008000008 */
[----:B------:R0:W4:Y:S04]  /*21550*/  @!P0 LDG.E.U8 R5, desc[UR16][R2.64] ;  /* 0x0000001002058981 */ /* 0x000128000c1e1100 */
[----:B------:R-:W-:Y:S01]  /*21560*/  STS.U8 [R54+UR8+0x6100], R246 ;  /* 0x006100f636007988 */ /* 0x000fe20008000008 */
[----:B0-----:R-:W-:Y:S01]  /*21570*/  @!P0 IMAD.MOV.U32 R2, RZ, RZ, R0 ;  /* 0x000000ffff028224 */ /* 0x001fe200078e0000 */
[----:B------:R-:W-:-:S02]  /*21580*/  LOP3.LUT R0, R150, 0x30, RZ, 0x3c, !PT ;  /* 0x0000003096007812 */ /* 0x000fc400078e3cff */
[----:B------:R-:W0:Y:S01]  /*21590*/  S2R R150, SR_TID.X ;  /* 0x0000000000967919 */ /* 0x000e220000002100 */
        /* <DEDUP_REMOVED lines=24> */
[----:B------:R-:W-:-:S03]  /*21720*/  PRMT R4, RZ, 0x7610, R4 ;  /* 0x00007610ff047816 */ /* 0x000fc60000000004 */
[----:B------:R-:W-:Y:S01]  /*21730*/  STS.U8 [R0+UR8+0x4580], R221 ;  /* 0x004580dd00007988 */ /* 0x000fe20008000008 */
[----:B------:R-:W-:-:S03]  /*21740*/  @!P0 IMAD.MOV.U32 R3, RZ, RZ, R63 ;  /* 0x000000ffff038224 */ /* 0x000fc600078e003f */
[----:B------:R-:W-:Y:S04]  /*21750*/  STS.U8 [R0+UR8+0x4980], R220 ;  /* 0x004980dc00007988 */ /* 0x000fe80008000008 */
[----:B------:R-:W-:Y:S01]  /*21760*/  STS.U8 [R0+UR8+0x4d80], R219 ;  /* 0x004d80db00007988 */ /* 0x000fe20008000008 */
[----:B0-----:R-:W-:-:S03]  /*21770*/  LOP3.LUT R150, R150, 0x7f, RZ, 0xc0, !PT ;  /* 0x0000007f96967812 */ /* 0x001fc600078ec0ff */
[----:B------:R-:W-:Y:S04]  /*21780*/  STS.U8 [R0+UR8+0x5180], R218 ;  /* 0x005180da00007988 */ /* 0x000fe80008000008 */
[----:B------:R-:W-:Y:S04]  /*21790*/  STS.U8 [R0+UR8+0x5580], R217 ;  /* 0x005580d900007988 */ /* 0x000fe80008000008 */
[----:B------:R-:W-:Y:S04]  /*217a0*/  STS.U8 [R0+UR8+0x5980], R216 ;  /* 0x005980d800007988 */ /* 0x000fe80008000008 */
[----:B------:R-:W-:Y:S04]  /*217b0*/  STS.U8 [R0+UR8+0x5d80], R215 ;  /* 0x005d80d700007988 */ /* 0x000fe80008000008 */
[----:B------:R-:W-:Y:S04]  /*217c0*/  STS.U8 [R0+UR8+0x6180], R214 ;  /* 0x006180d600007988 */ /* 0x000fe80008000008 */
[----:B------:R-:W-:Y:S04]  /*217d0*/  STS.U8 [R0+UR8+0x6580], R213 ;  /* 0x006580d500007988 */ /* 0x000fe80008000008 */
[----:B------:R0:W4:Y:S04]  /*217e0*/  @!P0 LDG.E.U8 R4, desc[UR16][R2.64] ;  /* 0x0000001002048981 */ /* 0x000128000c1e1100 */
[----:B------:R-:W-:Y:S04]  /*217f0*/  STS.U8 [R0+UR8+0x6980], R212 ;  /* 0x006980d400007988 */ /* 0x000fe80008000008 */
[----:B------:R-:W-:Y:S01]  /*21800*/  STS.U8 [R0+UR8+0x6d80], R211 ;  /* 0x006d80d300007988 */ /* 0x000fe20008000008 */
[----:B0-----:R-:W-:-:S03]  /*21810*/  LOP3.LUT R2, R150, 0x40, RZ, 0x3c, !PT ;  /* 0x0000004096027812 */ /* 0x001fc600078e3cff */
[----:B------:R-:W-:Y:S04]  /*21820*/  STS.U8 [R0+UR8+0x7180], R210 ;  /* 0x007180d200007988 */ /* 0x000fe80008000008 */
[----:B------:R-:W-:Y:S04]  /*21830*/  STS.U8 [R0+UR8+0x7580], R209 ;  /* 0x007580d100007988 */ /* 0x000fe80008000008 */
[----:B------:R-:W-:Y:S04]  /*21840*/  STS.U8 [R0+UR8+0x7980], R208 ;  /* 0x007980d000007988 */ /* 0x000fe80008000008 */
[----:B------:R0:W-:Y:S04]  /*21850*/  STS.U8 [R0+UR8+0x7d80], R207 ;  /* 0x007d80cf00007988 */ /* 0x0001e80008000008 */
        /* <DEDUP_REMOVED lines=62> */
[----:B------:R1:W-:Y:S04]  /*21c40*/  STL [R1+0xe38], R251 ;  /* 0x000e38fb01007387 */ /* 0x0003e80000100800 */
[----:B---3--:R-:W-:Y:S04]  /*21c50*/  STS.U8 [R0+UR8+0x7680], R14 ;  /* 0x0076800e00007988 */ /* 0x008fe80008000008 */
[----:B------:R-:W-:Y:S04]  /*21c60*/  STS.U8 [R0+UR8+0x7a80], R13 ;  /* 0x007a800d00007988 */ /* 0x000fe80008000008 */
[----:B------:R-:W3:Y:S04]  /*21c70*/  LDL R3, [R1+0xddc] ;  /* 0x000ddc0001037983 */ /* 0x000ee80000100800 */
[----:B0-----:R-:W3:Y:S04]  /*21c80*/  LDL R2, [R1+0xde0] ;  /* 0x000de00001027983 */ /* 0x001ee80000100800 */
[----:B------:R-:W4:Y:S04]  /*21c90*/  LDL R64, [R1+0xd9c] ;  /* 0x000d9c0001407983 */ /* 0x000f280000100800 */
[----:B------:R-:W4:Y:S04]  /*21ca0*/  LDL R63, [R1+0xda0] ;  /* 0x000da000013f7983 */ /* 0x000f280000100800 */
[----:B--2---:R0:W-:Y:S04]  /*21cb0*/  STS.U8 [R0+UR8+0x7e80], R12 ;  /* 0x007e800c00007988 */ /* 0x0041e80008000008 */
[----:B-1----:R-:W2:Y:S04]  /*21cc0*/  LDL.LU R251, [R1+0x3c8] ;  /* 0x0003c80001fb7983 */ /* 0x002ea80000300800 */
[----:B0-----:R-:W2:Y:S04]  /*21cd0*/  LDL.LU R0, [R1+0x3cc] ;  /* 0x0003cc0001007983 */ /* 0x001ea80000300800 */
[----:B------:R-:W2:Y:S04]  /*21ce0*/  LDL.LU R221, [R1+0x3c4] ;  /* 0x0003c40001dd7983 */ /* 0x000ea80000300800 */
        /* <DEDUP_REMOVED lines=25> */
[----:B------:R-:W2:Y:S04]  /*21e80*/  LDL R58, [R1+0xd5c] ;  /* 0x000d5c00013a7983 */ /* 0x000ea80000100800 */
        /* <DEDUP_REMOVED lines=8> */
[----:B------:R-:W2:Y:S01]  /*21f10*/  LDL R59, [R1+0xc60] ;  /* 0x000c6000013b7983 */ /* 0x000ea20000100800 */
[----:B------:R-:W-:-:S03]  /*21f20*/  PRMT R191, RZ, 0x7610, R191 ;  /* 0x00007610ffbf7816 */ /* 0x000fc600000000bf */
[----:B------:R-:W2:Y:S04]  /*21f30*/  LDL.LU R194, [R1+0x208] ;  /* 0x0002080001c27983 */ /* 0x000ea80000300800 */
[----:B------:R-:W2:Y:S04]  /*21f40*/  LDL.LU R193, [R1+0x20c] ;  /* 0x00020c0001c17983 */ /* 0x000ea80000300800 */
[----:B------:R-:W2:Y:S04]  /*21f50*/  LDL.LU R192, [R1+0x204] ;  /* 0x0002040001c07983 */ /* 0x000ea80000300800 */
[----:B------:R-:W2:Y:S04]  /*21f60*/  LDL R70, [R1+0xc24] ;  /* 0x000c240001467983 */ /* 0x000ea80000100800 */
[----:B------:R-:W2:Y:S01]  /*21f70*/  LDL R69, [R1+0xc28] ;  /* 0x000c280001457983 */ /* 0x000ea20000100800 */
[----:B------:R-:W-:-:S02]  /*21f80*/  PRMT R190, RZ, 0x7610, R190 ;  /* 0x00007610ffbe7816 */ /* 0x000fc400000000be */
[----:B------:R-:W-:Y:S01]  /*21f90*/  PRMT R189, RZ, 0x7610, R189 ;  /* 0x00007610ffbd7816 */ /* 0x000fe200000000bd */
[----:B------:R-:W2:Y:S01]  /*21fa0*/  LDL R68, [R1+0xba4] ;  /* 0x000ba40001447983 */ /* 0x000ea20000100800 */
[----:B------:R-:W-:Y:S02]  /*21fb0*/  PRMT R188, RZ, 0x7610, R188 ;  /* 0x00007610ffbc7816 */ /* 0x000fe400000000bc */
[----:B------:R-:W-:Y:S01]  /*21fc0*/  PRMT R187, RZ, 0x7610, R187 ;  /* 0x00007610ffbb7816 */ /* 0x000fe200000000bb */
[----:B------:R-:W2:Y:S01]  /*21fd0*/  LDL R67, [R1+0xba8] ;  /* 0x000ba80001437983 */ /* 0x000ea20000100800 */
[----:B------:R-:W-:Y:S02]  /*21fe0*/  PRMT R186, RZ, 0x7610, R186 ;  /* 0x00007610ffba7816 */ /* 0x000fe400000000ba */
[----:B------:R-:W-:Y:S01]  /*21ff0*/  PRMT R185, RZ, 0x7610, R185 ;  /* 0x00007610ffb97816 */ /* 0x000fe200000000b9 */
        /* <DEDUP_REMOVED lines=12> */
[----:B------:R-:W2:Y:S04]  /*220c0*/  LDL R73, [R1+0x504] ;  /* 0x0005040001497983 */ /* 0x000ea80000100800 */
[----:B---3--:R4:W3:Y:S02]  /*220d0*/  @!P0 LDG.E.U8 R191, desc[UR16][R2.64] ;  /* 0x0000001002bf8981 */ /* 0x0088e4000c1e1100 */
[----:B----4-:R-:W-:Y:S02]  /*220e0*/  @!P0 IMAD.MOV.U32 R2, RZ, RZ, R63 ;  /* 0x000000ffff028224 */ /* 0x010fe400078e003f */
[----:B------:R-:W-:Y:S01]  /*220f0*/  @!P0 IMAD.MOV.U32 R3, RZ, RZ, R64 ;  /* 0x000000ffff038224 */ /* 0x000fe200078e0040 */
[----:B------:R-:W4:Y:S04]  /*22100*/  LDL R63, [R1+0xc20] ;  /* 0x000c2000013f7983 */ /* 0x000f280000100800 */
[----:B------:R-:W3:Y:S04]  /*22110*/  LDL R64, [R1+0xc1c] ;  /* 0x000c1c0001407983 */ /* 0x000ee80000100800 */
[----:B------:R2:W3:Y:S02]  /*22120*/  @!P0 LDG.E.U8 R190, desc[UR16][R2.64] ;  /* 0x0000001002be8981 */ /* 0x0004e4000c1e1100 */
        /* <DEDUP_REMOVED lines=11> */
[----:B------:R-:W-:Y:S01]  /*221e0*/  @!P0 IMAD.MOV.U32 R3, RZ, RZ, R66 ;  /* 0x000000ffff038224 */ /* 0x000fe200078e0042 */
[----:B------:R-:W2:Y:S04]  /*221f0*/  LDL R65, [R1+0xb68] ;  /* 0x000b680001417983 */ /* 0x000ea80000100800 */
[----:B------:R0:W2:Y:S04]  /*22200*/  @!P0 LDG.E.U8 R187, desc[UR16][R2.64] ;  /* 0x0000001002bb8981 */ /* 0x0000a8000c1e1100 */
[----:B------:R-:W2:Y:S01]  /*22210*/  LDL R66, [R1+0xb64] ;  /* 0x000b640001427983 */ /* 0x000ea20000100800 */
[----:B0-----:R-:W-:-:S02]  /*22220*/  @!P0 IMAD.MOV.U32 R2, RZ, RZ, R61 ;  /* 0x000000ffff028224 */ /* 0x001fc400078e003d */
[----:B------:R-:W-:Y:S01]  /*22230*/  @!P0 IMAD.MOV.U32 R3, RZ, RZ, R62 ;  /* 0x000000ffff038224 */ /* 0x000fe200078e003e */
[----:B------:R-:W2:Y:S04]  /*22240*/  LDL R61, [R1+0xba0] ;  /* 0x000ba000013d7983 */ /* 0x000ea80000100800 */
[----:B------:R-:W2:Y:S04]  /*22250*/  LDL R62, [R1+0xb9c] ;  /* 0x000b9c00013e7983 */ /* 0x000ea80000100800 */
[----:B------:R0:W2:Y:S02]  /*22260*/  @!P0 LDG.E.U8 R186, desc[UR16][R2.64] ;  /* 0x0000001002ba8981 */ /* 0x0000a4000c1e1100 */
        /* <DEDUP_REMOVED lines=10> */
[----:B----4-:R-:W-:-:S03]  /*22310*/  @!P0 IMAD.MOV.U32 R2, RZ, RZ, R63 ;  /* 0x000000ffff028224 */ /* 0x010fc600078e003f */
[----:B------:R-:W4:Y:S01]  /*22320*/  LDL R63, [R1+0xb28] ;  /* 0x000b2800013f7983 */ /* 0x000f220000100800 */
[----:B---3--:R-:W-:-:S03]  /*22330*/  @!P0 IMAD.MOV.U32 R3, RZ, RZ, R64 ;  /* 0x000000ffff038224 */ /* 0x008fc600078e0040 */
[----:B------:R-:W3:Y:S04]  /*22340*/  LDL R64, [R1+0xb24] ;  /* 0x000b240001407983 */ /* 0x000ee80000100800 */
[----:B------:R2:W3:Y:S02]  /*22350*/  @!P0 LDG.E.U8 R183, desc[UR16][R2.64] ;  /* 0x0000001002b78981 */ /* 0x0004e4000c1e1100 */
        /* <DEDUP_REMOVED lines=12> */
[----:B------:R-:W-:Y:S01]  /*22420*/  PRMT R176, RZ, 0x7610, R176 ;  /* 0x00007610ffb07816 */ /* 0x000fe200000000b0 */
[----:B------:R-:W2:Y:S04]  /*22430*/  LDL R68, [R1+0xa5c] ;  /* 0x000a5c0001447983 */ /* 0x000ea80000100800 */
[----:B------:R0:W2:Y:S04]  /*22440*/  @!P0 LDG.E.U8 R180, desc[UR16][R2.64] ;  /* 0x0000001002b48981 */ /* 0x0000a8000c1e1100 */
[----:B------:R-:W2:Y:S01]  /*22450*/  LDL R67, [R1+0xa60] ;  /* 0x000a600001437983 */ /* 0x000ea20000100800 */
[----:B0-----:R-:W-:-:S03]  /*22460*/  @!P0 IMAD.MOV.U32 R2, RZ, RZ, R61 ;  /* 0x000000ffff028224 */ /* 0x001fc600078e003d */
        /* <DEDUP_REMOVED lines=15> */
[----:B----4-:R-:W-:Y:S01]  /*22560*/  @!P0 IMAD.MOV.U32 R2, RZ, RZ, R63 ;  /* 0x000000ffff028224 */ /* 0x010fe200078e003f */
[----:B------:R-:W-:Y:S01]  /*22570*/  PRMT R174, RZ, 0x7610, R174 ;  /* 0x00007610ffae7816 */ /* 0x000fe200000000ae */
[----:B------:R-:W4:Y:S01]  /*22580*/  LDL R63, [R1+0x5c8] ;  /* 0x0005c800013f7983 */ /* 0x000f220000100800 */
[----:B---3--:R-:W-:Y:S01]  /*22590*/  @!P0 IMAD.MOV.U32 R3, RZ, RZ, R64 ;  /* 0x000000ffff038224 */ /* 0x008fe200078e0040 */
[----:B------:R-:W-:-:S02]  /*225a0*/  PRMT R173, RZ, 0x7610, R173 ;  /* 0x00007610ffad7816 */ /* 0x000fc400000000ad */
[----:B------:R-:W3:Y:S04]  /*225b0*/  LDL R64, [R1+0x5c4] ;  /* 0x0005c40001407983 */ /* 0x000ee80000100800 */
[----:B------:R2:W3:Y:S02]  /*225c0*/  @!P0 LDG.E.U8 R176, desc[UR16][R2.64] ;  /* 0x0000001002b08981 */ /* 0x0004e4000c1e1100 */
[----:B--2---:R-:W-:Y:S02]  /*225d0*/  @!P0 IMAD.MOV.U32 R3, RZ, RZ, R58 ;  /* 0x000000ffff038224 */ /* 0x004fe400078e003a */
[----:B------:R-:W2:Y:S01]  /*225e0*/  LDL R58, [R1+0xa24] ;  /* 0x000a2400013a7983 */ /* 0x000ea20000100800 */
[----:B------:R-:W-:-:S03]  /*225f0*/  @!P0 IMAD.MOV.U32 R2, RZ, RZ, R57 ;  /* 0x000000ffff028224 */ /* 0x000fc600078e0039 */
[----:B------:R-:W4:Y:S04]  /*22600*/  LDL R57, [R1+0xa28] ;  /* 0x000a280001397983 */ /* 0x000f280000100800 */
[----:B------:R0:W3:Y:S02]  /*22610*/  @!P0 LDG.E.U8 R175, desc[UR16][R2.64] ;  /* 0x0000001002af8981 */ /* 0x0000e4000c1e1100 */
[----:B0-----:R-:W-:Y:S02]  /*22620*/  @!P0 IMAD.MOV.U32 R3, RZ, RZ, R56 ;  /* 0x000000ffff038224 */ /* 0x001fe400078e0038 */
[----:B------:R-:W3:Y:S01]  /*22630*/  LDL R56, [R1+0x5cc] ;  /* 0x0005cc0001387983 */ /* 0x000ee20000100800 */
[----:B------:R-:W-:-:S03]  /*22640*/  @!P0 IMAD.MOV.U32 R2, RZ, RZ, R55 ;  /* 0x000000ffff028224 */ /* 0x000fc600078e0037 */
[----:B------:R-:W3:Y:S04]  /*22650*/  LDL R55, [R1+0x5d0] ;  /* 0x0005d00001377983 */ /* 0x000ee80000100800 */
[----:B------:R0:W3:Y:S01]  /*22660*/  @!P0 LDG.E.U8 R174, desc[UR16][R2.64] ;  /* 0x0000001002ae8981 */ /* 0x0000e2000c1e1100 */
[----:B------:R-:W-:Y:S02]  /*22670*/  PRMT R172, RZ, 0x7610, R172 ;  /* 0x00007610ffac7816 */ /* 0x000fe400000000ac */
[----:B------:R-:W-:Y:S02]  /*22680*/  PRMT R171, RZ, 0x7610, R171 ;  /* 0x00007610ffab7816 */ /* 0x000fe400000000ab */
[----:B------:R-:W-:Y:S01]  /*22690*/  PRMT R170, RZ, 0x7610, R170 ;  /* 0x00007610ffaa7816 */ /* 0x000fe200000000aa */
[----:B0-----:R-:W-:Y:S01]  /*226a0*/  @!P0 IMAD.MOV.U32 R2, RZ, RZ, R61 ;  /* 0x000000ffff028224 */ /* 0x001fe200078e003d */
[----:B------:R-:W-:Y:S01]  /*226b0*/  PRMT R169, RZ, 0x7610, R169 ;  /* 0x00007610ffa97816 */ /* 0x000fe200000000a9 */
        /* <DEDUP_REMOVED lines=19> */
[----:B------:R0:W3:Y:S04]  /*227f0*/  @!P0 LDG.E.U8 R170, desc[UR16][R2.64] ;  /* 0x0000001002aa8981 */ /* 0x0000e8000c1e1100 */
[----:B------:R-:W3:Y:S01]  /*22800*/  LDL R60, [R1+0x584] ;  /* 0x00058400013c7983 */ /* 0x000ee20000100800 */
[----:B0-----:R-:W-:-:S02]  /*22810*/  @!P0 IMAD.MOV.U32 R2, RZ, RZ, R67 ;  /* 0x000000ffff028224 */ /* 0x001fc400078e0043 */
[----:B------:R-:W-:Y:S01]  /*22820*/  @!P0 IMAD.MOV.U32 R3, RZ, RZ, R68 ;  /* 0x000000ffff038224 */ /* 0x000fe200078e0044 */
[----:B------:R-:W-:Y:S01]  /*22830*/  PRMT R166, RZ, 0x7610, R166 ;  /* 0x00007610ffa67816 */ /* 0x000fe200000000a6 */
[----:B------:R-:W3:Y:S04]  /*22840*/  LDL R68, [R1+0x4c8] ;  /* 0x0004c80001447983 */ /* 0x000ee80000100800 */
[----:B------:R2:W3:Y:S04]  /*22850*/  @!P0 LDG.E.U8 R169, desc[UR16][R2.64] ;  /* 0x0000001002a98981 */ /* 0x0004e8000c1e1100 */
[----:B------:R-:W3:Y:S01]  /*22860*/  LDL R67, [R1+0x48c] ;  /* 0x00048c0001437983 */ /* 0x000ee20000100800 */
[----:B--2---:R-:W-:-:S03]  /*22870*/  @!P0 IMAD.MOV.U32 R3, RZ, RZ, R58 ;  /* 0x000000ffff038224 */ /* 0x004fc600078e003a */
[----:B------:R-:W2:Y:S01]  /*22880*/  LDL R58, [R1+0x54c] ;  /* 0x00054c00013a7983 */ /* 0x000ea20000100800 */
[----:B----4-:R-:W-:-:S03]  /*22890*/  @!P0 IMAD.MOV.U32 R2, RZ, RZ, R57 ;  /* 0x000000ffff028224 */ /* 0x010fc600078e0039 */
[----:B------:R-:W4:Y:S04]  /*228a0*/  LDL R57, [R1+0x550] ;  /* 0x0005500001397983 */ /* 0x000f280000100800 */
[----:B------:R0:W4:Y:S02]  /*228b0*/  @!P0 LDG.E.U8 R168, desc[UR16][R2.64] ;  /* 0x0000001002a88981 */ /* 0x000124000c1e1100 */
[----:B0-----:R-:W-:Y:S02]  /*228c0*/  @!P0 IMAD.MOV.U32 R2, RZ, RZ, R65 ;  /* 0x000000ffff028224 */ /* 0x001fe400078e0041 */
[----:B------:R-:W-:Y:S01]  /*228d0*/  @!P0 IMAD.MOV.U32 R3, RZ, RZ, R66 ;  /* 0x000000ffff038224 */ /* 0x000fe200078e0042 */
[----:B------:R-:W-:Y:S01]  /*228e0*/  PRMT R165, RZ, 0x7610, R165 ;  /* 0x00007610ffa57816 */ /* 0x000fe200000000a5 */
[----:B------:R-:W4:Y:S04]  /*228f0*/  LDL R66, [R1+0x490] ;  /* 0x0004900001427983 */ /* 0x000f280000100800 */
[----:B------:R3:W4:Y:S04]  /*22900*/  @!P0 LDG.E.U8 R167, desc[UR16][R2.64] ;  /* 0x0000001002a78981 */ /* 0x000728000c1e1100 */
[----:B------:R-:W4:Y:S01]  /*22910*/  LDL R65, [R1+0x484] ;  /* 0x0004840001417983 */ /* 0x000f220000100800 */
[----:B---3--:R-:W-:-:S03]  /*22920*/  @!P0 IMAD.MOV.U32 R3, RZ, RZ, R56 ;  /* 0x000000ffff038224 */ /* 0x008fc600078e0038 */
[----:B------:R-:W3:Y:S01]  /*22930*/  LDL R56, [R1+0x544] ;  /* 0x0005440001387983 */ /* 0x000ee20000100800 */
[----:B------:R-:W-:-:S03]  /*22940*/  @!P0 IMAD.MOV.U32 R2, RZ, RZ, R55 ;  /* 0x000000ffff028224 */ /* 0x000fc600078e0037 */
[----:B------:R-:W3:Y:S04]  /*22950*/  LDL R55, [R1+0x548] ;  /* 0x0005480001377983 */ /* 0x000ee80000100800 */
[----:B------:R0:W3:Y:S01]  /*22960*/  @!P0 LDG.E.U8 R166, desc[UR16][R2.64] ;  /* 0x0000001002a68981 */ /* 0x0000e2000c1e1100 */
[----:B------:R-:W-:Y:S01]  /*22970*/  PRMT R164, RZ, 0x7610, R164 ;  /* 0x00007610ffa47816 */ /* 0x000fe200000000a4 */
[----:B0-----:R-:W-:Y:S02]  /*22980*/  @!P0 IMAD.MOV.U32 R2, RZ, RZ, R63 ;  /* 0x000000ffff028224 */ /* 0x001fe400078e003f */
[----:B------:R-:W-:Y:S01]  /*22990*/  @!P0 IMAD.MOV.U32 R3, RZ, RZ, R64 ;  /* 0x000000ffff038224 */ /* 0x000fe200078e0040 */
[----:B------:R-:W3:Y:S04]  /*229a0*/  LDL R63, [R1+0x44c] ;  /* 0x00044c00013f7983 */ /* 0x000ee80000100800 */
[----:B------:R-:W3:Y:S04]  /*229b0*/  LDL R64, [R1+0x488] ;  /* 0x0004880001407983 */ /* 0x000ee80000100800 */
[----:B------:R0:W3:Y:S01]  /*229c0*/  @!P0 LDG.E.U8 R165, desc[UR16][R2.64] ;  /* 0x0000001002a58981 */ /* 0x0000e2000c1e1100 */
[----:B------:R-:W-:Y:S01]  /*229d0*/  PRMT R163, RZ, 0x7610, R163 ;  /* 0x00007610ffa37816 */ /* 0x000fe200000000a3 */
[----:B0-----:R-:W-:-:S02]  /*229e0*/  @!P0 IMAD.MOV.U32 R2, RZ, RZ, R61 ;  /* 0x000000ffff028224 */ /* 0x001fc400078e003d */
[----:B------:R-:W-:Y:S01]  /*229f0*/  @!P0 IMAD.MOV.U32 R3, RZ, RZ, R62 ;  /* 0x000000ffff038224 */ /* 0x000fe200078e003e */
[----:B------:R-:W3:Y:S04]  /*22a00*/  LDL R61, [R1+0x444] ;  /* 0x00044400013d7983 */ /* 0x000ee80000100800 */
[----:B------:R-:W3:Y:S04]  /*22a10*/  LDL R62, [R1+0x450] ;  /* 0x00045000013e7983 */ /* 0x000ee80000100800 */
[----:B------:R0:W3:Y:S01]  /*22a20*/  @!P0 LDG.E.U8 R164, desc[UR16][R2.64] ;  /* 0x0000001002a48981 */ /* 0x0000e2000c1e1100 */
[----:B------:R-:W-:Y:S01]  /*22a30*/  PRMT R162, RZ, 0x7610, R162 ;  /* 0x00007610ffa27816 */ /* 0x000fe200000000a2 */
[----:B0-----:R-:W-:-:S02]  /*22a40*/  @!P0 IMAD.MOV.U32 R2, RZ, RZ, R59 ;  /* 0x000000ffff028224 */ /* 0x001fc400078e003b */
[----:B------:R-:W3:Y:S01]  /*22a50*/  LDL R59, [R1+0x40c] ;  /* 0x00040c00013b7983 */ /* 0x000ee20000100800 */
[----:B------:R-:W-:-:S03]  /*22a60*/  @!P0 IMAD.MOV.U32 R3, RZ, RZ, R60 ;  /* 0x000000ffff038224 */ /* 0x000fc600078e003c */
[----:B------:R-:W3:Y:S04]  /*22a70*/  LDL R60, [R1+0x448] ;  /* 0x00044800013c7983 */ /* 0x000ee80000100800 */
[----:B------:R2:W3:Y:S02]  /*22a80*/  @!P0 LDG.E.U8 R163, desc[UR16][R2.64] ;  /* 0x0000001002a38981 */ /* 0x0004e4000c1e1100 */
[----:B--2---:R-:W-:Y:S02]  /*22a90*/  @!P0 IMAD.MOV.U32 R3, RZ, RZ, R58 ;  /* 0x000000ffff038224 */ /* 0x004fe400078e003a */
[----:B------:R-:W2:Y:S01]  /*22aa0*/  LDL R58, [R1+0x410] ;  /* 0x00041000013a7983 */ /* 0x000ea20000100800 */
[----:B----4-:R-:W-:-:S03]  /*22ab0*/  @!P0 IMAD.MOV.U32 R2, RZ, RZ, R57 ;  /* 0x000000ffff028224 */ /* 0x010fc600078e0039 */
[----:B------:R-:W4:Y:S04]  /*22ac0*/  LDL R57, [R1+0x404] ;  /* 0x0004040001397983 */ /* 0x000f280000100800 */
[----:B------:R3:W4:Y:S02]  /*22ad0*/  @!P0 LDG.E.U8 R162, desc[UR16][R2.64] ;  /* 0x0000001002a28981 */ /* 0x000724000c1e1100 */
[----:B---3--:R-:W-:Y:S02]  /*22ae0*/  @!P0 IMAD.MOV.U32 R3, RZ, RZ, R56 ;  /* 0x000000ffff038224 */ /* 0x008fe400078e0038 */
[----:B------:R-:W3:Y:S01]  /*22af0*/  LDL R56, [R1+0x408] ;  /* 0x0004080001387983 */ /* 0x000ee20000100800 */
[----:B------:R-:W-:-:S03]  /*22b00*/  @!P0 IMAD.MOV.U32 R2, RZ, RZ, R55 ;  /* 0x000000ffff028224 */ /* 0x000fc600078e0037 */
[----:B------:R-:W3:Y:S01]  /*22b10*/  LDL R55, [R1+0x3d0] ;  /* 0x0003d00001377983 */ /* 0x000ee20000100800 */
[----:B------:R-:W-:Y:S02]  /*22b20*/  PRMT R161, RZ, 0x7610, R161 ;  /* 0x00007610ffa17816 */ /* 0x000fe400000000a1 */
[----:B------:R-:W-:-:S04]  /*22b30*/  PRMT R160, RZ, 0x7610, R160 ;  /* 0x00007610ffa07816 */ /* 0x000fc800000000a0 */
[----:B------:R0:W3:Y:S01]  /*22b40*/  @!P0 LDG.E.U8 R161, desc[UR16][R2.64] ;  /* 0x0000001002a18981 */ /* 0x0000e2000c1e1100 */
[----:B------:R-:W-:Y:S01]  /*22b50*/  PRMT R159, RZ, 0x7610, R159 ;  /* 0x00007610ff9f7816 */ /* 0x000fe2000000009f */
[----:B0-----:R-:W-:Y:S02]  /*22b60*/  @!P0 IMAD.MOV.U32 R2, RZ, RZ, R74 ;  /* 0x000000ffff028224 */ /* 0x001fe400078e004a */
[----:B------:R-:W-:-:S05]  /*22b70*/  @!P0 IMAD.MOV.U32 R3, RZ, RZ, R75 ;  /* 0x000000ffff038224 */ /* 0x000fca00078e004b */
        /* <DEDUP_REMOVED lines=30> */
[----:B0-----:R-:W-:Y:S01]  /*22d60*/  @!P0 IMAD.MOV.U32 R3, RZ, RZ, R59 ;  /* 0x000000ffff038224 */ /* 0x001fe200078e003b */
[----:B------:R-:W-:Y:S02]  /*22d70*/  PRMT R22, RZ, 0x7610, R22 ;  /* 0x00007610ff167816 */ /* 0x000fe40000000016 */
[----:B------:R-:W-:Y:S02]  /*22d80*/  PRMT R21, RZ, 0x7610, R21 ;  /* 0x00007610ff157816 */ /* 0x000fe40000000015 */
[----:B------:R-:W-:Y:S02]  /*22d90*/  PRMT R20, RZ, 0x7610, R20 ;  /* 0x00007610ff147816 */ /* 0x000fe40000000014 */
[----:B------:R-:W-:Y:S02]  /*22da0*/  PRMT R19, RZ, 0x7610, R19 ;  /* 0x00007610ff137816 */ /* 0x000fe40000000013 */
[----:B------:R-:W-:-:S02]  /*22db0*/  PRMT R18, RZ, 0x7610, R18 ;  /* 0x00007610ff127816 */ /* 0x000fc40000000012 */
[----:B------:R-:W-:Y:S02]  /*22dc0*/  PRMT R15, RZ, 0x7610, R15 ;  /* 0x00007610ff0f7816 */ /* 0x000fe4000000000f */
[----:B------:R-:W-:Y:S02]  /*22dd0*/  PRMT R14, RZ, 0x7610, R14 ;  /* 0x00007610ff0e7816 */ /* 0x000fe4000000000e */
[----:B------:R-:W-:Y:S02]  /*22de0*/  PRMT R13, RZ, 0x7610, R13 ;  /* 0x00007610ff0d7816 */ /* 0x000fe4000000000d */
[----:B------:R-:W-:Y:S02]  /*22df0*/  LOP3.LUT R151, R151, 0x7f, RZ, 0xc0, !PT ;  /* 0x0000007f97977812 */ /* 0x000fe400078ec0ff */
[----:B------:R-:W-:Y:S02]  /*22e00*/  PRMT R12, RZ, 0x7610, R12 ;  /* 0x00007610ff0c7816 */ /* 0x000fe4000000000c */
[----:B------:R-:W-:-:S05]  /*22e10*/  LOP3.LUT R54, R151, 0x60, RZ, 0x3c, !PT ;  /* 0x0000006097367812 */ /* 0x000fca00078e3cff */
[----:B------:R0:W-:Y:S04]  /*22e20*/  STS.U8 [R54+UR8+0x300], R11 ;  /* 0x0003000b36007988 */ /* 0x0001e80008000008 */
[----:B------:R1:W-:Y:S01]  /*22e30*/  STS.U8 [R54+UR8+0x700], R9 ;  /* 0x0007000936007988 */ /* 0x0003e20008000008 */
[----:B0-----:R-:W-:Y:S01]  /*22e40*/  PRMT R11, RZ, 0x7610, R11 ;  /* 0x00007610ff0b7816 */ /* 0x001fe2000000000b */
[----:B--2---:R-:W-:-:S05]  /*22e50*/  @!P0 IMAD.MOV.U32 R2, RZ, RZ, R58 ;  /* 0x000000ffff028224 */ /* 0x004fca00078e003a */
[----:B------:R4:W2:Y:S02]  /*22e60*/  @!P0 LDG.E.U8 R152, desc[UR16][R2.64] ;  /* 0x0000001002988981 */ /* 0x0008a4000c1e1100 */
[----:B----4-:R-:W-:Y:S02]  /*22e70*/  @!P0 IMAD.MOV.U32 R3, RZ, RZ, R57 ;  /* 0x000000ffff038224 */ /* 0x010fe400078e0039 */
[----:B---3--:R-:W-:-:S05]  /*22e80*/  @!P0 IMAD.MOV.U32 R2, RZ, RZ, R56 ;  /* 0x000000ffff028224 */ /* 0x008fca00078e0038 */
[----:B------:R0:W3:Y:S02]  /*22e90*/  @!P0 LDG.E.U8 R23, desc[UR16][R2.64] ;  /* 0x0000001002178981 */ /* 0x0000e4000c1e1100 */
[----:B0-----:R-:W-:Y:S02]  /*22ea0*/  @!P0 IMAD.MOV.U32 R2, RZ, RZ, R55 ;  /* 0x000000ffff028224 */ /* 0x001fe400078e0037 */
[----:B------:R-:W-:-:S05]  /*22eb0*/  @!P0 IMAD.MOV.U32 R3, RZ, RZ, R0 ;  /* 0x000000ffff038224 */ /* 0x000fca00078e0000 */
[----:B------:R0:W4:Y:S02]  /*22ec0*/  @!P0 LDG.E.U8 R22, desc[UR16][R2.64] ;  /* 0x0000001002168981 */ /* 0x000124000c1e1100 */
[----:B0-----:R-:W-:Y:S02]  /*22ed0*/  @!P0 IMAD.MOV.U32 R2, RZ, RZ, R251 ;  /* 0x000000ffff028224 */ /* 0x001fe400078e00fb */
        /* <DEDUP_REMOVED lines=22> */
[----:B------:R0:W3:Y:S01]  /*23040*/  @!P0 LDG.E.U8 R12, desc[UR16][R2.64] ;  /* 0x00000010020c8981 */ /* 0x0000e2000c1e1100 */
[----:B-1----:R-:W-:Y:S01]  /*23050*/  PRMT R9, RZ, 0x7610, R9 ;  /* 0x00007610ff097816 */ /* 0x002fe20000000009 */
[----:B0-----:R-:W-:Y:S02]  /*23060*/  @!P0 IMAD.MOV.U32 R2, RZ, RZ, R195 ;  /* 0x000000ffff028224 */ /* 0x001fe400078e00c3 */
[----:B------:R-:W-:-:S05]  /*23070*/  @!P0 IMAD.MOV.U32 R3, RZ, RZ, R193 ;  /* 0x000000ffff038224 */ /* 0x000fca00078e00c1 */
[----:B------:R0:W3:Y:S04]  /*23080*/  @!P0 LDG.E.U8 R11, desc[UR16][R2.64] ;  /* 0x00000010020b8981 */ /* 0x0000e8000c1e1100 */
[----:B------:R1:W-:Y:S01]  /*23090*/  STS.U8 [R54+UR8+0xb00], R8 ;  /* 0x000b000836007988 */ /* 0x0003e20008000008 */
[----:B0-----:R-:W-:Y:S02]  /*230a0*/  @!P0 IMAD.MOV.U32 R2, RZ, RZ, R215 ;  /* 0x000000ffff028224 */ /* 0x001fe400078e00d7 */
[----:B------:R-:W-:Y:S01]  /*230b0*/  @!P0 IMAD.MOV.U32 R3, RZ, RZ, R213 ;  /* 0x000000ffff038224 */ /* 0x000fe200078e00d5 */
[----:B-1----:R-:W-:-:S04]  /*230c0*/  PRMT R8, RZ, 0x7610, R8 ;  /* 0x00007610ff087816 */ /* 0x002fc80000000008 */
        /* <DEDUP_REMOVED lines=20> */
[----:B------:R0:W3:Y:S02]  /*23210*/  @!P0 LDG.E.U8 R5, desc[UR16][R2.64] ;  /* 0x0000001002058981 */ /* 0x0000e4000c1e1100 */
[----:B0-----:R-:W-:Y:S02]  /*23220*/  @!P0 IMAD.MOV.U32 R2, RZ, RZ, R194 ;  /* 0x000000ffff028224 */ /* 0x001fe400078e00c2 */
[----:B------:R-:W-:-:S05]  /*23230*/  @!P0 IMAD.MOV.U32 R3, RZ, RZ, R192 ;  /* 0x000000ffff038224 */ /* 0x000fca00078e00c0 */
[----:B------:R0:W3:Y:S04]  /*23240*/  @!P0 LDG.E.U8 R4, desc[UR16][R2.64] ;  /* 0x0000001002048981 */ /* 0x0000e8000c1e1100 */
        /* <DEDUP_REMOVED lines=16> */
[----:B--2---:R-:W-:Y:S01]  /*23350*/  STS.U8 [R54+UR8+0x5f00], R152 ;  /* 0x005f009836007988 */ /* 0x004fe20008000008 */
[----:B0-----:R-:W-:-:S03]  /*23360*/  LOP3.LUT R2, R146, 0x70, RZ, 0x3c, !PT ;  /* 0x0000007092027812 */ /* 0x001fc600078e3cff */
[----:B----4-:R-:W-:Y:S04]  /*23370*/  STS.U8 [R54+UR8+0x6300], R22 ;  /* 0x0063001636007988 */ /* 0x010fe80008000008 */
[----:B---3--:R-:W-:Y:S01]  /*23380*/  STS.U8 [R54+UR8+0x6700], R20 ;  /* 0x0067001436007988 */ /* 0x008fe20008000008 */
[----:B------:R-:W-:Y:S02]  /*23390*/  IMAD.MOV.U32 R250, RZ, RZ, R25 ;  /* 0x000000fffffa7224 */ /* 0x000fe400078e0019 */
[----:B------:R-:W-:Y:S02]  /*233a0*/  IMAD.MOV.U32 R252, RZ, RZ, R24 ;  /* 0x000000fffffc7224 */ /* 0x000fe400078e0018 */
[----:B------:R-:W-:Y:S01]  /*233b0*/  IMAD.MOV.U32 R230, RZ, RZ, R27 ;  /* 0x000000ffffe67224 */ /* 0x000fe200078e001b */
[----:B------:R-:W2:Y:S01]  /*233c0*/  LDL.LU.64 R24, [R1] ;  /* 0x0000000001187983 */ /* 0x000ea20000300a00 */
[----:B------:R-:W-:-:S02]  /*233d0*/  IMAD.MOV.U32 R249, RZ, RZ, R26 ;  /* 0x000000fffff97224 */ /* 0x000fc400078e001a */
[----:B------:R-:W-:Y:S01]  /*233e0*/  IMAD.MOV.U32 R229, RZ, RZ, R29 ;  /* 0x000000ffffe57224 */ /* 0x000fe200078e001d */
[----:B------:R-:W2:Y:S01]  /*233f0*/  LDL.LU.64 R26, [R1+0x8] ;  /* 0x00000800011a7983 */ /* 0x000ea20000300a00 */
[----:B------:R-:W-:Y:S02]  /*23400*/  IMAD.MOV.U32 R248, RZ, RZ, R28 ;  /* 0x000000fffff87224 */ /* 0x000fe400078e001c */
[----:B------:R-:W-:Y:S01]  /*23410*/  IMAD.MOV.U32 R246, RZ, RZ, R31 ;  /* 0x000000fffff67224 */ /* 0x000fe200078e001f */
[----:B------:R-:W2:Y:S01]  /*23420*/  LDL.LU.64 R28, [R1+0x10] ;  /* 0x00001000011c7983 */ /* 0x000ea20000300a00 */
[----:B------:R-:W-:Y:S02]  /*23430*/  IMAD.MOV.U32 R247, RZ, RZ, R30 ;  /* 0x000000fffff77224 */ /* 0x000fe400078e001e */
[----:B------:R-:W-:Y:S01]  /*23440*/  IMAD.MOV.U32 R245, RZ, RZ, R33 ;  /* 0x000000fffff57224 */ /* 0x000fe200078e0021 */
[----:B------:R-:W2:Y:S01]  /*23450*/  LDL.LU.64 R30, [R1+0x18] ;  /* 0x00001800011e7983 */ /* 0x000ea20000300a00 */
[----:B------:R-:W-:-:S02]  /*23460*/  IMAD.MOV.U32 R228, RZ, RZ, R32 ;  /* 0x000000ffffe47224 */ /* 0x000fc400078e0020 */
[----:B------:R-:W-:Y:S01]  /*23470*/  IMAD.MOV.U32 R231, RZ, RZ, R35 ;  /* 0x000000ffffe77224 */ /* 0x000fe200078e0023 */
[----:B------:R-:W2:Y:S04]  /*23480*/  LDL.LU.64 R32, [R1+0x20] ;  /* 0x0000200001207983 */ /* 0x000ea80000300a00 */
[----:B------:R-:W-:Y:S01]  /*23490*/  STS.U8 [R54+UR8+0x6b00], R18 ;  /* 0x006b001236007988 */ /* 0x000fe20008000008 */
        /* <DEDUP_REMOVED lines=9> */
[----:B------:R-:W2:Y:S04]  /*23530*/  LDL.LU.64 R38, [R1+0x38] ;  /* 0x0000380001267983 */ /* 0x000ea80000300a00 */
[----:B------:R-:W-:Y:S01]  /*23540*/  STS.U8 [R54+UR8+0x7300], R14 ;  /* 0x0073000e36007988 */ /* 0x000fe20008000008 */
        /* <DEDUP_REMOVED lines=21> */
[----:B------:R-:W-:-:S03]  /*236a0*/  IMAD.MOV.U32 R237, RZ, RZ, R46 ;  /* 0x000000ffffed7224 */ /* 0x000fc600078e002e */
        /* <DEDUP_REMOVED lines=8> */
[----:B------:R-:W2:Y:S01]  /*23730*/  LDL.LU.64 R46, [R1+0x58] ;  /* 0x00005800012e7983 */ /* 0x000ea20000300a00 */
[----:B------:R-:W-:-:S03]  /*23740*/  IMAD.MOV.U32 R244, RZ, RZ, R53 ;  /* 0x000000fffff47224 */ /* 0x000fc600078e0035 */
[----:B------:R-:W-:Y:S01]  /*23750*/  STS.U8 [R2+UR8+0x3780], R171 ;  /* 0x003780ab02007988 */ /* 0x000fe20008000008 */
[----:B------:R-:W-:-:S03]  /*23760*/  IMAD.MOV.U32 R243, RZ, RZ, R52 ;  /* 0x000000fffff37224 */ /* 0x000fc600078e0034 */
[----:B------:R-:W2:Y:S04]  /*23770*/  LDL.LU.64 R48, [R1+0x60] ;  /* 0x0000600001307983 */ /* 0x000ea80000300a00 */
[----:B------:R-:W-:Y:S04]  /*23780*/  STS.U8 [R2+UR8+0x3b80], R169 ;  /* 0x003b80a902007988 */ /* 0x000fe80008000008 */
[----:B------:R-:W2:Y:S04]  /*23790*/  LDL.LU.64 R50, [R1+0x68] ;  /* 0x0000680001327983 */ /* 0x000ea80000300a00 */
[----:B------:R-:W-:Y:S04]  /*237a0*/  STS.U8 [R2+UR8+0x3f80], R167 ;  /* 0x003f80a702007988 */ /* 0x000fe80008000008 */
[----:B------:R-:W2:Y:S04]  /*237b0*/  LDL.LU.64 R52, [R1+0x70] ;  /* 0x0000700001347983 */ /* 0x000ea80000300a00 */
[----:B------:R-:W-:Y:S04]  /*237c0*/  STS.U8 [R2+UR8+0x4380], R165 ;  /* 0x004380a502007988 */ /* 0x000fe80008000008 */
[----:B0-----:R-:W2:Y:S04]  /*237d0*/  LDL.LU.64 R54, [R1+0x78] ;  /* 0x0000780001367983 */ /* 0x001ea80000300a00 */
[----:B------:R-:W-:Y:S04]  /*237e0*/  STS.U8 [R2+UR8+0x4780], R163 ;  /* 0x004780a302007988 */ /* 0x000fe80008000008 */
[----:B------:R-:W2:Y:S04]  /*237f0*/  LDL.LU.64 R56, [R1+0x80] ;  /* 0x0000800001387983 */ /* 0x000ea80000300a00 */
        /* <DEDUP_REMOVED lines=26> */
[----:B------:R0:W-:Y:S04]  /*239a0*/  STS.U8 [R2+UR8+0x7f80], R4 ;  /* 0x007f800402007988 */ /* 0x0001e80008000008 */
[----:B------:R-:W2:Y:S04]  /*239b0*/  LDL.LU.64 R84, [R1+0xf0] ;  /* 0x0000f00001547983 */ /* 0x000ea80000300a00 */
[----:B------:R-:W2:Y:S01]  /*239c0*/  LDL.LU.64 R86, [R1+0xf8] ;  /* 0x0000f80001567983 */ /* 0x000ea20000300a00 */
[----:B0-----:R-:W0:Y:S03]  /*239d0*/  LDC R2, c[0x0][0x230] ;  /* 0x00008c00ff027b82 */ /* 0x001e260000000800 */
[----:B------:R-:W2:Y:S04]  /*239e0*/  LDL.LU.64 R88, [R1+0x100] ;  /* 0x0001000001587983 */ /* 0x000ea80000300a00 */
        /* <DEDUP_REMOVED lines=17> */
[----:B------:R-:W2:Y:S01]  /*23b00*/  LDL.LU.64 R124, [R1+0x190] ;  /* 0x00019000017c7983 */ /* 0x000ea20000300a00 */
[----:B0-----:R-:W-:-:S03]  /*23b10*/  VIADD R2, R2, 0x7f ;  /* 0x0000007f02027836 */ /* 0x001fc60000000000 */
[----:B------:R-:W2:Y:S04]  /*23b20*/  LDL.LU.64 R126, [R1+0x198] ;  /* 0x00019800017e7983 */ /* 0x000ea80000300a00 */
[----:B------:R-:W2:Y:S04]  /*23b30*/  LDL.LU.64 R128, [R1+0x1a0] ;  /* 0x0001a00001807983 */ /* 0x000ea80000300a00 */
[----:B------:R-:W2:Y:S04]  /*23b40*/  LDL.LU.64 R130, [R1+0x1a8] ;  /* 0x0001a80001827983 */ /* 0x000ea80000300a00 */
[----:B------:R-:W2:Y:S04]  /*23b50*/  LDL.LU.64 R132, [R1+0x1b0] ;  /* 0x0001b00001847983 */ /* 0x000ea80000300a00 */
[----:B------:R-:W2:Y:S01]  /*23b60*/  LDL.LU.64 R134, [R1+0x1b8] ;  /* 0x0001b80001867983 */ /* 0x000ea20000300a00 */
[----:B------:R-:W-:-:S03]  /*23b70*/  SHF.R.S32.HI R3, RZ, 0x1f, R2 ;  /* 0x0000001fff037819 */ /* 0x000fc60000011402 */
[----:B------:R-:W2:Y:S01]  /*23b80*/  LDL.LU.64 R136, [R1+0x1c0] ;  /* 0x0001c00001887983 */ /* 0x000ea20000300a00 */
[----:B------:R-:W-:-:S03]  /*23b90*/  VIADD R202, R202, 0x1 ;  /* 0x00000001caca7836 */ /* 0x000fc60000000000 */
[----:B------:R-:W2:Y:S04]  /*23ba0*/  LDL.LU.64 R138, [R1+0x1c8] ;  /* 0x0001c800018a7983 */ /* 0x000ea80000300a00 */
[----:B------:R-:W2:Y:S04]  /*23bb0*/  LDL.LU.64 R140, [R1+0x1d0] ;  /* 0x0001d000018c7983 */ /* 0x000ea80000300a00 */
[----:B------:R-:W2:Y:S04]  /*23bc0*/  LDL.LU.64 R142, [R1+0x1d8] ;  /* 0x0001d800018e7983 */ /* 0x000ea80000300a00 */
[----:B------:R-:W2:Y:S01]  /*23bd0*/  LDL.LU.64 R144, [R1+0x1e0] ;  /* 0x0001e00001907983 */ /* 0x000ea20000300a00 */
[----:B------:R-:W-:-:S03]  /*23be0*/  LEA.HI R2, R3, R2, RZ, 0x7 ;  /* 0x0000000203027211 */ /* 0x000fc600078f38ff */
[----:B------:R-:W2:Y:S04]  /*23bf0*/  LDL.LU.64 R146, [R1+0x1e8] ;  /* 0x0001e80001927983 */ /* 0x000ea80000300a00 */
[----:B------:R-:W2:Y:S04]  /*23c00*/  LDL.LU.64 R148, [R1+0x1f0] ;  /* 0x0001f00001947983 */ /* 0x000ea80000300a00 */
[----:B------:R-:W2:Y:S04]  /*23c10*/  LDL.LU.64 R150, [R1+0x1f8] ;  /* 0x0001f80001967983 */ /* 0x000ea80000300a00 */
[----:B------:R0:W-:Y:S04]  /*23c20*/  STL [R1+0x200], R202 ;  /* 0x000200ca01007387 */ /* 0x0001e80000100800 */
[----:B------:R-:W3:Y:S01]  /*23c30*/  LDL.LU R3, [R1+0x9e0] ;  /* 0x0009e00001037983 */ /* 0x000ee20000300800 */
[----:B------:R-:W-:Y:S01]  /*23c40*/  SHF.R.S32.HI R2, RZ, 0x7, R2 ;  /* 0x00000007ff027819 */ /* 0x000fe20000011402 */
[----:B------:R1:W-:Y:S06]  /*23c50*/  MEMBAR.ALL.CTA ;  /* 0x0000000000007992 */ /* 0x0003ec0000008000 */
[----:B-1----:R-:W1:Y:S01]  /*23c60*/  FENCE.VIEW.ASYNC.S ;  /* 0x00000000000073c6 */ /* 0x002e620000000000 */
[----:B------:R-:W-:-:S02]  /*23c70*/  ISETP.NE.U32.AND P0, PT, R202, R2, PT ;  /* 0x00000002ca00720c */ /* 0x000fc40003f05070 */
[----:B0-----:R-:W0:Y:S08]  /*23c80*/  LDC R202, c[0x0][0x238] ;  /* 0x00008e00ffca7b82 */ /* 0x001e300000000800 */
[----:B-1----:R-:W-:Y:S01]  /*23c90*/  BAR.SYNC.DEFER_BLOCKING 0x0 ;  /* 0x0000000000007b1d */ /* 0x002fe20000010000 */
[----:B0-----:R-:W-:-:S05]  /*23ca0*/  IMAD.SHL.U32 R202, R202, 0x80, RZ ;  /* 0x00000080caca7824 */ /* 0x001fca00078e00ff */
[----:B---3--:R-:W-:-:S05]  /*23cb0*/  IADD3 R3, P5, R202, R3, RZ ;  /* 0x00000003ca037210 */ /* 0x008fca0007fbe0ff */
[----:B------:R0:W-:Y:S04]  /*23cc0*/  STL [R1+0x9e0], R3 ;  /* 0x0009e00301007387 */ /* 0x0001e80000100800 */
[----:B0-----:R-:W3:Y:S02]  /*23cd0*/  LDL.LU R3, [R1+0x9d8] ;  /* 0x0009d80001037983 */ /* 0x001ee40000300800 */
[----:B---3--:R-:W-:-:S05]  /*23ce0*/  IADD3 R3, P6, R202, R3, RZ ;  /* 0x00000003ca037210 */ /* 0x008fca0007fde0ff */
[----:B------:R0:W-:Y:S04]  /*23cf0*/  STL [R1+0x9d8], R3 ;  /* 0x0009d80301007387 */ /* 0x0001e80000100800 */
[----:B0-----:R-:W3:Y:S01]  /*23d00*/  LDL.LU R3, [R1+0x9d0] ;  /* 0x0009d00001037983 */ /* 0x001ee20000300800 */
[C---:B------:R-:W-:Y:S02]  /*23d10*/  IADD3 R16, P2, R202.reuse, R16, RZ ;  /* 0x00000010ca107210 */ /* 0x040fe40007f5e0ff */
[C---:B------:R-:W-:Y:S02]  /*23d20*/  IADD3 R10, P3, R202.reuse, R10, RZ ;  /* 0x0000000aca0a7210 */ /* 0x040fe40007f7e0ff */
[----:B---3--:R-:W-:-:S05]  /*23d30*/  IADD3 R3, P1, R202, R3, RZ ;  /* 0x00000003ca037210 */ /* 0x008fca0007f3e0ff */
[----:B------:R-:W-:Y:S04]  /*23d40*/  STL [R1+0x9d0], R3 ;  /* 0x0009d00301007387 */ /* 0x000fe80000100800 */
[----:B------:R0:W-:Y:S04]  /*23d50*/  STL [R1+0x9c8], R16 ;  /* 0x0009c81001007387 */ /* 0x0001e80000100800 */
[----:B0-----:R-:W3:Y:S04]  /*23d60*/  LDL.LU R16, [R1+0x10a8] ;  /* 0x0010a80001107983 */ /* 0x001ee80000300800 */
[----:B------:R0:W-:Y:S04]  /*23d70*/  STL [R1+0x9c0], R10 ;  /* 0x0009c00a01007387 */ /* 0x0001e80000100800 */
[----:B------:R-:W4:Y:S01]  /*23d80*/  LDL.LU R3, [R1+0x9b8] ;  /* 0x0009b80001037983 */ /* 0x000f220000300800 */
[----:B------:R-:W-:-:S02]  /*23d90*/  IADD3 R17, P4, R202, R17, RZ ;  /* 0x00000011ca117210 */ /* 0x000fc40007f9e0ff */
[----:B0-----:R-:W-:-:S05]  /*23da0*/  SHF.R.S32.HI R10, RZ, 0x1f, R202 ;  /* 0x0000001fff0a7819 */ /* 0x001fca00000114ca */
[----:B---3--:R-:W-:Y:S01]  /*23db0*/  IMAD.X R16, R10, 0x1, R16, P4 ;  /* 0x000000010a107824 */ /* 0x008fe200020e0610 */
[----:B----4-:R-:W-:-:S05]  /*23dc0*/  IADD3 R3, P4, R202, R3, RZ ;  /* 0x00000003ca037210 */ /* 0x010fca0007f9e0ff */
[----:B------:R0:W-:Y:S04]  /*23dd0*/  STL [R1+0x9b8], R3 ;  /* 0x0009b80301007387 */ /* 0x0001e80000100800 */
[----:B0-----:R-:W3:Y:S02]  /*23de0*/  LDL.LU R3, [R1+0x9dc] ;  /* 0x0009dc0001037983 */ /* 0x001ee40000300800 */
[----:B---3--:R-:W-:-:S05]  /*23df0*/  IMAD.X R3, R10, 0x1, R3, P5 ;  /* 0x000000010a037824 */ /* 0x008fca00028e0603 */
[----:B------:R0:W-:Y:S04]  /*23e00*/  STL [R1+0x9dc], R3 ;  /* 0x0009dc0301007387 */ /* 0x0001e80000100800 */
[----:B0-----:R-:W3:Y:S02]  /*23e10*/  LDL.LU R3, [R1+0x9b0] ;  /* 0x0009b00001037983 */ /* 0x001ee40000300800 */
[----:B---3--:R-:W-:-:S05]  /*23e20*/  IADD3 R3, P5, R202, R3, RZ ;  /* 0x00000003ca037210 */ /* 0x008fca0007fbe0ff */
        /* <DEDUP_REMOVED lines=148> */
[----:B0-----:R-:W3:Y:S01]  /*24770*/  LDL.LU R3, [R1+0x8e8] ;  /* 0x0008e80001037983 */ /* 0x001ee20000300800 */
[----:B--2---:R-:W-:Y:S01]  /*24780*/  WARPGROUP.ARRIVE ;  /* 0x00000000000079c5 */ /* 0x004fe20000000000 */
[----:B------:R-:W-:-:S05]  /*24790*/  UMOV UR13, 0x40000040 ;  /* 0x40000040000d7882 */ /* 0x000fca0000000000 */
[----:B------:R-:W-:Y:S01]  /*247a0*/  QGMMA.64x256x32.F32.E5M2.E5M2 R24, gdesc[UR12], R24, gsb0 ;  /* 0x03e000000c1879f3 */ /* 0x000fe20008003818 */
[----:B---3--:R-:W-:-:S05]  /*247b0*/  IADD3 R3, P6, R202, R3, RZ ;  /* 0x00000003ca037210 */ /* 0x008fca0007fde0ff */
[----:B------:R0:W-:Y:S04]  /*247c0*/  STL [R1+0x8e8], R3 ;  /* 0x0008e80301007387 */ /* 0x0001e80000100800 */
[----:B0-----:R-:W2:Y:S01]  /*247d0*/  LDL.LU R3, [R1+0x90c] ;  /* 0x00090c0001037983 */ /* 0x001ea20000300800 */
[----:B------:R-:W-:Y:S02]  /*247e0*/  WARPGROUP.DEPBAR.LE gsb0, 0x0 ;  /* 0x00008000000079c5 */ /* 0x000fe40000010000 */
[----:B------:R-:W-:-:S15]  /*247f0*/  WARPGROUP.ARRIVE ;  /* 0x00000000000079c5 */ /* 0x000fde0000000000 */
[----:B------:R-:W-:Y:S01]  /*24800*/  QGMMA.64x256x32.F32.E5M2.E5M2 R24, gdesc[UR4], R24, gsb0 ;  /* 0x03e00000041879f3 */ /* 0x000fe20008003818 */
[----:B--2---:R-:W-:-:S05]  /*24810*/  IMAD.X R3, R10, 0x1, R3, P1 ;  /* 0x000000010a037824 */ /* 0x004fca00008e0603 */
[----:B------:R0:W-:Y:S04]  /*24820*/  STL [R1+0x90c], R3 ;  /* 0x00090c0301007387 */ /* 0x0001e80000100800 */
[----:B0-----:R-:W2:Y:S01]  /*24830*/  LDL.LU R3, [R1+0x8e0] ;  /* 0x0008e00001037983 */ /* 0x001ea20000300800 */
[----:B------:R-:W-:Y:S02]  /*24840*/  WARPGROUP.DEPBAR.LE gsb0, 0x0 ;  /* 0x00008000000079c5 */ /* 0x000fe40000010000 */
[----:B------:R-:W-:-:S15]  /*24850*/  WARPGROUP.ARRIVE ;  /* 0x00000000000079c5 */ /* 0x000fde0000000000 */
[----:B------:R-:W-:Y:S01]  /*24860*/  QGMMA.64x256x32.F32.E5M2.E5M2 R24, gdesc[UR24], R24, gsb0 ;  /* 0x03e00000181879f3 */ /* 0x000fe20008003818 */
[----:B--2---:R-:W-:-:S05]  /*24870*/  IADD3 R3, P1, R202, R3, RZ ;  /* 0x00000003ca037210 */ /* 0x004fca0007f3e0ff */
[----:B------:R0:W-:Y:S04]  /*24880*/  STL [R1+0x8e0], R3 ;  /* 0x0008e00301007387 */ /* 0x0001e80000100800 */
[----:B0-----:R-:W2:Y:S01]  /*24890*/  LDL.LU R3, [R1+0x904] ;  /* 0x0009040001037983 */ /* 0x001ea20000300800 */
[----:B------:R-:W-:Y:S02]  /*248a0*/  WARPGROUP.DEPBAR.LE gsb0, 0x0 ;  /* 0x00008000000079c5 */ /* 0x000fe40000010000 */
[----:B------:R-:W-:-:S15]  /*248b0*/  WARPGROUP.ARRIVE ;  /* 0x00000000000079c5 */ /* 0x000fde0000000000 */
[----:B------:R-:W-:Y:S03]  /*248c0*/  QGMMA.64x256x32.F32.E5M2.E5M2 R24, gdesc[UR20], R24, gsb0 ;  /* 0x03e00000141879f3 */ /* 0x000fe60008003818 */
[----:B------:R-:W-:Y:S02]  /*248d0*/  WARPGROUP.DEPBAR.LE gsb0, 0x0 ;  /* 0x00008000000079c5 */ /* 0x000fe40000010000 */
[----:B--2---:R-:W-:-:S05]  /*248e0*/  IMAD.X R3, R10, 0x1, R3, P2 ;  /* 0x000000010a037824 */ /* 0x004fca00010e0603 */
[----:B------:R-:W-:Y:S04]  /*248f0*/  STL [R1+0x904], R3 ;  /* 0x0009040301007387 */ /* 0x000fe80000100800 */
[----:B------:R-:W-:Y:S04]  /*24900*/  STL.64 [R1], R24 ;  /* 0x0000001801007387 */ /* 0x000fe80000100a00 */
        /* <DEDUP_REMOVED lines=63> */
[----:B0-----:R-:W2:Y:S04]  /*24d00*/  LDL.LU.64 R150, [R1+0x10a0] ;  /* 0x0010a00001967983 */ /* 0x001ea80000300a00 */
[----:B------:R-:W3:Y:S04]  /*24d10*/  LDL.LU.64 R148, [R1+0x1098] ;  /* 0x0010980001947983 */ /* 0x000ee80000300a00 */
[----:B------:R-:W4:Y:S04]  /*24d20*/  LDL.LU.64 R146, [R1+0x1090] ;  /* 0x0010900001927983 */ /* 0x000f280000300a00 */
[----:B------:R-:W2:Y:S04]  /*24d30*/  LDL.LU.64 R144, [R1+0x1088] ;  /* 0x0010880001907983 */ /* 0x000ea80000300a00 */
[----:B------:R-:W3:Y:S04]  /*24d40*/  LDL.LU.64 R142, [R1+0x1080] ;  /* 0x00108000018e7983 */ /* 0x000ee80000300a00 */
[----:B------:R-:W4:Y:S04]  /*24d50*/  LDL.LU.64 R140, [R1+0x1078] ;  /* 0x00107800018c7983 */ /* 0x000f280000300a00 */
[----:B------:R-:W2:Y:S04]  /*24d60*/  LDL.LU.64 R138, [R1+0x1070] ;  /* 0x00107000018a7983 */ /* 0x000ea80000300a00 */
[----:B------:R-:W3:Y:S04]  /*24d70*/  LDL.LU.64 R136, [R1+0x1068] ;  /* 0x0010680001887983 */ /* 0x000ee80000300a00 */
[----:B------:R-:W4:Y:S04]  /*24d80*/  LDL.LU.64 R134, [R1+0x1060] ;  /* 0x0010600001867983 */ /* 0x000f280000300a00 */
[----:B------:R-:W2:Y:S04]  /*24d90*/  LDL.LU.64 R132, [R1+0x1058] ;  /* 0x0010580001847983 */ /* 0x000ea80000300a00 */
[----:B------:R-:W3:Y:S04]  /*24da0*/  LDL.LU.64 R130, [R1+0x1050] ;  /* 0x0010500001827983 */ /* 0x000ee80000300a00 */
        /* <DEDUP_REMOVED lines=52> */
[----:B------:R-:W3:Y:S01]  /*250f0*/  LDL.LU.64 R24, [R1+0xea8] ;  /* 0x000ea80001187983 */ /* 0x000ee20000300a00 */
[----:B----4-:R-:W-:-:S02]  /*25100*/  IMAD.X R134, R10, 0x1, R134, P1 ;  /* 0x000000010a867824 */ /* 0x010fc400008e0686 */
[C---:B--2---:R-:W-:Y:S02]  /*25110*/  IMAD.X R132, R10.reuse, 0x1, R132, P6 ;  /* 0x000000010a847824 */ /* 0x044fe400030e0684 */
[C---:B---3--:R-:W-:Y:S02]  /*25120*/  IMAD.X R130, R10.reuse, 0x1, R130, P5 ;  /* 0x000000010a827824 */ /* 0x048fe400028e0682 */
[C---:B------:R-:W-:Y:S02]  /*25130*/  IMAD.X R128, R10.reuse, 0x1, R128, P4 ;  /* 0x000000010a807824 */ /* 0x040fe400020e0680 */
[----:B------:R-:W-:Y:S01]  /*25140*/  IMAD.X R126, R10, 0x1, R126, P3 ;  /* 0x000000010a7e7824 */ /* 0x000fe200018e067e */
[C---:B------:R-:W-:Y:S02]  /*25150*/  IADD3 R125, P2, R202.reuse, R125, RZ ;  /* 0x0000007dca7d7210 */ /* 0x040fe40007f5e0ff */
[----:B------:R-:W-:-:S03]  /*25160*/  IADD3 R127, P3, R202, R127, RZ ;  /* 0x0000007fca7f7210 */ /* 0x000fc60007f7e0ff */
[----:B------:R0:W-:Y:S01]  /*25170*/  STL [R1+0x8d8], R125 ;  /* 0x0008d87d01007387 */ /* 0x0001e20000100800 */
[C---:B------:R-:W-:Y:S02]  /*25180*/  IADD3 R129, P4, R202.reuse, R129, RZ ;  /* 0x00000081ca817210 */ /* 0x040fe40007f9e0ff */
[C---:B------:R-:W-:Y:S01]  /*25190*/  IADD3 R131, P5, R202.reuse, R131, RZ ;  /* 0x00000083ca837210 */ /* 0x040fe20007fbe0ff */
[----:B0-----:R-:W2:Y:S04]  /*251a0*/  LDL.LU R125, [R1+0xea4] ;  /* 0x000ea400017d7983 */ /* 0x001ea80000300800 */
[----:B------:R0:W-:Y:S01]  /*251b0*/  STL [R1+0x8fc], R126 ;  /* 0x0008fc7e01007387 */ /* 0x0001e20000100800 */
[----:B------:R-:W-:-:S03]  /*251c0*/  IADD3 R133, P6, R202, R133, RZ ;  /* 0x00000085ca857210 */ /* 0x000fc60007fde0ff */
[----:B0-----:R-:W2:Y:S04]  /*251d0*/  LDL.LU R126, [R1+0xea0] ;  /* 0x000ea000017e7983 */ /* 0x001ea80000300800 */
[----:B------:R0:W-:Y:S04]  /*251e0*/  STL [R1+0x8d0], R127 ;  /* 0x0008d07f01007387 */ /* 0x0001e80000100800 */
[----:B0-----:R-:W2:Y:S04]  /*251f0*/  LDL.LU R127, [R1+0xe9c] ;  /* 0x000e9c00017f7983 */ /* 0x001ea80000300800 */
[----:B------:R0:W-:Y:S01]  /*25200*/  STL [R1+0x8f4], R128 ;  /* 0x0008f48001007387 */ /* 0x0001e20000100800 */
[----:B------:R-:W-:-:S03]  /*25210*/  IADD3 R135, P1, R202, R135, RZ ;  /* 0x00000087ca877210 */ /* 0x000fc60007f3e0ff */
[----:B0-----:R-:W2:Y:S04]  /*25220*/  LDL.LU R128, [R1+0xe98] ;  /* 0x000e980001807983 */ /* 0x001ea80000300800 */
[----:B------:R0:W-:Y:S01]  /*25230*/  STL [R1+0x8c8], R129 ;  /* 0x0008c88101007387 */ /* 0x0001e20000100800 */
[----:B------:R-:W-:-:S03]  /*25240*/  IMAD.X R136, R10, 0x1, R136, P2 ;  /* 0x000000010a887824 */ /* 0x000fc600010e0688 */
        /* <DEDUP_REMOVED lines=46> */
[----:B------:R0:W-:Y:S04]  /*25530*/  STL [R1+0x888], R145 ;  /* 0x0008889101007387 */ /* 0x0001e80000100800 */
        /* <DEDUP_REMOVED lines=13> */
[----:B------:R-:W3:Y:S02]  /*25610*/  LDL.LU R3, [R1+0x894] ;  /* 0x0008940001037983 */ /* 0x000ee40000300800 */
        /* <DEDUP_REMOVED lines=483> */
[----:B---3--:R-:W-:-:S05]  /*27450*/  IADD3 R3, P6, R3, UR9, RZ ;  /* 0x0000000903037c10 */ /* 0x008fca000ffde0ff */
        /* <DEDUP_REMOVED lines=27> */
[----:B------:R0:W-:Y:S02]  /*27610*/  STL [R1+0x5ec], R3 ;  /* 0x0005ec0301007387 */ /* 0x0001e40000100800 */
[----:B0-----:R-:W-:Y:S02]  /*27620*/  IMAD.MOV.U32 R3, RZ, RZ, R222 ;  /* 0x000000ffff037224 */ /* 0x001fe400078e00de */
[----:B------:R-:W-:Y:S02]  /*27630*/  IMAD.MOV.U32 R222, RZ, RZ, R223 ;  /* 0x000000ffffde7224 */ /* 0x000fe400078e00df */
[----:B------:R-:W-:Y:S02]  /*27640*/  IMAD.MOV.U32 R223, RZ, RZ, R224 ;  /* 0x000000ffffdf7224 */ /* 0x000fe400078e00e0 */
[----:B------:R-:W-:Y:S02]  /*27650*/  IMAD.MOV.U32 R224, RZ, RZ, R225 ;  /* 0x000000ffffe07224 */ /* 0x000fe400078e00e1 */
[----:B------:R-:W-:-:S02]  /*27660*/  IMAD.MOV.U32 R225, RZ, RZ, R226 ;  /* 0x000000ffffe17224 */ /* 0x000fc400078e00e2 */
[----:B------:R-:W-:Y:S01]  /*27670*/  IMAD.MOV.U32 R226, RZ, RZ, R227 ;  /* 0x000000ffffe27224 */ /* 0x000fe200078e00e3 */
[----:B------:R-:W-:Y:S01]  /*27680*/  IADD3 R3, P5, R3, UR9, RZ ;  /* 0x0000000903037c10 */ /* 0x000fe2000ffbe0ff */
[----:B------:R-:W-:Y:S02]  /*27690*/  IMAD.MOV.U32 R227, RZ, RZ, R228 ;  /* 0x000000ffffe37224 */ /* 0x000fe400078e00e4 */
[----:B------:R-:W-:Y:S02]  /*276a0*/  IMAD.MOV.U32 R228, RZ, RZ, R229 ;  /* 0x000000ffffe47224 */ /* 0x000fe400078e00e5 */
[----:B------:R-:W-:Y:S02]  /*276b0*/  IMAD.MOV.U32 R229, RZ, RZ, R230 ;  /* 0x000000ffffe57224 */ /* 0x000fe400078e00e6 */
[----:B------:R-:W3:Y:S04]  /*276c0*/  LDL.LU R230, [R1+0x29c] ;  /* 0x00029c0001e67983 */ /* 0x000ee80000300800 */
[----:B------:R0:W-:Y:S04]  /*276d0*/  STL [R1+0xde8], R3 ;  /* 0x000de80301007387 */ /* 0x0001e80000100800 */
[----:B0-----:R-:W4:Y:S02]  /*276e0*/  LDL.LU R3, [R1+0x9fc] ;  /* 0x0009fc0001037983 */ /* 0x001f240000300800 */
[----:B----4-:R-:W-:-:S05]  /*276f0*/  IADD3.X R3, R3, UR11, RZ, P6, !PT ;  /* 0x0000000b03037c10 */ /* 0x010fca000b7fe4ff */
[----:B------:R0:W-:Y:S04]  /*27700*/  STL [R1+0x9fc], R3 ;  /* 0x0009fc0301007387 */ /* 0x0001e80000100800 */
[----:B0-----:R-:W4:Y:S02]  /*27710*/  LDL.LU R3, [R1+0xde4] ;  /* 0x000de40001037983 */ /* 0x001f240000300800 */
[----:B----4-:R-:W-:-:S05]  /*27720*/  IADD3 R3, P6, R3, UR9, RZ ;  /* 0x0000000903037c10 */ /* 0x010fca000ffde0ff */
        /* <DEDUP_REMOVED lines=504> */
[----:B------:R0:W-:Y:S02]  /*296b0*/  STL [R1+0xb48], R3 ;  /* 0x000b480301007387 */ /* 0x0001e40000100800 */
[----:B0-----:R-:W-:Y:S02]  /*296c0*/  IMAD.MOV.U32 R3, RZ, RZ, R222 ;  /* 0x000000ffff037224 */ /* 0x001fe400078e00de */
[----:B------:R-:W-:Y:S02]  /*296d0*/  IMAD.MOV.U32 R222, RZ, RZ, R223 ;  /* 0x000000ffffde7224 */ /* 0x000fe400078e00df */
[----:B------:R-:W-:Y:S02]  /*296e0*/  IMAD.MOV.U32 R223, RZ, RZ, R225 ;  /* 0x000000ffffdf7224 */ /* 0x000fe400078e00e1 */
[----:B------:R-:W-:Y:S02]  /*296f0*/  IMAD.MOV.U32 R225, RZ, RZ, R226 ;  /* 0x000000ffffe17224 */ /* 0x000fe400078e00e2 */
[----:B------:R-:W-:-:S02]  /*29700*/  IMAD.MOV.U32 R226, RZ, RZ, R227 ;  /* 0x000000ffffe27224 */ /* 0x000fc400078e00e3 */
[----:B------:R-:W-:Y:S01]  /*29710*/  IMAD.MOV.U32 R227, RZ, RZ, R228 ;  /* 0x000000ffffe37224 */ /* 0x000fe200078e00e4 */
[----:B------:R-:W-:Y:S01]  /*29720*/  IADD3.X R3, R3, UR11, RZ, P1, !PT ;  /* 0x0000000b03037c10 */ /* 0x000fe20008ffe4ff */
[----:B------:R-:W-:Y:S02]  /*29730*/  IMAD.MOV.U32 R228, RZ, RZ, R229 ;  /* 0x000000ffffe47224 */ /* 0x000fe400078e00e5 */
[----:B---3--:R-:W-:Y:S02]  /*29740*/  IMAD.MOV.U32 R229, RZ, RZ, R230 ;  /* 0x000000ffffe57224 */ /* 0x008fe400078e00e6 */
[----:B------:R-:W-:Y:S02]  /*29750*/  IMAD.MOV.U32 R230, RZ, RZ, R231 ;  /* 0x000000ffffe67224 */ /* 0x000fe400078e00e7 */
[----:B------:R-:W3:Y:S04]  /*29760*/  LDL.LU R231, [R1+0x294] ;  /* 0x0002940001e77983 */ /* 0x000ee80000300800 */
        /* <DEDUP_REMOVED lines=510> */
[----:B------:R0:W-:Y:S02]  /*2b750*/  STL [R1+0x4ac], R3 ;  /* 0x0004ac0301007387 */ /* 0x0001e40000100800 */
[----:B0-----:R-:W-:Y:S02]  /*2b760*/  IMAD.MOV.U32 R3, RZ, RZ, R222 ;  /* 0x000000ffff037224 */ /* 0x001fe400078e00de */
[----:B------:R-:W-:Y:S02]  /*2b770*/  IMAD.MOV.U32 R222, RZ, RZ, R223 ;  /* 0x000000ffffde7224 */ /* 0x000fe400078e00df */
[----:B------:R-:W4:Y:S01]  /*2b780*/  LDL.LU R223, [R1+0x2bc] ;  /* 0x0002bc0001df7983 */ /* 0x000f220000300800 */
[----:B------:R-:W-:-:S05]  /*2b790*/  IADD3 R3, P2, R3, UR9, RZ ;  /* 0x0000000903037c10 */ /* 0x000fca000ff5e0ff */
[----:B------:R0:W-:Y:S04]  /*2b7a0*/  STL [R1+0x480], R3 ;  /* 0x0004800301007387 */ /* 0x0001e80000100800 */
[----:B0-----:R-:W2:Y:S02]  /*2b7b0*/  LDL.LU R3, [R1+0x4a4] ;  /* 0x0004a40001037983 */ /* 0x001ea40000300800 */
[----:B--2---:R-:W-:-:S05]  /*2b7c0*/  IADD3.X R3, R3, UR11, RZ, P3, !PT ;  /* 0x0000000b03037c10 */ /* 0x004fca0009ffe4ff */
[----:B------:R0:W-:Y:S04]  /*2b7d0*/  STL [R1+0x4a4], R3 ;  /* 0x0004a40301007387 */ /* 0x0001e80000100800 */
[----:B0-----:R-:W2:Y:S02]  /*2b7e0*/  LDL.LU R3, [R1+0x478] ;  /* 0x0004780001037983 */ /* 0x001ea40000300800 */
[----:B--2---:R-:W-:-:S05]  /*2b7f0*/  IADD3 R3, P3, R3, UR9, RZ ;  /* 0x0000000903037c10 */ /* 0x004fca000ff7e0ff */
        /* <DEDUP_REMOVED lines=128> */
[----:B--2---:R-:W-:Y:S02]  /*2c000*/  IADD3.X R3, R3, UR11, RZ, P1, !PT ;  /* 0x0000000b03037c10 */ /* 0x004fe40008ffe4ff */
[----:B------:R-:W-:-:S03]  /*2c010*/  IADD3 R251, P1, R251, UR9, RZ ;  /* 0x00000009fbfb7c10 */ /* 0x000fc6000ff3e0ff */
[----:B------:R-:W-:Y:S04]  /*2c020*/  STL [R1+0x3f4], R3 ;  /* 0x0003f40301007387 */ /* 0x000fe80000100800 */
[----:B------:R0:W-:Y:S04]  /*2c030*/  STL [R1+0x3c8], R251 ;  /* 0x0003c8fb01007387 */ /* 0x0001e80000100800 */
[----:B0-----:R-:W2:Y:S04]  /*2c040*/  LDL.LU R251, [R1+0xe38] ;  /* 0x000e380001fb7983 */ /* 0x001ea80000300800 */
[----:B------:R-:W3:Y:S02]  /*2c050*/  LDL.LU R3, [R1+0x3ec] ;  /* 0x0003ec0001037983 */ /* 0x000ee40000300800 */
[----:B---3--:R-:W-:-:S05]  /*2c060*/  IADD3.X R3, R3, UR11, RZ, P2, !PT ;  /* 0x0000000b03037c10 */ /* 0x008fca00097fe4ff */
[----:B------:R0:W-:Y:S04]  /*2c070*/  STL [R1+0x3ec], R3 ;  /* 0x0003ec0301007387 */ /* 0x0001e80000100800 */
[----:B0-----:R-:W3:Y:S02]  /*2c080*/  LDL.LU R3, [R1+0x3c0] ;  /* 0x0003c00001037983 */ /* 0x001ee40000300800 */
[----:B---3--:R-:W-:-:S05]  /*2c090*/  IADD3 R3, P2, R3, UR9, RZ ;  /* 0x0000000903037c10 */ /* 0x008fca000ff5e0ff */
[----:B------:R0:W-:Y:S04]  /*2c0a0*/  STL [R1+0x3c0], R3 ;  /* 0x0003c00301007387 */ /* 0x0001e80000100800 */
[----:B0-----:R-:W3:Y:S02]  /*2c0b0*/  LDL.LU R3, [R1+0x3e4] ;  /* 0x0003e40001037983 */ /* 0x001ee40000300800 */
        /* <DEDUP_REMOVED lines=14> */
[----:B0-----:R-:W3:Y:S01]  /*2c1a0*/  LDL.LU R3, [R1+0x3a8] ;  /* 0x0003a80001037983 */ /* 0x001ee20000300800 */
[----:B------:R-:W-:Y:S02]  /*2c1b0*/  IADD3.X R0, R0, UR11, RZ, P6, !PT ;  /* 0x0000000b00007c10 */ /* 0x000fe4000b7fe4ff */
[----:B---3--:R-:W-:-:S05]  /*2c1c0*/  IADD3 R3, P5, R3, UR9, RZ ;  /* 0x0000000903037c10 */ /* 0x008fca000ffbe0ff */
[----:B------:R-:W-:Y:S04]  /*2c1d0*/  STL [R1+0x3a8], R3 ;  /* 0x0003a80301007387 */ /* 0x000fe80000100800 */
[----:B------:R0:W-:Y:S04]  /*2c1e0*/  STL [R1+0x3cc], R0 ;  /* 0x0003cc0001007387 */ /* 0x0001e80000100800 */
[----:B0-----:R-:W3:Y:S04]  /*2c1f0*/  LDL.LU R0, [R1+0xe34] ;  /* 0x000e340001007983 */ /* 0x001ee80000300800 */
[----:B------:R-:W4:Y:S01]  /*2c200*/  LDL.LU R3, [R1+0x3a0] ;  /* 0x0003a00001037983 */ /* 0x000f220000300800 */
[----:B------:R-:W-:-:S02]  /*2c210*/  IADD3.X R221, R221, UR11, RZ, P1, !PT ;  /* 0x0000000bdddd7c10 */ /* 0x000fc40008ffe4ff */
[----:B----4-:R-:W-:-:S05]  /*2c220*/  IADD3 R3, P6, R3, UR9, RZ ;  /* 0x0000000903037c10 */ /* 0x010fca000ffde0ff */
[----:B------:R-:W-:Y:S04]  /*2c230*/  STL [R1+0x3a0], R3 ;  /* 0x0003a00301007387 */ /* 0x000fe80000100800 */
[----:B------:R0:W-:Y:S04]  /*2c240*/  STL [R1+0x3c4], R221 ;  /* 0x0003c4dd01007387 */ /* 0x0001e80000100800 */
[----:B0-----:R-:W4:Y:S02]  /*2c250*/  LDL.LU R221, [R1+0x398] ;  /* 0x0003980001dd7983 */ /* 0x001f240000300800 */
[----:B----4-:R-:W-:-:S05]  /*2c260*/  IADD3 R221, P1, R221, UR9, RZ ;  /* 0x00000009dddd7c10 */ /* 0x010fca000ff3e0ff */
[----:B------:R0:W-:Y:S04]  /*2c270*/  STL [R1+0x398], R221 ;  /* 0x000398dd01007387 */ /* 0x0001e80000100800 */
[----:B0-----:R-:W4:Y:S02]  /*2c280*/  LDL.LU R221, [R1+0x3bc] ;  /* 0x0003bc0001dd7983 */ /* 0x001f240000300800 */
[----:B----4-:R-:W-:Y:S02]  /*2c290*/  IADD3.X R221, R221, UR11, RZ, P2, !PT ;  /* 0x0000000bdddd7c10 */ /* 0x010fe400097fe4ff */
[----:B------:R-:W-:-:S03]  /*2c2a0*/  IADD3 R220, P2, R220, UR9, RZ ;  /* 0x00000009dcdc7c10 */ /* 0x000fc6000ff5e0ff */
[----:B------:R0:W-:Y:S04]  /*2c2b0*/  STL [R1+0x3bc], R221 ;  /* 0x0003bcdd01007387 */ /* 0x0001e80000100800 */
[----:B------:R-:W-:Y:S04]  /*2c2c0*/  STL [R1+0x390], R220 ;  /* 0x000390dc01007387 */ /* 0x000fe80000100800 */
[----:B0-----:R-:W4:Y:S02]  /*2c2d0*/  LDL.LU R221, [R1+0x3b4] ;  /* 0x0003b40001dd7983 */ /* 0x001f240000300800 */
[----:B----4-:R-:W-:-:S02]  /*2c2e0*/  IADD3.X R221, R221, UR11, RZ, P3, !PT ;  /* 0x0000000bdddd7c10 */ /* 0x010fc40009ffe4ff */
[----:B------:R-:W-:-:S03]  /*2c2f0*/  IADD3 R219, P3, R219, UR9, RZ ;  /* 0x00000009dbdb7c10 */ /* 0x000fc6000ff7e0ff */
[----:B------:R0:W-:Y:S04]  /*2c300*/  STL [R1+0x3b4], R221 ;  /* 0x0003b4dd01007387 */ /* 0x0001e80000100800 */
[----:B------:R-:W-:Y:S04]  /*2c310*/  STL [R1+0x388], R219 ;  /* 0x000388db01007387 */ /* 0x000fe80000100800 */
        /* <DEDUP_REMOVED lines=21> */
[----:B0-----:R-:W4:Y:S01]  /*2c470*/  LDL.LU R221, [R1+0x368] ;  /* 0x0003680001dd7983 */ /* 0x001f220000300800 */
[----:B------:R-:W-:Y:S02]  /*2c480*/  IADD3.X R218, R218, UR11, RZ, P2, !PT ;  /* 0x0000000bdada7c10 */ /* 0x000fe400097fe4ff */
[----:B----4-:R-:W-:-:S05]  /*2c490*/  IADD3 R221, P1, R221, UR9, RZ ;  /* 0x00000009dddd7c10 */ /* 0x010fca000ff3e0ff */
[----:B------:R0:W-:Y:S04]  /*2c4a0*/  STL [R1+0x368], R221 ;  /* 0x000368dd01007387 */ /* 0x0001e80000100800 */
[----:B------:R-:W-:Y:S04]  /*2c4b0*/  STL [R1+0x38c], R218 ;  /* 0x00038cda01007387 */ /* 0x000fe80000100800 */
[----:B0-----:R-:W4:Y:S01]  /*2c4c0*/  LDL.LU R221, [R1+0x360] ;  /* 0x0003600001dd7983 */ /* 0x001f220000300800 */
[----:B------:R-:W-:Y:S02]  /*2c4d0*/  IADD3.X R217, R217, UR11, RZ, P3, !PT ;  /* 0x0000000bd9d97c10 */ /* 0x000fe40009ffe4ff */
[----:B----4-:R-:W-:-:S05]  /*2c4e0*/  IADD3 R221, P2, R221, UR9, RZ ;  /* 0x00000009dddd7c10 */ /* 0x010fca000ff5e0ff */
[----:B------:R0:W-:Y:S04]  /*2c4f0*/  STL [R1+0x360], R221 ;  /* 0x000360dd01007387 */ /* 0x0001e80000100800 */
[----:B------:R-:W-:Y:S04]  /*2c500*/  STL [R1+0x384], R217 ;  /* 0x000384d901007387 */ /* 0x000fe80000100800 */
        /* <DEDUP_REMOVED lines=111> */
[----:B------:R-:W-:Y:S01]  /*2cc00*/  WARPGROUP.ARRIVE ;  /* 0x00000000000079c5 */ /* 0x000fe20000000000 */
[----:B------:R-:W-:Y:S01]  /*2cc10*/  UMOV UR30, UR14 ;  /* 0x0000000e001e7c82 */ /* 0x000fe20008000000 */
[----:B------:R-:W-:-:S04]  /*2cc20*/  UMOV UR31, UR15 ;  /* 0x0000000f001f7c82 */ /* 0x000fc80008000000 */
[----:B------:R-:W-:Y:S01]  /*2cc30*/  QGMMA.64x256x32.F32.E5M2.E5M2 R24, gdesc[UR28], R24, gsb0 ;  /* 0x03e000001c1879f3 */ /* 0x000fe20008003818 */
[----:B----4-:R-:W-:-:S05]  /*2cc40*/  IADD3 R221, P5, R221, UR9, RZ ;  /* 0x00000009dddd7c10 */ /* 0x010fca000ffbe0ff */
[----:B------:R0:W-:Y:S04]  /*2cc50*/  STL [R1+0x2b8], R221 ;  /* 0x0002b8dd01007387 */ /* 0x0001e80000100800 */
[----:B0-----:R-:W4:Y:S01]  /*2cc60*/  LDL.LU R221, [R1+0x2dc] ;  /* 0x0002dc0001dd7983 */ /* 0x001f220000300800 */
[----:B------:R-:W-:Y:S02]  /*2cc70*/  WARPGROUP.DEPBAR.LE gsb0, 0x0 ;  /* 0x00008000000079c5 */ /* 0x000fe40000010000 */
[----:B------:R-:W-:Y:S01]  /*2cc80*/  WARPGROUP.ARRIVE ;  /* 0x00000000000079c5 */ /* 0x000fe20000000000 */
[----:B------:R-:W-:Y:S01]  /*2cc90*/  UMOV UR34, UR6 ;  /* 0x0000000600227c82 */ /* 0x000fe20008000000 */
[----:B------:R-:W-:-:S13]  /*2cca0*/  UMOV UR35, UR7 ;  /* 0x0000000700237c82 */ /* 0x000fda0008000000 */
[----:B------:R-:W-:Y:S01]  /*2ccb0*/  QGMMA.64x256x32.F32.E5M2.E5M2 R24, gdesc[UR32], R24, gsb0 ;  /* 0x03e00000201879f3 */ /* 0x000fe20008003818 */
[----:B----4-:R-:W-:-:S05]  /*2ccc0*/  IADD3.X R221, R221, UR11, RZ, P6, !PT ;  /* 0x0000000bdddd7c10 */ /* 0x010fca000b7fe4ff */
[----:B------:R0:W-:Y:S04]  /*2ccd0*/  STL [R1+0x2dc], R221 ;  /* 0x0002dcdd01007387 */ /* 0x0001e80000100800 */
[----:B0-----:R-:W4:Y:S01]  /*2cce0*/  LDL.LU R221, [R1+0x2b0] ;  /* 0x0002b00001dd7983 */ /* 0x001f220000300800 */
[----:B---3--:R-:W-:Y:S01]  /*2ccf0*/  IADD3.X R0, R0, UR11, RZ, P1, !PT ;  /* 0x0000000b00007c10 */ /* 0x008fe20008ffe4ff */
[----:B------:R-:W-:Y:S02]  /*2cd00*/  WARPGROUP.DEPBAR.LE gsb0, 0x0 ;  /* 0x00008000000079c5 */ /* 0x000fe40000010000 */
[----:B------:R-:W-:Y:S01]  /*2cd10*/  WARPGROUP.ARRIVE ;  /* 0x00000000000079c5 */ /* 0x000fe20000000000 */
[----:B------:R-:W-:Y:S01]  /*2cd20*/  UMOV UR38, UR26 ;  /* 0x0000001a00267c82 */ /* 0x000fe20008000000 */
[----:B------:R-:W-:-:S12]  /*2cd30*/  UMOV UR39, UR27 ;  /* 0x0000001b00277c82 */ /* 0x000fd80008000000 */
[----:B------:R-:W-:Y:S01]  /*2cd40*/  QGMMA.64x256x32.F32.E5M2.E5M2 R24, gdesc[UR36], R24, gsb0 ;  /* 0x03e00000241879f3 */ /* 0x000fe20008003818 */
[----:B------:R-:W-:Y:S01]  /*2cd50*/  UMOV UR42, UR22 ;  /* 0x00000016002a7c82 */ /* 0x000fe20008000000 */
[----:B------:R-:W-:Y:S01]  /*2cd60*/  UMOV UR43, UR23 ;  /* 0x00000017002b7c82 */ /* 0x000fe20008000000 */
[----:B----4-:R-:W-:-:S05]  /*2cd70*/  IADD3 R221, P6, R221, UR9, RZ ;  /* 0x00000009dddd7c10 */ /* 0x010fca000ffde0ff */
[----:B------:R-:W-:Y:S04]  /*2cd80*/  STL [R1+0x2b0], R221 ;  /* 0x0002b0dd01007387 */ /* 0x000fe80000100800 */
[----:B------:R0:W-:Y:S04]  /*2cd90*/  STL [R1+0x2d4], R0 ;  /* 0x0002d40001007387 */ /* 0x0001e80000100800 */
[----:B0-----:R-:W3:Y:S04]  /*2cda0*/  LDL.LU R0, [R1+0xe30] ;  /* 0x000e300001007983 */ /* 0x001ee80000300800 */
[----:B------:R-:W4:Y:S01]  /*2cdb0*/  LDL.LU R221, [R1+0x2a8] ;  /* 0x0002a80001dd7983 */ /* 0x000f220000300800 */
[----:B------:R-:W-:-:S02]  /*2cdc0*/  WARPGROUP.DEPBAR.LE gsb0, 0x0 ;  /* 0x00008000000079c5 */ /* 0x000fc40000010000 */
[----:B------:R-:W-:-:S06]  /*2cdd0*/  WARPGROUP.ARRIVE ;  /* 0x00000000000079c5 */ /* 0x000fcc0000000000 */
[----:B------:R-:W-:Y:S01]  /*2cde0*/  QGMMA.64x256x32.F32.E5M2.E5M2 R24, gdesc[UR40], R24, gsb0 ;  /* 0x03e00000281879f3 */ /* 0x000fe20008003818 */
[----:B------:R-:W-:Y:S02]  /*2cdf0*/  IADD3.X R206, R206, UR11, RZ, P2, !PT ;  /* 0x0000000bcece7c10 */ /* 0x000fe400097fe4ff */
[----:B------:R-:W-:Y:S02]  /*2ce00*/  IADD3.X R205, R205, UR11, RZ, P3, !PT ;  /* 0x0000000bcdcd7c10 */ /* 0x000fe40009ffe4ff */
[----:B------:R-:W-:Y:S02]  /*2ce10*/  IADD3 R222, P3, R222, UR9, RZ ;  /* 0x00000009dede7c10 */ /* 0x000fe4000ff7e0ff */
[----:B------:R-:W-:Y:S02]  /*2ce20*/  IADD3.X R223, R223, UR11, RZ, P4, !PT ;  /* 0x0000000bdfdf7c10 */ /* 0x000fe4000a7fe4ff */
[----:B------:R-:W-:Y:S02]  /*2ce30*/  IADD3 R204, P4, R204, UR9, RZ ;  /* 0x00000009cccc7c10 */ /* 0x000fe4000ff9e0ff */
[----:B------:R-:W-:-:S02]  /*2ce40*/  IADD3.X R224, R224, UR11, RZ, P5, !PT ;  /* 0x0000000be0e07c10 */ /* 0x000fc4000affe4ff */
[----:B------:R-:W-:Y:S02]  /*2ce50*/  IADD3 R203, P5, R203, UR9, RZ ;  /* 0x00000009cbcb7c10 */ /* 0x000fe4000ffbe0ff */
        /* <DEDUP_REMOVED lines=21> */
[----:B------:R-:W-:Y:S02]  /*2cfb0*/  IADD3.X R250, R250, UR11, RZ, P5, !PT ;  /* 0x0000000bfafa7c10 */ /* 0x000fe4000affe4ff */
[----:B------:R-:W-:-:S02]  /*2cfc0*/  IADD3.X R252, R252, UR11, RZ, P6, !PT ;  /* 0x0000000bfcfc7c10 */ /* 0x000fc4000b7fe4ff */
[----:B------:R-:W-:Y:S02]  /*2cfd0*/  IADD3.X R192, R192, UR11, RZ, P3, !PT ;  /* 0x0000000bc0c07c10 */ /* 0x000fe40009ffe4ff */
[----:B----4-:R-:W-:Y:S02]  /*2cfe0*/  IADD3 R221, P1, R221, UR9, RZ ;  /* 0x00000009dddd7c10 */ /* 0x010fe4000ff3e0ff */
[----:B---3--:R-:W-:-:S03]  /*2cff0*/  IADD3 R0, P2, R0, UR9, RZ ;  /* 0x0000000900007c10 */ /* 0x008fc6000ff5e0ff */
[----:B------:R-:W-:Y:S04]  /*2d000*/  STL [R1+0x2a8], R221 ;  /* 0x0002a8dd01007387 */ /* 0x000fe80000100800 */
[----:B------:R-:W-:Y:S04]  /*2d010*/  STL [R1+0x2cc], R206 ;  /* 0x0002ccce01007387 */ /* 0x000fe80000100800 */
[----:B------:R0:W-:Y:S01]  /*2d020*/  STL [R1+0x2a0], R0 ;  /* 0x0002a00001007387 */ /* 0x0001e20000100800 */
[----:B------:R-:W-:Y:S02]  /*2d030*/  IADD3.X R227, R227, UR11, RZ, P1, !PT ;  /* 0x0000000be3e37c10 */ /* 0x000fe40008ffe4ff */
[----:B------:R-:W-:-:S02]  /*2d040*/  IADD3 R228, P1, R228, UR9, RZ ;  /* 0x00000009e4e47c10 */ /* 0x000fc4000ff3e0ff */
[----:B------:R-:W-:Y:S01]  /*2d050*/  IADD3.X R229, R229, UR11, RZ, P2, !PT ;  /* 0x0000000be5e57c10 */ /* 0x000fe200097fe4ff */
[----:B0-----:R0:W5:Y:S04]  /*2d060*/  LDL.LU R0, [R1+0xe2c] ;  /* 0x000e2c0001007983 */ /* 0x0011680000300800 */
[----:B------:R0:W-:Y:S04]  /*2d070*/  STL [R1+0x2c4], R205 ;  /* 0x0002c4cd01007387 */ /* 0x0001e80000100800 */
[----:B------:R0:W-:Y:S04]  /*2d080*/  STL [R1+0x298], R222 ;  /* 0x000298de01007387 */ /* 0x0001e80000100800 */
[----:B------:R0:W-:Y:S04]  /*2d090*/  STL [R1+0x2bc], R223 ;  /* 0x0002bcdf01007387 */ /* 0x0001e80000100800 */
[----:B------:R0:W-:Y:S04]  /*2d0a0*/  STL [R1+0x290], R204 ;  /* 0x000290cc01007387 */ /* 0x0001e80000100800 */
[----:B------:R0:W-:Y:S04]  /*2d0b0*/  STL [R1+0x2b4], R224 ;  /* 0x0002b4e001007387 */ /* 0x0001e80000100800 */
[----:B------:R0:W-:Y:S04]  /*2d0c0*/  STL [R1+0x288], R203 ;  /* 0x000288cb01007387 */ /* 0x0001e80000100800 */
[----:B------:R0:W-:Y:S01]  /*2d0d0*/  STL [R1+0x2ac], R225 ;  /* 0x0002ace101007387 */ /* 0x0001e20000100800 */
[----:B------:R-:W-:-:S03]  /*2d0e0*/  IADD3 R230, P2, R230, UR9, RZ ;  /* 0x00000009e6e67c10 */ /* 0x000fc6000ff5e0ff */
[----:B------:R0:W-:Y:S04]  /*2d0f0*/  STL [R1+0x280], R226 ;  /* 0x000280e201007387 */ /* 0x0001e80000100800 */
[----:B------:R0:W-:Y:S04]  /*2d100*/  STL [R1+0x2a4], R227 ;  /* 0x0002a4e301007387 */ /* 0x0001e80000100800 */
[----:B------:R0:W-:Y:S04]  /*2d110*/  STL [R1+0x278], R228 ;  /* 0x000278e401007387 */ /* 0x0001e80000100800 */
[----:B------:R0:W-:Y:S04]  /*2d120*/  STL [R1+0x29c], R229 ;  /* 0x00029ce501007387 */ /* 0x0001e80000100800 */
[----:B------:R0:W-:Y:S04]  /*2d130*/  STL [R1+0x270], R230 ;  /* 0x000270e601007387 */ /* 0x0001e80000100800 */
[----:B------:R0:W-:Y:S04]  /*2d140*/  STL [R1+0x294], R231 ;  /* 0x000294e701007387 */ /* 0x0001e80000100800 */
[----:B------:R0:W-:Y:S04]  /*2d150*/  STL [R1+0x268], R232 ;  /* 0x000268e801007387 */ /* 0x0001e80000100800 */
[----:B------:R0:W-:Y:S04]  /*2d160*/  STL [R1+0x28c], R201 ;  /* 0x00028cc901007387 */ /* 0x0001e80000100800 */
[----:B------:R0:W-:Y:S01]  /*2d170*/  STL [R1+0x260], R233 ;  /* 0x000260e901007387 */ /* 0x0001e20000100800 */
[----:B------:R-:W-:-:S03]  /*2d180*/  IADD3.X R236, R236, UR11, RZ, P1, !PT ;  /* 0x0000000becec7c10 */ /* 0x000fc60008ffe4ff */
[----:B------:R0:W-:Y:S01]  /*2d190*/  STL [R1+0x284], R200 ;  /* 0x000284c801007387 */ /* 0x0001e20000100800 */
[----:B------:R-:W-:-:S03]  /*2d1a0*/  IADD3 R198, P1, R198, UR9, RZ ;  /* 0x00000009c6c67c10 */ /* 0x000fc6000ff3e0ff */
[----:B------:R0:W-:Y:S01]  /*2d1b0*/  STL [R1+0x258], R234 ;  /* 0x000258ea01007387 */ /* 0x0001e20000100800 */
[----:B------:R-:W-:-:S03]  /*2d1c0*/  IADD3.X R237, R237, UR11, RZ, P2, !PT ;  /* 0x0000000beded7c10 */ /* 0x000fc600097fe4ff */
        /* <DEDUP_REMOVED lines=24> */
[----:B------:R0:W-:Y:S01]  /*2d350*/  STL [R1+0x208], R194 ;  /* 0x000208c201007387 */ /* 0x0001e20000100800 */
[----:B--2---:R-:W-:-:S03]  /*2d360*/  IADD3.X R251, R251, UR11, RZ, P1, !PT ;  /* 0x0000000bfbfb7c10 */ /* 0x004fc60008ffe4ff */
[----:B------:R0:W-:Y:S01]  /*2d370*/  STL [R1+0x22c], R249 ;  /* 0x00022cf901007387 */ /* 0x0001e20000100800 */
[----:B------:R-:W-:-:S03]  /*2d380*/  IADD3.X R193, R193, UR11, RZ, P2, !PT ;  /* 0x0000000bc1c17c10 */ /* 0x000fc600097fe4ff */
[----:B------:R0:W-:Y:S04]  /*2d390*/  STL [R1+0x224], R250 ;  /* 0x000224fa01007387 */ /* 0x0001e80000100800 */
[----:B------:R0:W-:Y:S04]  /*2d3a0*/  STL [R1+0x21c], R252 ;  /* 0x00021cfc01007387 */ /* 0x0001e80000100800 */
[----:B------:R0:W-:Y:S04]  /*2d3b0*/  STL [R1+0x204], R192 ;  /* 0x000204c001007387 */ /* 0x0001e80000100800 */
[----:B------:R0:W-:Y:S04]  /*2d3c0*/  STL [R1+0x214], R251 ;  /* 0x000214fb01007387 */ /* 0x0001e80000100800 */
[----:B------:R0:W-:Y:S01]  /*2d3d0*/  STL [R1+0x20c], R193 ;  /* 0x00020cc101007387 */ /* 0x0001e20000100800 */
[----:B------:R-:W-:-:S02]  /*2d3e0*/  WARPGROUP.DEPBAR.LE gsb0, 0x0 ;  /* 0x00008000000079c5 */ /* 0x000fc40000010000 */
[----:B------:R-:W-:Y:S05]  /*2d3f0*/  @P0 BRA `(.L_x_2) ;  /* 0xfffffea000b80947 */ /* 0x000fea000383ffff */
.L_x_1:
[----:B------:R2:W-:Y:S01]  /*2d400*/  STL [R1+0xe3c], R149 ;  /* 0x000e3c9501007387 */ /* 0x0005e20000100800 */
[----:B------:R-:W-:Y:S01]  /*2d410*/  F2FP.SATFINITE.E5M2.F32.PACK_AB_MERGE_C R30, R31, R30, RZ ;  /* 0x0000001e1f1e723e */ /* 0x000fe200048060ff */
[----:B------:R-:W-:Y:S01]  /*2d420*/  ULDC.64 UR4, c[0x0][0x228] ;  /* 0x00008a0000047ab9 */ /* 0x000fe20000000a00 */
[----:B------:R-:W-:Y:S01]  /*2d430*/  F2FP.SATFINITE.E5M2.F32.PACK_AB_MERGE_C R27, R27, R26, RZ ;  /* 0x0000001a1b1b723e */ /* 0x000fe200048060ff */
[----:B------:R-:W3:Y:S01]  /*2d440*/  LDL.LU R5, [R1+0x4] ;  /* 0x0000040001057983 */ /* 0x000ee20000300800 */
[----:B------:R-:W-:Y:S01]  /*2d450*/  F2FP.SATFINITE.E5M2.F32.PACK_AB_MERGE_C R32, R33, R32, RZ ;  /* 0x000000202120723e */ /* 0x000fe200048060ff */
[----:B------:R-:W-:Y:S02]  /*2d460*/  ULDC UR6, c[0x0][0x22c] ;  /* 0x00008b0000067ab9 */ /* 0x000fe40000000800 */
[----:B--2---:R-:W3:Y:S04]  /*2d470*/  LDL.LU R149, [R1] ;  /* 0x0000000001957983 */ /* 0x004ee80000300800 */
[----:B------:R2:W-:Y:S04]  /*2d480*/  STL [R1+0xe38], R148 ;  /* 0x000e389401007387 */ /* 0x0005e80000100800 */
[----:B--2---:R-:W2:Y:S04]  /*2d490*/  LDL.LU R148, [R1+0x8] ;  /* 0x0000080001947983 */ /* 0x004ea80000300800 */
[----:B------:R-:W2:Y:S04]  /*2d4a0*/  LDL.LU R3, [R1+0xc] ;  /* 0x00000c0001037983 */ /* 0x000ea80000300800 */
[----:B------:R4:W-:Y:S04]  /*2d4b0*/  STL [R1+0xe34], R151 ;  /* 0x000e349701007387 */ /* 0x0009e80000100800 */
[----:B----4-:R-:W4:Y:S04]  /*2d4c0*/  LDL.LU R151, [R1+0x10] ;  /* 0x0000100001977983 */ /* 0x010f280000300800 */
[----:B-1----:R-:W4:Y:S04]  /*2d4d0*/  LDL.LU R2, [R1+0x14] ;  /* 0x0000140001027983 */ /* 0x002f280000300800 */
[----:B------:R1:W-:Y:S04]  /*2d4e0*/  STL [R1+0xe30], R150 ;  /* 0x000e309601007387 */ /* 0x0003e80000100800 */
[----:B-1----:R-:W4:Y:S04]  /*2d4f0*/  LDL.LU R150, [R1+0x18] ;  /* 0x0000180001967983 */ /* 0x002f280000300800 */
[----:B------:R-:W4:Y:S04]  /*2d500*/  LDL.LU R4, [R1+0x1c] ;  /* 0x00001c0001047983 */ /* 0x000f280000300800 */
[----:B-----5:R1:W-:Y:S04]  /*2d510*/  STL [R1+0xe2c], R0 ;  /* 0x000e2c0001007387 */ /* 0x0203e80000100800 */
[----:B-1----:R-:W4:Y:S04]  /*2d520*/  LDL.LU R0, [R1+0x20] ;  /* 0x0000200001007983 */ /* 0x002f280000300800 */
[----:B------:R-:W4:Y:S04]  /*2d530*/  LDL.LU R6, [R1+0x24] ;  /* 0x0000240001067983 */ /* 0x000f280000300800 */
[----:B------:R-:W4:Y:S04]  /*2d540*/  LDL.LU R17, [R1+0x28] ;  /* 0x0000280001117983 */ /* 0x000f280000300800 */
[----:B------:R-:W4:Y:S04]  /*2d550*/  LDL.LU R7, [R1+0x2c] ;  /* 0x00002c0001077983 */ /* 0x000f280000300800 */
[----:B------:R-:W4:Y:S04]  /*2d560*/  LDL.LU R16, [R1+0x30] ;  /* 0x0000300001107983 */ /* 0x000f280000300800 */
[----:B------:R-:W4:Y:S04]  /*2d570*/  LDL.LU R9, [R1+0x34] ;  /* 0x0000340001097983 */ /* 0x000f280000300800 */
[----:B------:R-:W4:Y:S04]  /*2d580*/  LDL.LU R202, [R1+0x38] ;  /* 0x0000380001ca7983 */ /* 0x000f280000300800 */
[----:B------:R-:W4:Y:S04]  /*2d590*/  LDL.LU R8, [R1+0x3c] ;  /* 0x00003c0001087983 */ /* 0x000f280000300800 */
[----:B------:R-:W4:Y:S04]  /*2d5a0*/  LDL.LU R10, [R1+0x40] ;  /* 0x00004000010a7983 */ /* 0x000f280000300800 */
[----:B0-----:R-:W4:Y:S04]  /*2d5b0*/  LDL.LU R252, [R1+0x44] ;  /* 0x0000440001fc7983 */ /* 0x001f280000300800 */
        /* <DEDUP_REMOVED lines=107> */
[----:B------:R-:W4:Y:S01]  /*2dc70*/  LDL.LU R193, [R1+0x1f4] ;  /* 0x0001f40001c17983 */ /* 0x000f220000300800 */
[----:B---3--:R-:W-:-:S03]  /*2dc80*/  F2FP.SATFINITE.E5M2.F32.PACK_AB_MERGE_C R5, R5, R149, RZ ;  /* 0x000000950505723e */ /* 0x008fc600048060ff */
[----:B------:R-:W3:Y:S01]  /*2dc90*/  LDL.LU R194, [R1+0x1f8] ;  /* 0x0001f80001c27983 */ /* 0x000ee20000300800 */
[----:B--2---:R-:W-:-:S03]  /*2dca0*/  F2FP.SATFINITE.E5M2.F32.PACK_AB_MERGE_C R3, R3, R148, RZ ;  /* 0x000000940303723e */ /* 0x004fc600048060ff */
[----:B------:R-:W3:Y:S01]  /*2dcb0*/  LDL.LU R192, [R1+0x1fc] ;  /* 0x0001fc0001c07983 */ /* 0x000ee20000300800 */
[----:B----4-:R-:W-:-:S03]  /*2dcc0*/  F2FP.SATFINITE.E5M2.F32.PACK_AB_MERGE_C R2, R2, R151, RZ ;  /* 0x000000970202723e */ /* 0x010fc600048060ff */
[----:B------:R-:W2:Y:S01]  /*2dcd0*/  LDL.LU R149, [R1+0xe3c] ;  /* 0x000e3c0001957983 */ /* 0x000ea20000300800 */
[----:B------:R-:W-:-:S03]  /*2dce0*/  F2FP.SATFINITE.E5M2.F32.PACK_AB_MERGE_C R4, R4, R150, RZ ;  /* 0x000000960404723e */ /* 0x000fc600048060ff */
[----:B------:R-:W2:Y:S01]  /*2dcf0*/  LDL.LU R148, [R1+0xe38] ;  /* 0x000e380001947983 */ /* 0x000ea20000300800 */
[----:B------:R-:W-:-:S03]  /*2dd00*/  F2FP.SATFINITE.E5M2.F32.PACK_AB_MERGE_C R6, R6, R0, RZ ;  /* 0x000000000606723e */ /* 0x000fc600048060ff */
[----:B------:R-:W4:Y:S04]  /*2dd10*/  LDL.LU R151, [R1+0xe34] ;  /* 0x000e340001977983 */ /* 0x000f280000300800 */
[----:B------:R-:W4:Y:S04]  /*2dd20*/  LDL.LU R150, [R1+0xe30] ;  /* 0x000e300001967983 */ /* 0x000f280000300800 */
[----:B------:R-:W2:Y:S01]  /*2dd30*/  LDL.LU R0, [R1+0xe2c] ;  /* 0x000e2c0001007983 */ /* 0x000ea20000300800 */
[----:B------:R-:W0:Y:S01]  /*2dd40*/  S2R R31, SR_TID.X ;  /* 0x00000000001f7919 */ /* 0x000e220000002100 */
[----:B------:R-:W-:-:S02]  /*2dd50*/  F2FP.SATFINITE.E5M2.F32.PACK_AB_MERGE_C R29, R29, R28, RZ ;  /* 0x0000001c1d1d723e */ /* 0x000fc400048060ff */
[----:B------:R-:W-:Y:S02]  /*2dd60*/  F2FP.SATFINITE.E5M2.F32.PACK_AB_MERGE_C R64, R65, R64, RZ ;  /* 0x000000404140723e */ /* 0x000fe400048060ff */
[----:B------:R-:W-:Y:S02]  /*2dd70*/  PRMT R27, R27, 0x5410, R30 ;  /* 0x000054101b1b7816 */ /* 0x000fe4000000001e */
[----:B------:R-:W-:Y:S02]  /*2dd80*/  F2FP.SATFINITE.E5M2.F32.PACK_AB_MERGE_C R7, R7, R17, RZ ;  /* 0x000000110707723e */ /* 0x000fe400048060ff */
[----:B------:R-:W-:Y:S02]  /*2dd90*/  F2FP.SATFINITE.E5M2.F32.PACK_AB_MERGE_C R9, R9, R16, RZ ;  /* 0x000000100909723e */ /* 0x000fe400048060ff */
[----:B------:R-:W-:Y:S02]  /*2dda0*/  F2FP.SATFINITE.E5M2.F32.PACK_AB_MERGE_C R8, R8, R202, RZ ;  /* 0x000000ca0808723e */ /* 0x000fe400048060ff */
[----:B------:R-:W-:-:S02]  /*2ddb0*/  F2FP.SATFINITE.E5M2.F32.PACK_AB_MERGE_C R37, R37, R36, RZ ;  /* 0x000000242525723e */ /* 0x000fc400048060ff */
[----:B------:R-:W-:Y:S02]  /*2ddc0*/  F2FP.SATFINITE.E5M2.F32.PACK_AB_MERGE_C R39, R39, R38, RZ ;  /* 0x000000262727723e */ /* 0x000fe400048060ff */
[----:B------:R-:W-:Y:S02]  /*2ddd0*/  F2FP.SATFINITE.E5M2.F32.PACK_AB_MERGE_C R10, R252, R10, RZ ;  /* 0x0000000afc0a723e */ /* 0x000fe400048060ff */
        /* <DEDUP_REMOVED lines=102> */
[----:B------:R-:W4:Y:S01]  /*2e440*/  LDL.LU R196, [R1+0xe24] ;  /* 0x000e240001c47983 */ /* 0x000f220000300800 */
[----:B------:R-:W-:-:S03]  /*2e450*/  F2FP.SATFINITE.E5M2.F32.PACK_AB_MERGE_C R193, R193, R195, RZ ;  /* 0x000000c3c1c1723e */ /* 0x000fc600048060ff */
[----:B------:R-:W4:Y:S01]  /*2e460*/  LDL.LU R195, [R1+0xe28] ;  /* 0x000e280001c37983 */ /* 0x000f220000300800 */
[----:B---3--:R-:W-:Y:S02]  /*2e470*/  F2FP.SATFINITE.E5M2.F32.PACK_AB_MERGE_C R192, R192, R194, RZ ;  /* 0x000000c2c0c0723e */ /* 0x008fe400048060ff */
[----:B------:R-:W-:Y:S01]  /*2e480*/  F2FP.SATFINITE.E5M2.F32.PACK_AB_MERGE_C R194, R25, R24, RZ ;  /* 0x0000001819c2723e */ /* 0x000fe200048060ff */
[----:B0-----:R-:W-:Y:S02]  /*2e490*/  IMAD.SHL.U32 R25, R31, 0x40, RZ ;  /* 0x000000401f197824 */ /* 0x001fe400078e00ff */
[----:B--2---:R-:W-:-:S03]  /*2e4a0*/  VIADD R26, R0, 0xff ;  /* 0x000000ff001a7836 */ /* 0x004fc60000000000 */
[----:B------:R-:W-:Y:S01]  /*2e4b0*/  LOP3.LUT R25, R25, 0x400, RZ, 0xc0, !PT ;  /* 0x0000040019197812 */ /* 0x000fe200078ec0ff */
[----:B------:R-:W-:Y:S01]  /*2e4c0*/  VIADD R33, R0, 0x1 ;  /* 0x0000000100217836 */ /* 0x000fe20000000000 */
[----:B------:R-:W-:Y:S02]  /*2e4d0*/  F2FP.SATFINITE.E5M2.F32.PACK_AB_MERGE_C R28, R35, R34, RZ ;  /* 0x00000022231c723e */ /* 0x000fe400048060ff */
[----:B------:R-:W-:Y:S02]  /*2e4e0*/  F2FP.SATFINITE.E5M2.F32.PACK_AB_MERGE_C R17, R245, R246, RZ ;  /* 0x000000f6f511723e */ /* 0x000fe400048060ff */
[----:B------:R-:W-:Y:S01]  /*2e4f0*/  F2FP.SATFINITE.E5M2.F32.PACK_AB_MERGE_C R16, R243, R244, RZ ;  /* 0x000000f4f310723e */ /* 0x000fe200048060ff */
[----:B------:R-:W-:Y:S01]  /*2e500*/  BAR.SYNC.DEFER_BLOCKING 0x0 ;  /* 0x0000000000007b1d */ /* 0x000fe20000010000 */
[----:B----4-:R-:W-:-:S04]  /*2e510*/  LOP3.LUT R24, R196, 0xf0, RZ, 0xc0, !PT ;  /* 0x000000f0c4187812 */ /* 0x010fc800078ec0ff */
[----:B------:R-:W-:Y:S01]  /*2e520*/  IADD3 R25, R25, UR8, R24 ;  /* 0x0000000819197c10 */ /* 0x000fe2000fffe018 */
[----:B------:R-:W-:Y:S01]  /*2e530*/  IMAD.SHL.U32 R24, R31, 0x8, RZ ;  /* 0x000000081f187824 */ /* 0x000fe200078e00ff */
[----:B------:R-:W-:Y:S01]  /*2e540*/  ISETP.GE.AND P0, PT, R195, UR4, PT ;  /* 0x00000004c3007c0c */ /* 0x000fe2000bf06270 */
[----:B------:R-:W-:-:S03]  /*2e550*/  ULDC UR4, c[0x0][0x22c] ;  /* 0x00008b0000047ab9 */ /* 0x000fc60000000800 */
[----:B------:R-:W-:Y:S02]  /*2e560*/  LOP3.LUT R24, R24, 0x300, RZ, 0xc0, !PT ;  /* 0x0000030018187812 */ /* 0x000fe400078ec0ff */
[----:B------:R-:W-:Y:S01]  /*2e570*/  ISETP.LT.AND P1, PT, R26, UR6, !P0 ;  /* 0x000000061a007c0c */ /* 0x000fe2000c721270 */
[----:B------:R-:W-:Y:S01]  /*2e580*/  VIADD R26, R0, 0x2 ;  /* 0x00000002001a7836 */ /* 0x000fe20000000000 */
[----:B------:R-:W-:Y:S01]  /*2e590*/  ISETP.LT.AND P3, PT, R33, UR4, !P0 ;  /* 0x0000000421007c0c */ /* 0x000fe2000c761270 */
[----:B------:R-:W-:Y:S01]  /*2e5a0*/  ULDC UR4, c[0x0][0x22c] ;  /* 0x00008b0000047ab9 */ /* 0x000fe20000000800 */
[----:B------:R-:W-:Y:S01]  /*2e5b0*/  IMAD.IADD R65, R24, 0x1, R25 ;  /* 0x0000000118417824 */ /* 0x000fe200078e0219 */
[----:B------:R-:W-:Y:S01]  /*2e5c0*/  PRMT R24, R5, 0x5410, R2 ;  /* 0x0000541005187816 */ /* 0x000fe20000000002 */
[----:B------:R-:W-:Y:S01]  /*2e5d0*/  ULDC UR6, c[0x0][0x22c] ;  /* 0x00008b0000067ab9 */ /* 0x000fe20000000800 */
[----:B------:R-:W-:Y:S01]  /*2e5e0*/  ISETP.LT.AND P5, PT, R26, UR4, !P0 ;  /* 0x000000041a007c0c */ /* 0x000fe2000c7a1270 */
[----:B------:R-:W-:Y:S01]  /*2e5f0*/  VIADD R33, R0, 0x3 ;  /* 0x0000000300217836 */ /* 0x000fe20000000000 */
[----:B------:R-:W-:Y:S01]  /*2e600*/  PRMT R25, R3, 0x5410, R4 ;  /* 0x0000541003197816 */ /* 0x000fe20000000004 */
[----:B------:R-:W-:Y:S01]  /*2e610*/  ULDC UR4, c[0x0][0x244] ;  /* 0x0000910000047ab9 */ /* 0x000fe20000000800 */
[----:B------:R-:W-:-:S05]  /*2e620*/  PRMT R26, R194, 0x5410, R29 ;  /* 0x00005410c21a7816 */ /* 0x000fca000000001d */
[----:B------:R0:W-:Y:S01]  /*2e630*/  STSM.16.M88.4 [R65], R24 ;  /* 0x0000001841007844 */ /* 0x0001e20000000200 */
[----:B------:R-:W-:-:S04]  /*2e640*/  LOP3.LUT R2, R31, 0x7f, RZ, 0xc0, !PT ;  /* 0x0000007f1f027812 */ /* 0x000fc800078ec0ff */
[----:B------:R-:W-:Y:S02]  /*2e650*/  LEA R2, R2, UR8, 0x4 ;  /* 0x0000000802027c11 */ /* 0x000fe4000f8e20ff */
[----:B0-----:R-:W-:Y:S02]  /*2e660*/  PRMT R24, R6, 0x5410, R9 ;  /* 0x0000541006187816 */ /* 0x001fe40000000009 */
[----:B------:R-:W-:Y:S01]  /*2e670*/  PRMT R25, R7, 0x5410, R8 ;  /* 0x0000541007197816 */ /* 0x000fe20000000008 */
[----:B------:R-:W-:Y:S01]  /*2e680*/  BAR.SYNC.DEFER_BLOCKING 0x0 ;  /* 0x0000000000007b1d */ /* 0x000fe20000010000 */
[----:B------:R-:W-:Y:S02]  /*2e690*/  PRMT R26, R32, 0x5410, R37 ;  /* 0x00005410201a7816 */ /* 0x000fe40000000025 */
[----:B------:R-:W-:-:S03]  /*2e6a0*/  PRMT R27, R28, 0x5410, R39 ;  /* 0x000054101c1b7816 */ /* 0x000fc60000000027 */
[----:B------:R-:W0:Y:S02]  /*2e6b0*/  LDS.128 R4, [R2] ;  /* 0x0000000002047984 */ /* 0x000e240000000c00 */
[----:B------:R-:W-:Y:S06]  /*2e6c0*/  BAR.SYNC.DEFER_BLOCKING 0x0 ;  /* 0x0000000000007b1d */ /* 0x000fec0000010000 */
[----:B------:R1:W-:Y:S02]  /*2e6d0*/  STSM.16.M88.4 [R65], R24 ;  /* 0x0000001841007844 */ /* 0x0003e40000000200 */
[----:B-1----:R-:W-:-:S02]  /*2e6e0*/  PRMT R24, R10, 0x5410, R13 ;  /* 0x000054100a187816 */ /* 0x002fc4000000000d */
[----:B------:R-:W-:Y:S01]  /*2e6f0*/  PRMT R25, R11, 0x5410, R12 ;  /* 0x000054100b197816 */ /* 0x000fe2000000000c */
[----:B------:R-:W-:Y:S01]  /*2e700*/  BAR.SYNC.DEFER_BLOCKING 0x0 ;  /* 0x0000000000007b1d */ /* 0x000fe20000010000 */
[----:B------:R-:W-:Y:S02]  /*2e710*/  PRMT R26, R40, 0x5410, R45 ;  /* 0x00005410281a7816 */ /* 0x000fe4000000002d */
[----:B------:R-:W-:-:S03]  /*2e720*/  PRMT R27, R42, 0x5410, R47 ;  /* 0x000054102a1b7816 */ /* 0x000fc6000000002f */
[----:B------:R-:W1:Y:S02]  /*2e730*/  LDS.128 R8, [R2] ;  /* 0x0000000002087984 */ /* 0x000e640000000c00 */
[----:B------:R-:W-:Y:S06]  /*2e740*/  BAR.SYNC.DEFER_BLOCKING 0x0 ;  /* 0x0000000000007b1d */ /* 0x000fec0000010000 */
[----:B------:R2:W-:Y:S02]  /*2e750*/  STSM.16.M88.4 [R65], R24 ;  /* 0x0000001841007844 */ /* 0x0005e40000000200 */
[----:B--2---:R-:W-:-:S02]  /*2e760*/  PRMT R24, R14, 0x5410, R17 ;  /* 0x000054100e187816 */ /* 0x004fc40000000011 */
[----:B------:R-:W-:Y:S01]  /*2e770*/  PRMT R25, R15, 0x5410, R16 ;  /* 0x000054100f197816 */ /* 0x000fe20000000010 */
[----:B------:R-:W-:Y:S01]  /*2e780*/  BAR.SYNC.DEFER_BLOCKING 0x0 ;  /* 0x0000000000007b1d */ /* 0x000fe20000010000 */
[----:B------:R-:W-:Y:S02]  /*2e790*/  PRMT R26, R48, 0x5410, R53 ;  /* 0x00005410301a7816 */ /* 0x000fe40000000035 */
[----:B------:R-:W-:-:S03]  /*2e7a0*/  PRMT R27, R50, 0x5410, R55 ;  /* 0x00005410321b7816 */ /* 0x000fc60000000037 */
[----:B------:R-:W2:Y:S02]  /*2e7b0*/  LDS.128 R12, [R2] ;  /* 0x00000000020c7984 */ /* 0x000ea40000000c00 */
[----:B------:R-:W-:Y:S06]  /*2e7c0*/  BAR.SYNC.DEFER_BLOCKING 0x0 ;  /* 0x0000000000007b1d */ /* 0x000fec0000010000 */
[----:B------:R3:W-:Y:S02]  /*2e7d0*/  STSM.16.M88.4 [R65], R24 ;  /* 0x0000001841007844 */ /* 0x0007e40000000200 */
[----:B---3--:R-:W-:-:S02]  /*2e7e0*/  PRMT R24, R18, 0x5410, R21 ;  /* 0x0000541012187816 */ /* 0x008fc40000000015 */
[----:B------:R-:W-:Y:S01]  /*2e7f0*/  PRMT R25, R19, 0x5410, R20 ;  /* 0x0000541013197816 */ /* 0x000fe20000000014 */
[----:B------:R-:W-:Y:S01]  /*2e800*/  BAR.SYNC.DEFER_BLOCKING 0x0 ;  /* 0x0000000000007b1d */ /* 0x000fe20000010000 */
[----:B------:R-:W-:Y:S02]  /*2e810*/  PRMT R26, R56, 0x5410, R61 ;  /* 0x00005410381a7816 */ /* 0x000fe4000000003d */
[----:B------:R-:W-:-:S03]  /*2e820*/  PRMT R27, R58, 0x5410, R63 ;  /* 0x000054103a1b7816 */ /* 0x000fc6000000003f */
[----:B------:R-:W3:Y:S02]  /*2e830*/  LDS.128 R16, [R2] ;  /* 0x0000000002107984 */ /* 0x000ee40000000c00 */
[----:B------:R-:W-:Y:S06]  /*2e840*/  BAR.SYNC.DEFER_BLOCKING 0x0 ;  /* 0x0000000000007b1d */ /* 0x000fec0000010000 */
[----:B------:R4:W-:Y:S02]  /*2e850*/  STSM.16.M88.4 [R65], R24 ;  /* 0x0000001841007844 */ /* 0x0009e40000000200 */
[----:B----4-:R-:W-:-:S02]  /*2e860*/  PRMT R24, R22, 0x5410, R153 ;  /* 0x0000541016187816 */ /* 0x010fc40000000099 */
[----:B------:R-:W-:Y:S01]  /*2e870*/  PRMT R25, R23, 0x5410, R152 ;  /* 0x0000541017197816 */ /* 0x000fe20000000098 */
[----:B------:R-:W-:Y:S01]  /*2e880*/  BAR.SYNC.DEFER_BLOCKING 0x0 ;  /* 0x0000000000007b1d */ /* 0x000fe20000010000 */
[----:B------:R-:W-:Y:S02]  /*2e890*/  PRMT R26, R64, 0x5410, R69 ;  /* 0x00005410401a7816 */ /* 0x000fe40000000045 */
[----:B------:R-:W-:-:S03]  /*2e8a0*/  PRMT R27, R66, 0x5410, R71 ;  /* 0x00005410421b7816 */ /* 0x000fc60000000047 */
[----:B------:R-:W4:Y:S02]  /*2e8b0*/  LDS.128 R20, [R2] ;  /* 0x0000000002147984 */ /* 0x000f240000000c00 */
[----:B------:R-:W-:Y:S06]  /*2e8c0*/  BAR.SYNC.DEFER_BLOCKING 0x0 ;  /* 0x0000000000007b1d */ /* 0x000fec0000010000 */
[----:B------:R-:W-:Y:S02]  /*2e8d0*/  STSM.16.M88.4 [R65], R24 ;  /* 0x0000001841007844 */ /* 0x000fe40000000200 */
[----:B------:R-:W-:Y:S01]  /*2e8e0*/  BAR.SYNC.DEFER_BLOCKING 0x0 ;  /* 0x0000000000007b1d */ /* 0x000fe20000010000 */
[----:B------:R-:W-:-:S02]  /*2e8f0*/  F2FP.SATFINITE.E5M2.F32.PACK_AB_MERGE_C R34, R73, R72, RZ ;  /* 0x000000484922723e */ /* 0x000fc400048060ff */
[----:B------:R-:W-:Y:S02]  /*2e900*/  F2FP.SATFINITE.E5M2.F32.PACK_AB_MERGE_C R35, R75, R74, RZ ;  /* 0x0000004a4b23723e */ /* 0x000fe400048060ff */
[----:B------:R-:W-:Y:S02]  /*2e910*/  ISETP.LT.AND P2, PT, R33, UR6, !P0 ;  /* 0x0000000621007c0c */ /* 0x000fe4000c741270 */
[----:B------:R-:W-:Y:S02]  /*2e920*/  PRMT R32, R154, 0x5410, R157 ;  /* 0x000054109a207816 */ /* 0x000fe4000000009d */
[----:B------:R-:W-:Y:S02]  /*2e930*/  PRMT R48, R170, 0x5410, R173 ;  /* 0x00005410aa307816 */ /* 0x000fe400000000ad */
[----:B------:R-:W-:Y:S02]  /*2e940*/  PRMT R49, R171, 0x5410, R172 ;  /* 0x00005410ab317816 */ /* 0x000fe400000000ac */
[----:B------:R-:W-:-:S02]  /*2e950*/  PRMT R50, R104, 0x5410, R109 ;  /* 0x0000541068327816 */ /* 0x000fc4000000006d */
[----:B------:R-:W-:Y:S02]  /*2e960*/  PRMT R51, R106, 0x5410, R111 ;  /* 0x000054106a337816 */ /* 0x000fe4000000006f */
[----:B------:R-:W-:Y:S02]  /*2e970*/  PRMT R52, R174, 0x5410, R177 ;  /* 0x00005410ae347816 */ /* 0x000fe400000000b1 */
[----:B------:R-:W-:Y:S02]  /*2e980*/  PRMT R53, R175, 0x5410, R176 ;  /* 0x00005410af357816 */ /* 0x000fe400000000b0 */
[----:B------:R-:W-:Y:S02]  /*2e990*/  PRMT R54, R112, 0x5410, R117 ;  /* 0x0000541070367816 */ /* 0x000fe40000000075 */
[----:B------:R-:W-:Y:S01]  /*2e9a0*/  PRMT R55, R114, 0x5410, R119 ;  /* 0x0000541072377816 */ /* 0x000fe20000000077 */
[----:B------:R-:W4:Y:S01]  /*2e9b0*/  LDS.128 R28, [R2] ;  /* 0x00000000021c7984 */ /* 0x000f220000000c00 */
[----:B------:R-:W-:-:S02]  /*2e9c0*/  PRMT R33, R155, 0x5410, R156 ;  /* 0x000054109b217816 */ /* 0x000fc4000000009c */
[----:B------:R-:W-:Y:S02]  /*2e9d0*/  PRMT R56, R178, 0x5410, R181 ;  /* 0x00005410b2387816 */ /* 0x000fe400000000b5 */
[----:B------:R-:W-:Y:S02]  /*2e9e0*/  PRMT R57, R179, 0x5410, R180 ;  /* 0x00005410b3397816 */ /* 0x000fe400000000b4 */
[----:B------:R-:W-:Y:S02]  /*2e9f0*/  PRMT R58, R120, 0x5410, R125 ;  /* 0x00005410783a7816 */ /* 0x000fe4000000007d */
[----:B------:R-:W-:Y:S01]  /*2ea00*/  PRMT R59, R122, 0x5410, R127 ;  /* 0x000054107a3b7816 */ /* 0x000fe2000000007f */
[----:B------:R-:W-:Y:S01]  /*2ea10*/  BAR.SYNC.DEFER_BLOCKING 0x0 ;  /* 0x0000000000007b1d */ /* 0x000fe20000010000 */
[----:B------:R-:W-:Y:S02]  /*2ea20*/  PRMT R34, R34, 0x5410, R77 ;  /* 0x0000541022227816 */ /* 0x000fe4000000004d */
[----:B------:R-:W-:-:S02]  /*2ea30*/  PRMT R35, R35, 0x5410, R78 ;  /* 0x0000541023237816 */ /* 0x000fc4000000004e */
[----:B------:R-:W-:Y:S02]  /*2ea40*/  PRMT R60, R186, 0x5410, R189 ;  /* 0x00005410ba3c7816 */ /* 0x000fe400000000bd */
[----:B------:R-:W-:Y:S02]  /*2ea50*/  PRMT R61, R187, 0x5410, R188 ;  /* 0x00005410bb3d7816 */ /* 0x000fe400000000bc */
[----:B------:R-:W-:Y:S02]  /*2ea60*/  PRMT R62, R136, 0x5410, R141 ;  /* 0x00005410883e7816 */ /* 0x000fe4000000008d */
[----:B------:R-:W-:Y:S02]  /*2ea70*/  PRMT R63, R138, 0x5410, R143 ;  /* 0x000054108a3f7816 */ /* 0x000fe4000000008f */
[----:B------:R-:W-:Y:S02]  /*2ea80*/  F2FP.SATFINITE.E5M2.F32.PACK_AB_MERGE_C R149, R149, R148, RZ ;  /* 0x000000949595723e */ /* 0x000fe400048060ff */
[----:B------:R-:W-:-:S02]  /*2ea90*/  F2FP.SATFINITE.E5M2.F32.PACK_AB_MERGE_C R151, R151, R150, RZ ;  /* 0x000000969797723e */ /* 0x000fc400048060ff */
[----:B------:R-:W-:Y:S01]  /*2eaa0*/  PRMT R76, R190, 0x5410, R193 ;  /* 0x00005410be4c7816 */ /* 0x000fe200000000c1 */
[----:B------:R-:W-:Y:S01]  /*2eab0*/  IMAD R64, R195, UR4, RZ ;  /* 0x00000004c3407c24 */ /* 0x000fe2000f8e02ff */
[----:B------:R-:W-:Y:S01]  /*2eac0*/  ULDC.64 UR6, c[0x0][0x220] ;  /* 0x0000880000067ab9 */ /* 0x000fe20000000a00 */
[----:B------:R0:W-:Y:S01]  /*2ead0*/  STSM.16.M88.4 [R65], R32 ;  /* 0x0000002041007844 */ /* 0x0001e20000000200 */
[----:B------:R-:W-:Y:S01]  /*2eae0*/  PRMT R77, R191, 0x5410, R192 ;  /* 0x00005410bf4d7816 */ /* 0x000fe200000000c0 */
[----:B------:R-:W-:Y:S01]  /*2eaf0*/  ULDC UR4, c[0x0][0x248] ;  /* 0x0000920000047ab9 */ /* 0x000fe20000000800 */
[----:B------:R-:W-:Y:S06]  /*2eb00*/  BAR.SYNC.DEFER_BLOCKING 0x0 ;  /* 0x0000000000007b1d */ /* 0x000fec0000010000 */
[----:B------:R-:W4:Y:S01]  /*2eb10*/  LDS.128 R24, [R2] ;  /* 0x0000000002187984 */ /* 0x000f220000000c00 */
[----:B0-----:R-:W-:-:S02]  /*2eb20*/  PRMT R32, R158, 0x5410, R161 ;  /* 0x000054109e207816 */ /* 0x001fc400000000a1 */
[----:B------:R-:W-:Y:S02]  /*2eb30*/  PRMT R33, R159, 0x5410, R160 ;  /* 0x000054109f217816 */ /* 0x000fe400000000a0 */
[----:B------:R-:W-:Y:S02]  /*2eb40*/  PRMT R34, R80, 0x5410, R85 ;  /* 0x0000541050227816 */ /* 0x000fe40000000055 */
[----:B------:R-:W-:Y:S01]  /*2eb50*/  PRMT R35, R82, 0x5410, R87 ;  /* 0x0000541052237816 */ /* 0x000fe20000000057 */
[----:B------:R-:W-:Y:S06]  /*2eb60*/  BAR.SYNC.DEFER_BLOCKING 0x0 ;  /* 0x0000000000007b1d */ /* 0x000fec0000010000 */
[----:B------:R0:W-:Y:S02]  /*2eb70*/  STSM.16.M88.4 [R65], R32 ;  /* 0x0000002041007844 */ /* 0x0001e40000000200 */
        /* <DEDUP_REMOVED lines=15> */
[----:B------:R-:W-:Y:S02]  /*2ec70*/  STSM.16.M88.4 [R65], R32 ;  /* 0x0000002041007844 */ /* 0x000fe40000000200 */
[----:B------:R-:W-:Y:S06]  /*2ec80*/  BAR.SYNC.DEFER_BLOCKING 0x0 ;  /* 0x0000000000007b1d */ /* 0x000fec0000010000 */
[----:B------:R-:W0:Y:S02]  /*2ec90*/  LDS.128 R44, [R2] ;  /* 0x00000000022c7984 */ /* 0x000e240000000c00 */
        /* <DEDUP_REMOVED lines=9> */
[----:B------:R1:W-:Y:S02]  /*2ed30*/  STSM.16.M88.4 [R65], R56 ;  /* 0x0000003841007844 */ /* 0x0003e40000000200 */
[----:B------:R-:W-:Y:S06]  /*2ed40*/  BAR.SYNC.DEFER_BLOCKING 0x0 ;  /* 0x0000000000007b1d */ /* 0x000fec0000010000 */
[----:B------:R-:W0:Y:S01]  /*2ed50*/  LDS.128 R52, [R2] ;  /* 0x0000000002347984 */ /* 0x000e220000000c00 */
[----:B-1----:R-:W-:-:S02]  /*2ed60*/  PRMT R56, R182, 0x5410, R185 ;  /* 0x00005410b6387816 */ /* 0x002fc400000000b9 */
[----:B------:R-:W-:Y:S02]  /*2ed70*/  PRMT R57, R183, 0x5410, R184 ;  /* 0x00005410b7397816 */ /* 0x000fe400000000b8 */
[----:B------:R-:W-:Y:S02]  /*2ed80*/  PRMT R58, R128, 0x5410, R133 ;  /* 0x00005410803a7816 */ /* 0x000fe40000000085 */
[----:B------:R-:W-:Y:S01]  /*2ed90*/  PRMT R59, R130, 0x5410, R135 ;  /* 0x00005410823b7816 */ /* 0x000fe20000000087 */
[----:B------:R-:W-:Y:S06]  /*2eda0*/  BAR.SYNC.DEFER_BLOCKING 0x0 ;  /* 0x0000000000007b1d */ /* 0x000fec0000010000 */
[----:B------:R-:W-:Y:S02]  /*2edb0*/  STSM.16.M88.4 [R65], R56 ;  /* 0x0000003841007844 */ /* 0x000fe40000000200 */
[----:B------:R-:W-:Y:S06]  /*2edc0*/  BAR.SYNC.DEFER_BLOCKING 0x0 ;  /* 0x0000000000007b1d */ /* 0x000fec0000010000 */
[----:B------:R-:W1:Y:S02]  /*2edd0*/  LDS.128 R56, [R2] ;  /* 0x0000000002387984 */ /* 0x000e640000000c00 */
[----:B------:R-:W-:Y:S06]  /*2ede0*/  BAR.SYNC.DEFER_BLOCKING 0x0 ;  /* 0x0000000000007b1d */ /* 0x000fec0000010000 */
[----:B------:R-:W-:Y:S02]  /*2edf0*/  STSM.16.M88.4 [R65], R60 ;  /* 0x0000003c41007844 */ /* 0x000fe40000000200 */
[----:B------:R-:W-:Y:S01]  /*2ee00*/  BAR.SYNC.DEFER_BLOCKING 0x0 ;  /* 0x0000000000007b1d */ /* 0x000fe20000010000 */
[----:B------:R-:W-:-:S02]  /*2ee10*/  PRMT R78, R144, 0x5410, R149 ;  /* 0x00005410904e7816 */ /* 0x000fc40000000095 */
[----:B------:R-:W-:-:S03]  /*2ee20*/  PRMT R79, R146, 0x5410, R151 ;  /* 0x00005410924f7816 */ /* 0x000fc60000000097 */
[----:B------:R-:W1:Y:S02]  /*2ee30*/  LDS.128 R60, [R2] ;  /* 0x00000000023c7984 */ /* 0x000e640000000c00 */
[----:B------:R-:W-:Y:S01]  /*2ee40*/  BAR.SYNC.DEFER_BLOCKING 0x0 ;  /* 0x0000000000007b1d */ /* 0x000fe20000010000 */
[----:B------:R-:W-:Y:S01]  /*2ee50*/  IMAD R68, R0, UR4, RZ ;  /* 0x0000000400447c24 */ /* 0x000fe2000f8e02ff */
[----:B------:R-:W-:Y:S02]  /*2ee60*/  IADD3 R3, P6, R64, UR6, RZ ;  /* 0x0000000640037c10 */ /* 0x000fe4000ffde0ff */
[----:B------:R-:W-:Y:S02]  /*2ee70*/  ISETP.LT.AND P4, PT, R0, UR5, !P0 ;  /* 0x0000000500007c0c */ /* 0x000fe4000c781270 */
[----:B------:R-:W-:Y:S01]  /*2ee80*/  LEA.HI.X.SX32 R64, R64, UR7, 0x1, P6 ;  /* 0x0000000740407c11 */ /* 0x000fe2000b0f0eff */
[C---:B------:R-:W-:Y:S01]  /*2ee90*/  VIADD R69, R68.reuse, UR4 ;  /* 0x0000000444457c36 */ /* 0x040fe20008000000 */
[-C--:B------:R-:W-:Y:S01]  /*2eea0*/  IADD3 R66, P6, R68, R3.reuse, RZ ;  /* 0x0000000344427210 */ /* 0x080fe20007fde0ff */
[----:B------:R-:W-:Y:S01]  /*2eeb0*/  VIADD R70, R0, 0x4 ;  /* 0x0000000400467836 */ /* 0x000fe20000000000 */
[----:B------:R-:W-:Y:S01]  /*2eec0*/  PRMT R73, R4, 0x7770, RZ ;  /* 0x0000777004497816 */ /* 0x000fe200000000ff */
[----:B------:R-:W-:Y:S01]  /*2eed0*/  ULDC UR5, c[0x0][0x22c] ;  /* 0x00008b0000057ab9 */ /* 0x000fe20000000800 */
[----:B------:R2:W-:Y:S01]  /*2eee0*/  STSM.16.M88.4 [R65], R76 ;  /* 0x0000004c41007844 */ /* 0x0005e20000000200 */
[----:B------:R-:W-:Y:S01]  /*2eef0*/  LEA.HI.X.SX32 R67, R68, R64, 0x1, P6 ;  /* 0x0000004044437211 */ /* 0x000fe200030f0eff */
[----:B------:R-:W-:Y:S01]  /*2ef00*/  ULDC UR6, c[0x0][0x248] ;  /* 0x0000920000067ab9 */ /* 0x000fe20000000800 */
[----:B------:R-:W-:Y:S01]  /*2ef10*/  PRMT R75, R4, 0x7771, RZ ;  /* 0x00007771044b7816 */ /* 0x000fe200000000ff */
[----:B------:R-:W-:Y:S01]  /*2ef20*/  BAR.SYNC.DEFER_BLOCKING 0x0 ;  /* 0x0000000000007b1d */ /* 0x000fe20000010000 */
[C---:B------:R-:W-:Y:S01]  /*2ef30*/  IADD3 R68, P6, R69.reuse, R3, RZ ;  /* 0x0000000345447210 */ /* 0x040fe20007fde0ff */
[----:B------:R-:W-:-:S03]  /*2ef40*/  VIADD R72, R69, UR4 ;  /* 0x0000000445487c36 */ /* 0x000fc60008000000 */
[----:B------:R-:W-:Y:S01]  /*2ef50*/  LEA.HI.X.SX32 R69, R69, R64, 0x1, P6 ;  /* 0x0000004045457211 */ /* 0x000fe200030f0eff */
[----:B------:R-:W-:Y:S01]  /*2ef60*/  ULDC UR7, c[0x0][0x22c] ;  /* 0x00008b0000077ab9 */ /* 0x000fe20000000800 */
[----:B--2---:R-:W-:Y:S01]  /*2ef70*/  VIADD R65, R0, 0x5 ;  /* 0x0000000500417836 */ /* 0x004fe20000000000 */
[----:B------:R2:W-:Y:S01]  /*2ef80*/  @P4 STG.E.U8 desc[UR16][R66.64], R73 ;  /* 0x0000004942004986 */ /* 0x0005e2000c101110 */
[----:B------:R-:W-:Y:S01]  /*2ef90*/  ISETP.LT.AND P4, PT, R70, UR5, !P0 ;  /* 0x0000000546007c0c */ /* 0x000fe2000c781270 */
[----:B------:R-:W-:Y:S01]  /*2efa0*/  ULDC UR5, c[0x0][0x22c] ;  /* 0x00008b0000057ab9 */ /* 0x000fe20000000800 */
[----:B------:R-:W-:-:S04]  /*2efb0*/  IADD3 R70, P6, R72, R3, RZ ;  /* 0x0000000348467210 */ /* 0x000fc80007fde0ff */
[CC--:B------:R-:W-:Y:S01]  /*2efc0*/  LEA.HI.X.SX32 R71, R72.reuse, R64.reuse, 0x1, P6 ;  /* 0x0000004048477211 */ /* 0x0c0fe200030f0eff */
[----:B------:R-:W-:Y:S01]  /*2efd0*/  VIADD R72, R72, UR4 ;  /* 0x0000000448487c36 */ /* 0x000fe20008000000 */
[----:B------:R3:W-:Y:S01]  /*2efe0*/  @P3 STG.E.U8 desc[UR16][R68.64], R75 ;  /* 0x0000004b44003986 */ /* 0x0007e2000c101110 */
[----:B------:R-:W-:Y:S01]  /*2eff0*/  ISETP.LT.AND P3, PT, R65, UR5, !P0 ;  /* 0x0000000541007c0c */ /* 0x000fe2000c761270 */
[----:B------:R-:W-:Y:S01]  /*2f000*/  ULDC UR5, c[0x0][0x22c] ;  /* 0x00008b0000057ab9 */ /* 0x000fe20000000800 */
[----:B--2---:R-:W-:Y:S01]  /*2f010*/  PRMT R73, R5, 0x7770, RZ ;  /* 0x0000777005497816 */ /* 0x004fe200000000ff */
[----:B------:R-:W-:Y:S01]  /*2f020*/  VIADD R67, R0, 0x6 ;  /* 0x0000000600437836 */ /* 0x000fe20000000000 */
[C---:B------:R-:W-:Y:S01]  /*2f030*/  IADD3 R66, P6, R72.reuse, R3, RZ ;  /* 0x0000000348427210 */ /* 0x040fe20007fde0ff */
[C---:B------:R-:W-:Y:S02]  /*2f040*/  VIADD R65, R72.reuse, UR4 ;  /* 0x0000000448417c36 */ /* 0x040fe40008000000 */
[----:B------:R2:W-:Y:S01]  /*2f050*/  @P5 STG.E.U8 desc[UR16][R70.64], R73 ;  /* 0x0000004946005986 */ /* 0x0005e2000c101110 */
[----:B------:R-:W-:Y:S01]  /*2f060*/  ISETP.LT.AND P5, PT, R67, UR5, !P0 ;  /* 0x0000000543007c0c */ /* 0x000fe2000c7a1270 */
[----:B------:R-:W-:Y:S01]  /*2f070*/  ULDC UR5, c[0x0][0x22c] ;  /* 0x00008b0000057ab9 */ /* 0x000fe20000000800 */
[----:B------:R-:W-:-:S02]  /*2f080*/  LEA.HI.X.SX32 R67, R72, R64, 0x1, P6 ;  /* 0x0000004048437211 */ /* 0x000fc400030f0eff */
[-C--:B---3--:R-:W-:Y:S01]  /*2f090*/  IADD3 R68, P6, R65, R3.reuse, RZ ;  /* 0x0000000341447210 */ /* 0x088fe20007fde0ff */
[----:B------:R-:W-:Y:S01]  /*2f0a0*/  VIADD R72, R0, 0x7 ;  /* 0x0000000700487836 */ /* 0x000fe20000000000 */
[----:B------:R-:W-:Y:S02]  /*2f0b0*/  PRMT R75, R5, 0x7771, RZ ;  /* 0x00007771054b7816 */ /* 0x000fe400000000ff */
[CC--:B------:R-:W-:Y:S01]  /*2f0c0*/  LEA.HI.X.SX32 R69, R65.reuse, R64.reuse, 0x1, P6 ;  /* 0x0000004041457211 */ /* 0x0c0fe200030f0eff */
[----:B------:R-:W-:Y:S01]  /*2f0d0*/  VIADD R65, R65, UR4 ;  /* 0x0000000441417c36 */ /* 0x000fe20008000000 */
[----:B--2---:R-:W-:Y:S01]  /*2f0e0*/  PRMT R73, R6, 0x7770, RZ ;  /* 0x0000777006497816 */ /* 0x004fe200000000ff */
[----:B------:R2:W-:Y:S01]  /*2f0f0*/  @P2 STG.E.U8 desc[UR16][R66.64], R75 ;  /* 0x0000004b42002986 */ /* 0x0005e2000c101110 */
[----:B------:R-:W-:Y:S01]  /*2f100*/  VIADD R71, R0, 0x8 ;  /* 0x0000000800477836 */ /* 0x000fe20000000000 */
[----:B------:R-:W-:Y:S01]  /*2f110*/  ISETP.LT.AND P2, PT, R72, UR5, !P0 ;  /* 0x0000000548007c0c */ /* 0x000fe2000c741270 */
[C---:B------:R-:W-:Y:S01]  /*2f120*/  VIADD R72, R65.reuse, UR4 ;  /* 0x0000000441487c36 */ /* 0x040fe20008000000 */
[----:B------:R-:W-:Y:S01]  /*2f130*/  IADD3 R70, P6, R65, R3, RZ ;  /* 0x0000000341467210 */ /* 0x000fe20007fde0ff */
[----:B------:R-:W-:Y:S01]  /*2f140*/  ULDC UR5, c[0x0][0x22c] ;  /* 0x00008b0000057ab9 */ /* 0x000fe20000000800 */
[----:B------:R3:W-:Y:S01]  /*2f150*/  @P4 STG.E.U8 desc[UR16][R68.64], R73 ;  /* 0x0000004944004986 */ /* 0x0007e2000c101110 */
[----:B------:R-:W-:Y:S01]  /*2f160*/  ISETP.LT.AND P4, PT, R71, UR5, !P0 ;  /* 0x0000000547007c0c */ /* 0x000fe2000c781270 */
[----:B------:R-:W-:Y:S01]  /*2f170*/  ULDC UR5, c[0x0][0x22c] ;  /* 0x00008b0000057ab9 */ /* 0x000fe20000000800 */
[----:B------:R-:W-:-:S02]  /*2f180*/  LEA.HI.X.SX32 R71, R65, R64, 0x1, P6 ;  /* 0x0000004041477211 */ /* 0x000fc400030f0eff */
[-C--:B--2---:R-:W-:Y:S01]  /*2f190*/  IADD3 R66, P6, R72, R3.reuse, RZ ;  /* 0x0000000348427210 */ /* 0x084fe20007fde0ff */
[----:B------:R-:W-:Y:S01]  /*2f1a0*/  VIADD R65, R0, 0x9 ;  /* 0x0000000900417836 */ /* 0x000fe20000000000 */
[----:B------:R-:W-:Y:S02]  /*2f1b0*/  PRMT R75, R6, 0x7771, RZ ;  /* 0x00007771064b7816 */ /* 0x000fe400000000ff */
[CC--:B------:R-:W-:Y:S01]  /*2f1c0*/  LEA.HI.X.SX32 R67, R72.reuse, R64.reuse, 0x1, P6 ;  /* 0x0000004048437211 */ /* 0x0c0fe200030f0eff */
[----:B------:R-:W-:Y:S01]  /*2f1d0*/  VIADD R72, R72, UR4 ;  /* 0x0000000448487c36 */ /* 0x000fe20008000000 */
[----:B---3--:R-:W-:Y:S01]  /*2f1e0*/  PRMT R73, R7, 0x7770, RZ ;  /* 0x0000777007497816 */ /* 0x008fe200000000ff */
[----:B------:R2:W-:Y:S01]  /*2f1f0*/  @P3 STG.E.U8 desc[UR16][R70.64], R75 ;  /* 0x0000004b46003986 */ /* 0x0005e2000c101110 */
[----:B------:R-:W-:Y:S01]  /*2f200*/  VIADD R69, R0, 0xa ;  /* 0x0000000a00457836 */ /* 0x000fe20000000000 */
[----:B------:R-:W-:Y:S01]  /*2f210*/  ISETP.LT.AND P3, PT, R65, UR5, !P0 ;  /* 0x0000000541007c0c */ /* 0x000fe2000c761270 */
[C---:B------:R-:W-:Y:S01]  /*2f220*/  VIADD R65, R72.reuse, UR4 ;  /* 0x0000000448417c36 */ /* 0x040fe20008000000 */
[C---:B------:R-:W-:Y:S01]  /*2f230*/  IADD3 R68, P6, R72.reuse, R3, RZ ;  /* 0x0000000348447210 */ /* 0x040fe20007fde0ff */
        /* <DEDUP_REMOVED lines=21> */
[-C--:B--2---:R-:W-:Y:S02]  /*2f390*/  IADD3 R68, P6, R72, R3.reuse, RZ ;  /* 0x0000000348447210 */ /* 0x084fe40007fde0ff */
[----:B------:R-:W-:Y:S01]  /*2f3a0*/  PRMT R75, R4, 0x7773, RZ ;  /* 0x00007773044b7816 */ /* 0x000fe200000000ff */
[----:B------:R-:W-:Y:S01]  /*2f3b0*/  VIADD R4, R0, 0xd ;  /* 0x0000000d00047836 */ /* 0x000fe20000000000 */
[CC--:B------:R-:W-:Y:S01]  /*2f3c0*/  LEA.HI.X.SX32 R69, R72.reuse, R64.reuse, 0x1, P6 ;  /* 0x0000004048457211 */ /* 0x0c0fe200030f0eff */
[----:B------:R-:W-:Y:S01]  /*2f3d0*/  VIADD R72, R72, UR4 ;  /* 0x0000000448487c36 */ /* 0x000fe20008000000 */
[----:B---3--:R-:W-:Y:S01]  /*2f3e0*/  PRMT R73, R5, 0x7772, RZ ;  /* 0x0000777205497816 */ /* 0x008fe200000000ff */
[----:B------:R2:W-:Y:S01]  /*2f3f0*/  @P3 STG.E.U8 desc[UR16][R66.64], R75 ;  /* 0x0000004b42003986 */ /* 0x0005e2000c101110 */
[----:B------:R-:W-:Y:S01]  /*2f400*/  ISETP.LT.AND P3, PT, R4, UR5, !P0 ;  /* 0x0000000504007c0c */ /* 0x000fe2000c761270 */
[----:B------:R-:W-:Y:S01]  /*2f410*/  VIADD R4, R0, 0xe ;  /* 0x0000000e00047836 */ /* 0x000fe20000000000 */
[C---:B------:R-:W-:Y:S01]  /*2f420*/  IADD3 R70, P6, R72.reuse, R3, RZ ;  /* 0x0000000348467210 */ /* 0x040fe20007fde0ff */
[----:B------:R-:W-:Y:S01]  /*2f430*/  VIADD R65, R72, UR4 ;  /* 0x0000000448417c36 */ /* 0x000fe20008000000 */
[----:B------:R-:W-:Y:S01]  /*2f440*/  ULDC UR5, c[0x0][0x22c] ;  /* 0x00008b0000057ab9 */ /* 0x000fe20000000800 */
[----:B------:R3:W-:Y:S01]  /*2f450*/  @P5 STG.E.U8 desc[UR16][R68.64], R73 ;  /* 0x0000004944005986 */ /* 0x0007e2000c101110 */
[----:B------:R-:W-:Y:S01]  /*2f460*/  ISETP.LT.AND P5, PT, R4, UR5, !P0 ;  /* 0x0000000504007c0c */ /* 0x000fe2000c7a1270 */
[----:B------:R-:W-:Y:S01]  /*2f470*/  ULDC UR5, c[0x0][0x22c] ;  /* 0x00008b0000057ab9 */ /* 0x000fe20000000800 */
[----:B------:R-:W-:-:S02]  /*2f480*/  LEA.HI.X.SX32 R71, R72, R64, 0x1, P6 ;  /* 0x0000004048477211 */ /* 0x000fc400030f0eff */
[-C--:B------:R-:W-:Y:S01]  /*2f490*/  IADD3 R4, P6, R65, R3.reuse, RZ ;  /* 0x0000000341047210 */ /* 0x080fe20007fde0ff */
[----:B--2---:R-:W-:Y:S01]  /*2f4a0*/  VIADD R66, R0, 0xf ;  /* 0x0000000f00427836 */ /* 0x004fe20000000000 */
        /* <DEDUP_REMOVED lines=14> */
[-C--:B------:R-:W-:Y:S02]  /*2f590*/  IADD3 R68, P6, R72, R3.reuse, RZ ;  /* 0x0000000348447210 */ /* 0x080fe40007fde0ff */
[----:B--2---:R-:W-:Y:S01]  /*2f5a0*/  PRMT R75, R6, 0x7773, RZ ;  /* 0x00007773064b7816 */ /* 0x004fe200000000ff */
[----:B------:R-:W-:Y:S01]  /*2f5b0*/  VIADD R6, R0, 0x11 ;  /* 0x0000001100067836 */ /* 0x000fe20000000000 */
[CC--:B------:R-:W-:Y:S01]  /*2f5c0*/  LEA.HI.X.SX32 R69, R72.reuse, R64.reuse, 0x1, P6 ;  /* 0x0000004048457211 */ /* 0x0c0fe200030f0eff */
[----:B------:R-:W-:Y:S01]  /*2f5d0*/  VIADD R72, R72, UR4 ;  /* 0x0000000448487c36 */ /* 0x000fe20008000000 */
[----:B---3--:R-:W-:Y:S01]  /*2f5e0*/  PRMT R73, R7, 0x7772, RZ ;  /* 0x0000777207497816 */ /* 0x008fe200000000ff */
[----:B------:R-:W-:Y:S01]  /*2f5f0*/  VIADD R5, R0, 0x12 ;  /* 0x0000001200057836 */ /* 0x000fe20000000000 */
[----:B------:R2:W-:Y:S01]  /*2f600*/  @P3 STG.E.U8 desc[UR16][R66.64], R75 ;  /* 0x0000004b42003986 */ /* 0x0005e2000c101110 */
        /* <DEDUP_REMOVED lines=8> */
[-C--:B------:R-:W-:Y:S02]  /*2f690*/  IADD3 R6, P6, R65, R3.reuse, RZ ;  /* 0x0000000341067210 */ /* 0x080fe40007fde0ff */
[----:B------:R-:W-:Y:S01]  /*2f6a0*/  PRMT R71, R7, 0x7773, RZ ;  /* 0x0000777307477816 */ /* 0x000fe200000000ff */
[----:B--2---:R-:W-:Y:S01]  /*2f6b0*/  VIADD R66, R0, 0x13 ;  /* 0x0000001300427836 */ /* 0x004fe20000000000 */
        /* <DEDUP_REMOVED lines=18> */
[----:B------:R-:W-:Y:S01]  /*2f7e0*/  PRMT R71, R9, 0x7770, RZ ;  /* 0x0000777009477816 */ /* 0x000fe200000000ff */
[----:B------:R2:W-:Y:S01]  /*2f7f0*/  @P3 STG.E.U8 desc[UR16][R66.64], R69 ;  /* 0x0000004542003986 */ /* 0x0005e2000c101110 */
[----:B---3--:R-:W-:Y:S01]  /*2f800*/  VIADD R7, R0, 0x16 ;  /* 0x0000001600077836 */ /* 0x008fe20000000000 */
        /* <DEDUP_REMOVED lines=61> */
[----:B------:R-:W-:Y:S01]  /*2fbe0*/  PRMT R65, R9, 0x7772, RZ ;  /* 0x0000777209417816 */ /* 0x000fe200000000ff */
[----:B---3--:R-:W-:Y:S01]  /*2fbf0*/  VIADD R5, R0, 0x1e ;  /* 0x0000001e00057836 */ /* 0x008fe20000000000 */
[----:B------:R2:W-:Y:S01]  /*2fc00*/  @P3 STG.E.U8 desc[UR16][R6.64], R69 ;  /* 0x0000004506003986 */ /* 0x0005e2000c101110 */
[----:B------:R-:W-:Y:S01]  /*2fc10*/  ISETP.LT.AND P3, PT, R8, UR5, !P0 ;  /* 0x0000000508007c0c */ /* 0x000fe2000c761270 */
[----:B------:R-:W-:Y:S01]  /*2fc20*/  ULDC UR5, c[0x0][0x22c] ;  /* 0x00008b0000057ab9 */ /* 0x000fe20000000800 */
[CC--:B------:R-:W-:Y:S01]  /*2fc30*/  IADD3 R4, P6, R68.reuse, R3.reuse, RZ ;  /* 0x0000000344047210 */ /* 0x0c0fe20007fde0ff */
[----:B------:R3:W-:Y:S01]  /*2fc40*/  @P5 STG.E.U8 desc[UR16][R66.64], R65 ;  /* 0x0000004142005986 */ /* 0x0007e2000c101110 */
[----:B------:R-:W-:Y:S01]  /*2fc50*/  ISETP.LT.AND P5, PT, R5, UR5, !P0 ;  /* 0x0000000505007c0c */ /* 0x000fe2000c7a1270 */
[C---:B------:R-:W-:Y:S01]  /*2fc60*/  VIADD R8, R68.reuse, UR4 ;  /* 0x0000000444087c36 */ /* 0x040fe20008000000 */
[----:B------:R-:W-:Y:S01]  /*2fc70*/  LEA.HI.X.SX32 R5, R68, R64, 0x1, P6 ;  /* 0x0000004044057211 */ /* 0x000fe200030f0eff */
[----:B------:R-:W-:Y:S01]  /*2fc80*/  ULDC UR5, c[0x0][0x22c] ;  /* 0x00008b0000057ab9 */ /* 0x000fe20000000800 */
[----:B--2---:R-:W-:Y:S01]  /*2fc90*/  PRMT R69, R9, 0x7773, RZ ;  /* 0x0000777309457816 */ /* 0x004fe200000000ff */
[----:B------:R-:W-:Y:S01]  /*2fca0*/  VIADD R9, R0, 0x1f ;  /* 0x0000001f00097836 */ /* 0x000fe20000000000 */
[----:B------:R-:W-:-:S03]  /*2fcb0*/  IADD3 R6, P6, R8, R3, RZ ;  /* 0x0000000308067210 */ /* 0x000fc60007fde0ff */
[----:B------:R2:W-:Y:S01]  /*2fcc0*/  @P2 STG.E.U8 desc[UR16][R4.64], R69 ;  /* 0x0000004504002986 */ /* 0x0005e2000c101110 */
[----:B------:R-:W-:Y:S01]  /*2fcd0*/  ISETP.LT.AND P2, PT, R9, UR5, !P0 ;  /* 0x0000000509007c0c */ /* 0x000fe2000c741270 */
[C---:B------:R-:W-:Y:S01]  /*2fce0*/  VIADD R9, R8.reuse, UR4 ;  /* 0x0000000408097c36 */ /* 0x040fe20008000000 */
[----:B------:R-:W-:Y:S01]  /*2fcf0*/  LEA.HI.X.SX32 R7, R8, R64, 0x1, P6 ;  /* 0x0000004008077211 */ /* 0x000fe200030f0eff */
[----:B---3--:R-:W-:Y:S01]  /*2fd00*/  VIADD R66, R0, 0x20 ;  /* 0x0000002000427836 */ /* 0x008fe20000000000 */
[----:B------:R-:W-:Y:S01]  /*2fd10*/  PRMT R67, R10, 0x7772, RZ ;  /* 0x000077720a437816 */ /* 0x000fe200000000ff */
[C---:B------:R-:W-:Y:S01]  /*2fd20*/  VIADD R65, R9.reuse, UR4 ;  /* 0x0000000409417c36 */ /* 0x040fe20008000000 */
[----:B------:R-:W-:Y:S01]  /*2fd30*/  IADD3 R8, P6, R9, R3, RZ ;  /* 0x0000000309087210 */ /* 0x000fe20007fde0ff */
[----:B------:R-:W-:-:S03]  /*2fd40*/  ULDC UR5, c[0x0][0x22c] ;  /* 0x00008b0000057ab9 */ /* 0x000fc60000000800 */
[-C--:B------:R-:W-:Y:S02]  /*2fd50*/  LEA.HI.X.SX32 R9, R9, R64.reuse, 0x1, P6 ;  /* 0x0000004009097211 */ /* 0x080fe400030f0eff */
[CC--:B--2---:R-:W-:Y:S02]  /*2fd60*/  IADD3 R4, P6, R65.reuse, R3.reuse, RZ ;  /* 0x0000000341047210 */ /* 0x0c4fe40007fde0ff */
[----:B------:R-:W-:Y:S01]  /*2fd70*/  PRMT R71, R10, 0x7773, RZ ;  /* 0x000077730a477816 */ /* 0x000fe200000000ff */
[----:B------:R-:W-:Y:S01]  /*2fd80*/  VIADD R10, R0, 0x21 ;  /* 0x00000021000a7836 */ /* 0x000fe20000000000 */
[CC--:B------:R-:W-:Y:S01]  /*2fd90*/  LEA.HI.X.SX32 R5, R65.reuse, R64.reuse, 0x1, P6 ;  /* 0x0000004041057211 */ /* 0x0c0fe200030f0eff */
[----:B------:R2:W-:Y:S01]  /*2fda0*/  @P4 STG.E.U8 desc[UR16][R6.64], R67 ;  /* 0x0000004306004986 */ /* 0x0005e2000c101110 */
[----:B------:R-:W-:Y:S01]  /*2fdb0*/  VIADD R65, R65, UR4 ;  /* 0x0000000441417c36 */ /* 0x000fe20008000000 */
[----:B------:R-:W-:Y:S01]  /*2fdc0*/  ISETP.LT.AND P4, PT, R66, UR5, !P0 ;  /* 0x0000000542007c0c */ /* 0x000fe2000c781270 */
[----:B------:R-:W-:Y:S01]  /*2fdd0*/  ULDC UR5, c[0x0][0x22c] ;  /* 0x00008b0000057ab9 */ /* 0x000fe20000000800 */
[----:B------:R-:W-:Y:S01]  /*2fde0*/  PRMT R69, R11, 0x7772, RZ ;  /* 0x000077720b457816 */ /* 0x000fe200000000ff */
[----:B------:R3:W-:Y:S01]  /*2fdf0*/  @P3 STG.E.U8 desc[UR16][R8.64], R71 ;  /* 0x0000004708003986 */ /* 0x0007e2000c101110 */
[----:B------:R-:W-:Y:S01]  /*2fe00*/  ISETP.LT.AND P3, PT, R10, UR5, !P0 ;  /* 0x000000050a007c0c */ /* 0x000fe2000c761270 */
[C---:B------:R-:W-:Y:S01]  /*2fe10*/  VIADD R10, R65.reuse, UR4 ;  /* 0x00000004410a7c36 */ /* 0x040fe20008000000 */
[----:B------:R-:W-:Y:S01]  /*2fe20*/  ULDC UR5, c[0x0][0x22c] ;  /* 0x00008b0000057ab9 */ /* 0x000fe20000000800 */
[----:B--2---:R-:W-:Y:S01]  /*2fe30*/  VIADD R7, R0, 0x22 ;  /* 0x0000002200077836 */ /* 0x004fe20000000000 */
[----:B------:R-:W-:Y:S01]  /*2fe40*/  IADD3 R6, P6, R65, R3, RZ ;  /* 0x0000000341067210 */ /* 0x000fe20007fde0ff */
[----:B------:R2:W-:Y:S03]  /*2fe50*/  @P5 STG.E.U8 desc[UR16][R4.64], R69 ;  /* 0x0000004504005986 */ /* 0x0005e6000c101110 */
[----:B------:R-:W-:Y:S01]  /*2fe60*/  ISETP.LT.AND P5, PT, R7, UR5, !P0 ;  /* 0x0000000507007c0c */ /* 0x000fe2000c7a1270 */
[----:B------:R-:W-:Y:S01]  /*2fe70*/  ULDC UR5, c[0x0][0x22c] ;  /* 0x00008b0000057ab9 */ /* 0x000fe20000000800 */
[----:B------:R-:W-:-:S02]  /*2fe80*/  LEA.HI.X.SX32 R7, R65, R64, 0x1, P6 ;  /* 0x0000004041077211 */ /* 0x000fc400030f0eff */
[-C--:B---3--:R-:W-:Y:S02]  /*2fe90*/  IADD3 R8, P6, R10, R3.reuse, RZ ;  /* 0x000000030a087210 */ /* 0x088fe40007fde0ff */
[----:B------:R-:W-:Y:S01]  /*2fea0*/  PRMT R67, R11, 0x7773, RZ ;  /* 0x000077730b437816 */ /* 0x000fe200000000ff */
[----:B------:R-:W-:Y:S01]  /*2feb0*/  VIADD R11, R0, 0x23 ;  /* 0x00000023000b7836 */ /* 0x000fe20000000000 */
[CC--:B------:R-:W-:Y:S01]  /*2fec0*/  LEA.HI.X.SX32 R9, R10.reuse, R64.reuse, 0x1, P6 ;  /* 0x000000400a097211 */ /* 0x0c0fe200030f0eff */
[----:B------:R-:W-:Y:S01]  /*2fed0*/  VIADD R10, R10, UR4 ;  /* 0x000000040a0a7c36 */ /* 0x000fe20008000000 */
[----:B--2---:R-:W-:Y:S01]  /*2fee0*/  PRMT R69, R12, 0x7770, RZ ;  /* 0x000077700c457816 */ /* 0x004fe200000000ff */
        /* <DEDUP_REMOVED lines=10> */
[CC--:B--2---:R-:W-:Y:S01]  /*2ff90*/  IADD3 R6, P6, R11.reuse, R3.reuse, RZ ;  /* 0x000000030b067210 */ /* 0x0c4fe20007fde0ff */
        /* <DEDUP_REMOVED lines=244> */
[----:B----4-:R-:W-:Y:S01]  /*30ee0*/  PRMT R13, R20, 0x7770, RZ ;  /* 0x00007770140d7816 */ /* 0x010fe200000000ff */
        /* <DEDUP_REMOVED lines=618> */
[CC--:B--2---:R-:W-:Y:S02]  /*33590*/  IADD3 R6, P6, R11.reuse, R3.reuse, RZ ;  /* 0x000000030b067210 */ /* 0x0c4fe40007fde0ff */
[----:B------:R-:W-:Y:S01]  /*335a0*/  PRMT R15, R42, 0x7773, RZ ;  /* 0x000077732a0f7816 */ /* 0x000fe200000000ff */
[C---:B------:R-:W-:Y:S01]  /*335b0*/  VIADD R10, R0.reuse, 0x91 ;  /* 0x00000091000a7836 */ /* 0x040fe20000000000 */
[CC--:B------:R-:W-:Y:S01]  /*335c0*/  LEA.HI.X.SX32 R7, R11.reuse, R64.reuse, 0x1, P6 ;  /* 0x000000400b077211 */ /* 0x0c0fe200030f0eff */
[----:B------:R-:W-:Y:S01]  /*335d0*/  VIADD R11, R11, UR4 ;  /* 0x000000040b0b7c36 */ /* 0x000fe20008000000 */
[----:B---3--:R-:W-:Y:S01]  /*335e0*/  PRMT R13, R43, 0x7772, RZ ;  /* 0x000077722b0d7816 */ /* 0x008fe200000000ff */
[----:B------:R2:W-:Y:S01]  /*335f0*/  @P3 STG.E.U8 desc[UR16][R4.64], R15 ;  /* 0x0000000f04003986 */ /* 0x0005e2000c101110 */
[----:B------:R-:W-:Y:S01]  /*33600*/  VIADD R9, R0, 0x92 ;  /* 0x0000009200097836 */ /* 0x000fe20000000000 */
[----:B------:R-:W-:Y:S01]  /*33610*/  ISETP.LT.AND P3, PT, R10, UR5, !P0 ;  /* 0x000000050a007c0c */ /* 0x000fe2000c761270 */
[----:B------:R-:W-:Y:S01]  /*33620*/  ULDC UR5, c[0x0][0x22c] ;  /* 0x00008b0000057ab9 */ /* 0x000fe20000000800 */
[----:B------:R0:W-:Y:S01]  /*33630*/  @P5 STG.E.U8 desc[UR16][R6.64], R13 ;  /* 0x0000000d06005986 */ /* 0x0001e2000c101110 */
[-C--:B------:R-:W-:Y:S01]  /*33640*/  IADD3 R8, P5, R11, R3.reuse, RZ ;  /* 0x000000030b087210 */ /* 0x080fe20007fbe0ff */
[----:B------:R-:W-:Y:S01]  /*33650*/  ULDC UR4, c[0x0][0x248] ;  /* 0x0000920000047ab9 */ /* 0x000fe20000000800 */
[----:B------:R-:W-:Y:S01]  /*33660*/  ISETP.LT.AND P6, PT, R9, UR5, !P0 ;  /* 0x0000000509007c0c */ /* 0x000fe2000c7c1270 */
[C---:B------:R-:W-:Y:S01]  /*33670*/  VIADD R10, R11.reuse, UR4 ;  /* 0x000000040b0a7c36 */ /* 0x040fe20008000000 */
[----:B------:R-:W-:Y:S01]  /*33680*/  LEA.HI.X.SX32 R9, R11, R64, 0x1, P5 ;  /* 0x000000400b097211 */ /* 0x000fe200028f0eff */
[----:B------:R-:W-:Y:S01]  /*33690*/  ULDC UR4, c[0x0][0x22c] ;  /* 0x00008b0000047ab9 */ /* 0x000fe20000000800 */
[----:B------:R-:W-:Y:S01]  /*336a0*/  PRMT R43, R43, 0x7773, RZ ;  /* 0x000077732b2b7816 */ /* 0x000fe200000000ff */
[----:B--2---:R-:W-:Y:S01]  /*336b0*/  VIADD R5, R0, 0x93 ;  /* 0x0000009300057836 */ /* 0x004fe20000000000 */
[----:B------:R-:W-:Y:S01]  /*336c0*/  IADD3 R4, P5, R10, R3, RZ ;  /* 0x000000030a047210 */ /* 0x000fe20007fbe0ff */
[----:B------:R-:W-:-:S02]  /*336d0*/  ULDC UR5, c[0x0][0x22c] ;  /* 0x00008b0000057ab9 */ /* 0x000fc40000000800 */
[----:B------:R2:W-:Y:S01]  /*336e0*/  @P2 STG.E.U8 desc[UR16][R8.64], R43 ;  /* 0x0000002b08002986 */ /* 0x0005e2000c101110 */
[----:B------:R-:W-:Y:S01]  /*336f0*/  ISETP.LT.AND P2, PT, R5, UR4, !P0 ;  /* 0x0000000405007c0c */ /* 0x000fe2000c741270 */
[----:B------:R-:W-:Y:S01]  /*33700*/  ULDC UR4, c[0x0][0x248] ;  /* 0x0000920000047ab9 */ /* 0x000fe20000000800 */
[C---:B------:R-:W-:Y:S01]  /*33710*/  LEA.HI.X.SX32 R5, R10.reuse, R64, 0x1, P5 ;  /* 0x000000400a057211 */ /* 0x040fe200028f0eff */
[----:B------:R-:W-:Y:S01]  /*33720*/  VIADD R10, R10, UR4 ;  /* 0x000000040a0a7c36 */ /* 0x000fe20008000000 */
[----:B0-----:R-:W-:Y:S01]  /*33730*/  PRMT R13, R44, 0x7770, RZ ;  /* 0x000077702c0d7816 */ /* 0x001fe200000000ff */
[----:B------:R-:W-:Y:S01]  /*33740*/  VIADD R7, R0, 0x94 ;  /* 0x0000009400077836 */ /* 0x000fe20000000000 */
[----:B------:R-:W-:-:S03]  /*33750*/  ULDC UR4, c[0x0][0x22c] ;  /* 0x00008b0000047ab9 */ /* 0x000fc60000000800 */
[----:B------:R0:W-:Y:S01]  /*33760*/  @P4 STG.E.U8 desc[UR16][R4.64], R13 ;  /* 0x0000000d04004986 */ /* 0x0001e2000c101110 */
[C---:B------:R-:W-:Y:S02]  /*33770*/  IADD3 R6, P4, R10.reuse, R3, RZ ;  /* 0x000000030a067210 */ /* 0x040fe40007f9e0ff */
[----:B------:R-:W-:Y:S01]  /*33780*/  ISETP.LT.AND P5, PT, R7, UR4, !P0 ;  /* 0x0000000407007c0c */ /* 0x000fe2000c7a1270 */
[----:B------:R-:W-:Y:S01]  /*33790*/  ULDC UR4, c[0x0][0x248] ;  /* 0x0000920000047ab9 */ /* 0x000fe20000000800 */
[C---:B------:R-:W-:Y:S01]  /*337a0*/  LEA.HI.X.SX32 R7, R10.reuse, R64, 0x1, P4 ;  /* 0x000000400a077211 */ /* 0x040fe200020f0eff */
[----:B------:R-:W-:Y:S01]  /*337b0*/  VIADD R10, R10, UR4 ;  /* 0x000000040a0a7c36 */ /* 0x000fe20008000000 */
[----:B------:R-:W-:Y:S01]  /*337c0*/  PRMT R11, R44, 0x7771, RZ ;  /* 0x000077712c0b7816 */ /* 0x000fe200000000ff */
[----:B--2---:R-:W-:Y:S01]  /*337d0*/  VIADD R8, R0, 0x95 ;  /* 0x0000009500087836 */ /* 0x004fe20000000000 */
[----:B------:R-:W-:-:S03]  /*337e0*/  ULDC UR4, c[0x0][0x248] ;  /* 0x0000920000047ab9 */ /* 0x000fc60000000800 */
[----:B------:R2:W-:Y:S01]  /*337f0*/  @P3 STG.E.U8 desc[UR16][R6.64], R11 ;  /* 0x0000000b06003986 */ /* 0x0005e2000c101110 */
[CC--:B0-----:R-:W-:Y:S01]  /*33800*/  IADD3 R4, P3, R10.reuse, R3.reuse, RZ ;  /* 0x000000030a047210 */ /* 0x0c1fe20007f7e0ff */
[----:B------:R-:W-:Y:S01]  /*33810*/  VIADD R9, R10, UR4 ;  /* 0x000000040a097c36 */ /* 0x000fe20008000000 */
[----:B------:R-:W-:Y:S01]  /*33820*/  ISETP.LT.AND P4, PT, R8, UR5, !P0 ;  /* 0x0000000508007c0c */ /* 0x000fe2000c781270 */
[----:B------:R-:W-:Y:S01]  /*33830*/  ULDC UR5, c[0x0][0x248] ;  /* 0x0000920000057ab9 */ /* 0x000fe20000000800 */
[-C--:B------:R-:W-:Y:S01]  /*33840*/  LEA.HI.X.SX32 R5, R10, R64.reuse, 0x1, P3 ;  /* 0x000000400a057211 */ /* 0x080fe200018f0eff */
[----:B------:R-:W-:Y:S01]  /*33850*/  VIADD R10, R9, UR5 ;  /* 0x00000005090a7c36 */ /* 0x000fe20008000000 */
[----:B------:R-:W-:Y:S01]  /*33860*/  PRMT R15, R45, 0x7770, RZ ;  /* 0x000077702d0f7816 */ /* 0x000fe200000000ff */
[----:B------:R-:W-:Y:S01]  /*33870*/  VIADD R12, R0, 0x96 ;  /* 0x00000096000c7836 */ /* 0x000fe20000000000 */
[-C--:B------:R-:W-:Y:S01]  /*33880*/  IADD3 R8, P3, R9, R3.reuse, RZ ;  /* 0x0000000309087210 */ /* 0x080fe20007f7e0ff */
[----:B------:R-:W-:Y:S01]  /*33890*/  ULDC UR4, c[0x0][0x22c] ;  /* 0x00008b0000047ab9 */ /* 0x000fe20000000800 */
[----:B------:R-:W-:Y:S01]  /*338a0*/  PRMT R13, R45, 0x7771, RZ ;  /* 0x000077712d0d7816 */ /* 0x000fe200000000ff */
[----:B------:R0:W-:Y:S01]  /*338b0*/  @P6 STG.E.U8 desc[UR16][R4.64], R15 ;  /* 0x0000000f04006986 */ /* 0x0001e2000c101110 */
[----:B--2---:R-:W-:Y:S01]  /*338c0*/  IADD3 R6, P6, R10, R3, RZ ;  /* 0x000000030a067210 */ /* 0x004fe20007fde0ff */
[----:B------:R-:W-:Y:S01]  /*338d0*/  ULDC UR5, c[0x0][0x22c] ;  /* 0x00008b0000057ab9 */ /* 0x000fe20000000800 */
[----:B------:R-:W-:-:S02]  /*338e0*/  LEA.HI.X.SX32 R9, R9, R64, 0x1, P3 ;  /* 0x0000004009097211 */ /* 0x000fc400018f0eff */
[----:B------:R-:W-:Y:S01]  /*338f0*/  ISETP.LT.AND P3, PT, R12, UR4, !P0 ;  /* 0x000000040c007c0c */ /* 0x000fe2000c761270 */
[----:B------:R-:W-:Y:S01]  /*33900*/  ULDC UR4, c[0x0][0x248] ;  /* 0x0000920000047ab9 */ /* 0x000fe20000000800 */
[-C--:B------:R-:W-:Y:S01]  /*33910*/  LEA.HI.X.SX32 R7, R10, R64.reuse, 0x1, P6 ;  /* 0x000000400a077211 */ /* 0x080fe200030f0eff */
[----:B------:R-:W-:Y:S01]  /*33920*/  VIADD R12, R0, 0x97 ;  /* 0x00000097000c7836 */ /* 0x000fe20000000000 */
[----:B------:R-:W-:Y:S01]  /*33930*/  PRMT R11, R46, 0x7770, RZ ;  /* 0x000077702e0b7816 */ /* 0x000fe200000000ff */
[----:B------:R-:W-:Y:S01]  /*33940*/  VIADD R10, R10, UR4 ;  /* 0x000000040a0a7c36 */ /* 0x000fe20008000000 */
[----:B------:R2:W-:Y:S01]  /*33950*/  @P2 STG.E.U8 desc[UR16][R8.64], R13 ;  /* 0x0000000d08002986 */ /* 0x0005e2000c101110 */
[----:B0-----:R-:W-:Y:S01]  /*33960*/  VIADD R5, R0, 0x98 ;  /* 0x0000009800057836 */ /* 0x001fe20000000000 */
[----:B------:R-:W-:Y:S01]  /*33970*/  ISETP.LT.AND P2, PT, R12, UR5, !P0 ;  /* 0x000000050c007c0c */ /* 0x000fe2000c741270 */
[----:B------:R-:W-:Y:S01]  /*33980*/  ULDC UR5, c[0x0][0x22c] ;  /* 0x00008b0000057ab9 */ /* 0x000fe20000000800 */
[----:B------:R0:W-:Y:S01]  /*33990*/  @P5 STG.E.U8 desc[UR16][R6.64], R11 ;  /* 0x0000000b06005986 */ /* 0x0001e2000c101110 */
[C---:B------:R-:W-:Y:S01]  /*339a0*/  IADD3 R4, P5, R10.reuse, R3, RZ ;  /* 0x000000030a047210 */ /* 0x040fe20007fbe0ff */
[----:B------:R-:W-:Y:S01]  /*339b0*/  ULDC UR4, c[0x0][0x248] ;  /* 0x0000920000047ab9 */ /* 0x000fe20000000800 */
[----:B------:R-:W-:Y:S01]  /*339c0*/  ISETP.LT.AND P6, PT, R5, UR5, !P0 ;  /* 0x0000000505007c0c */ /* 0x000fe2000c7c1270 */
[----:B------:R-:W-:Y:S01]  /*339d0*/  ULDC UR5, c[0x0][0x22c] ;  /* 0x00008b0000057ab9 */ /* 0x000fe20000000800 */
[C---:B------:R-:W-:Y:S01]  /*339e0*/  LEA.HI.X.SX32 R5, R10.reuse, R64, 0x1, P5 ;  /* 0x000000400a057211 */ /* 0x040fe200028f0eff */
[----:B--2---:R-:W-:Y:S01]  /*339f0*/  VIADD R8, R10, UR4 ;  /* 0x000000040a087c36 */ /* 0x004fe20008000000 */
[----:B------:R-:W-:Y:S01]  /*33a00*/  PRMT R13, R46, 0x7771, RZ ;  /* 0x000077712e0d7816 */ /* 0x000fe200000000ff */
[----:B------:R-:W-:Y:S01]  /*33a10*/  VIADD R9, R0, 0x99 ;  /* 0x0000009900097836 */ /* 0x000fe20000000000 */
[----:B------:R-:W-:-:S02]  /*33a20*/  ULDC UR4, c[0x0][0x22c] ;  /* 0x00008b0000047ab9 */ /* 0x000fc40000000800 */
[C---:B0-----:R-:W-:Y:S01]  /*33a30*/  IADD3 R6, P5, R8.reuse, R3, RZ ;  /* 0x0000000308067210 */ /* 0x041fe20007fbe0ff */
[----:B------:R0:W-:Y:S01]  /*33a40*/  @P4 STG.E.U8 desc[UR16][R4.64], R13 ;  /* 0x0000000d04004986 */ /* 0x0001e2000c101110 */
[----:B------:R-:W-:Y:S01]  /*33a50*/  ISETP.LT.AND P4, PT, R9, UR4, !P0 ;  /* 0x0000000409007c0c */ /* 0x000fe2000c781270 */
[----:B------:R-:W-:Y:S01]  /*33a60*/  ULDC UR4, c[0x0][0x248] ;  /* 0x0000920000047ab9 */ /* 0x000fe20000000800 */
[C---:B------:R-:W-:Y:S01]  /*33a70*/  LEA.HI.X.SX32 R7, R8.reuse, R64, 0x1, P5 ;  /* 0x0000004008077211 */ /* 0x040fe200028f0eff */
[----:B------:R-:W-:Y:S01]  /*33a80*/  VIADD R10, R8, UR4 ;  /* 0x00000004080a7c36 */ /* 0x000fe20008000000 */
[----:B------:R-:W-:Y:S01]  /*33a90*/  PRMT R11, R47, 0x7770, RZ ;  /* 0x000077702f0b7816 */ /* 0x000fe200000000ff */
[----:B------:R-:W-:Y:S01]  /*33aa0*/  VIADD R9, R0, 0x9a ;  /* 0x0000009a00097836 */ /* 0x000fe20000000000 */
[----:B------:R-:W-:-:S03]  /*33ab0*/  ULDC UR4, c[0x0][0x22c] ;  /* 0x00008b0000047ab9 */ /* 0x000fc60000000800 */
[----:B------:R2:W-:Y:S01]  /*33ac0*/  @P3 STG.E.U8 desc[UR16][R6.64], R11 ;  /* 0x0000000b06003986 */ /* 0x0005e2000c101110 */
[----:B------:R-:W-:Y:S02]  /*33ad0*/  IADD3 R8, P3, R10, R3, RZ ;  /* 0x000000030a087210 */ /* 0x000fe40007f7e0ff */
[----:B------:R-:W-:Y:S01]  /*33ae0*/  ISETP.LT.AND P5, PT, R9, UR4, !P0 ;  /* 0x0000000409007c0c */ /* 0x000fe2000c7a1270 */
[----:B------:R-:W-:Y:S01]  /*33af0*/  ULDC UR4, c[0x0][0x248] ;  /* 0x0000920000047ab9 */ /* 0x000fe20000000800 */
[----:B0-----:R-:W-:Y:S01]  /*33b00*/  VIADD R4, R0, 0x9b ;  /* 0x0000009b00047836 */ /* 0x001fe20000000000 */
[C---:B------:R-:W-:Y:S01]  /*33b10*/  LEA.HI.X.SX32 R9, R10.reuse, R64, 0x1, P3 ;  /* 0x000000400a097211 */ /* 0x040fe200018f0eff */
[----:B------:R-:W-:Y:S01]  /*33b20*/  VIADD R10, R10, UR4 ;  /* 0x000000040a0a7c36 */ /* 0x000fe20008000000 */
[----:B------:R-:W-:Y:S01]  /*33b30*/  PRMT R13, R47, 0x7771, RZ ;  /* 0x000077712f0d7816 */ /* 0x000fe200000000ff */
[----:B------:R-:W-:Y:S01]  /*33b40*/  ULDC UR4, c[0x0][0x248] ;  /* 0x0000920000047ab9 */ /* 0x000fe20000000800 */
[----:B------:R-:W-:Y:S01]  /*33b50*/  ISETP.LT.AND P3, PT, R4, UR5, !P0 ;  /* 0x0000000504007c0c */ /* 0x000fe2000c761270 */
[----:B------:R-:W-:-:S02]  /*33b60*/  ULDC UR5, c[0x0][0x248] ;  /* 0x0000920000057ab9 */ /* 0x000fc40000000800 */
[----:B------:R0:W-:Y:S01]  /*33b70*/  @P2 STG.E.U8 desc[UR16][R8.64], R13 ;  /* 0x0000000d08002986 */ /* 0x0001e2000c101110 */
[CC--:B------:R-:W-:Y:S01]  /*33b80*/  IADD3 R4, P2, R10.reuse, R3.reuse, RZ ;  /* 0x000000030a047210 */ /* 0x0c0fe20007f5e0ff */
[----:B--2---:R-:W-:Y:S01]  /*33b90*/  VIADD R7, R10, UR4 ;  /* 0x000000040a077c36 */ /* 0x004fe20008000000 */
[----:B------:R-:W-:Y:S01]  /*33ba0*/  PRMT R15, R44, 0x7772, RZ ;  /* 0x000077722c0f7816 */ /* 0x000fe200000000ff */
[----:B------:R-:W-:Y:S01]  /*33bb0*/  VIADD R12, R0, 0x9c ;  /* 0x0000009c000c7836 */ /* 0x000fe20000000000 */
[-C--:B------:R-:W-:Y:S01]  /*33bc0*/  LEA.HI.X.SX32 R5, R10, R64.reuse, 0x1, P2 ;  /* 0x000000400a057211 */ /* 0x080fe200010f0eff */
[C---:B------:R-:W-:Y:S01]  /*33bd0*/  VIADD R10, R7.reuse, UR5 ;  /* 0x00000005070a7c36 */ /* 0x040fe20008000000 */
[CC--:B------:R-:W-:Y:S01]  /*33be0*/  IADD3 R6, P2, R7.reuse, R3.reuse, RZ ;  /* 0x0000000307067210 */ /* 0x0c0fe20007f5e0ff */
[----:B------:R-:W-:Y:S01]  /*33bf0*/  ULDC UR4, c[0x0][0x22c] ;  /* 0x00008b0000047ab9 */ /* 0x000fe20000000800 */
[----:B------:R-:W-:Y:S01]  /*33c00*/  PRMT R11, R44, 0x7773, RZ ;  /* 0x000077732c0b7816 */ /* 0x000fe200000000ff */
[----:B------:R2:W-:Y:S01]  /*33c10*/  @P6 STG.E.U8 desc[UR16][R4.64], R15 ;  /* 0x0000000f04006986 */ /* 0x0005e2000c101110 */
[----:B------:R-:W-:Y:S01]  /*33c20*/  LEA.HI.X.SX32 R7, R7, R64, 0x1, P2 ;  /* 0x0000004007077211 */ /* 0x000fe200010f0eff */
[----:B------:R-:W-:Y:S01]  /*33c30*/  ULDC UR5, c[0x0][0x22c] ;  /* 0x00008b0000057ab9 */ /* 0x000fe20000000800 */
[----:B0-----:R-:W-:-:S02]  /*33c40*/  IADD3 R8, P6, R10, R3, RZ ;  /* 0x000000030a087210 */ /* 0x001fc40007fde0ff */
[----:B------:R-:W-:Y:S01]  /*33c50*/  ISETP.LT.AND P2, PT, R12, UR4, !P0 ;  /* 0x000000040c007c0c */ /* 0x000fe2000c741270 */
[----:B------:R-:W-:Y:S01]  /*33c60*/  ULDC UR4, c[0x0][0x248] ;  /* 0x0000920000047ab9 */ /* 0x000fe20000000800 */
[-C--:B------:R-:W-:Y:S01]  /*33c70*/  LEA.HI.X.SX32 R9, R10, R64.reuse, 0x1, P6 ;  /* 0x000000400a097211 */ /* 0x080fe200030f0eff */
[----:B------:R-:W-:Y:S01]  /*33c80*/  VIADD R12, R0, 0x9d ;  /* 0x0000009d000c7836 */ /* 0x000fe20000000000 */
[----:B------:R-:W-:Y:S01]  /*33c90*/  PRMT R13, R45, 0x7772, RZ ;  /* 0x000077722d0d7816 */ /* 0x000fe200000000ff */
[----:B------:R-:W-:Y:S01]  /*33ca0*/  VIADD R10, R10, UR4 ;  /* 0x000000040a0a7c36 */ /* 0x000fe20008000000 */
[----:B------:R0:W-:Y:S01]  /*33cb0*/  @P4 STG.E.U8 desc[UR16][R6.64], R11 ;  /* 0x0000000b06004986 */ /* 0x0001e2000c101110 */
[----:B--2---:R-:W-:Y:S01]  /*33cc0*/  VIADD R5, R0, 0x9e ;  /* 0x0000009e00057836 */ /* 0x004fe20000000000 */
[----:B------:R-:W-:Y:S01]  /*33cd0*/  ISETP.LT.AND P4, PT, R12, UR5, !P0 ;  /* 0x000000050c007c0c */ /* 0x000fe2000c781270 */
[----:B------:R-:W-:Y:S01]  /*33ce0*/  ULDC UR5, c[0x0][0x22c] ;  /* 0x00008b0000057ab9 */ /* 0x000fe20000000800 */
[----:B------:R2:W-:Y:S01]  /*33cf0*/  @P5 STG.E.U8 desc[UR16][R8.64], R13 ;  /* 0x0000000d08005986 */ /* 0x0005e2000c101110 */
[C---:B------:R-:W-:Y:S01]  /*33d00*/  IADD3 R4, P5, R10.reuse, R3, RZ ;  /* 0x000000030a047210 */ /* 0x040fe20007fbe0ff */
[----:B------:R-:W-:Y:S01]  /*33d10*/  ULDC UR4, c[0x0][0x248] ;  /* 0x0000920000047ab9 */ /* 0x000fe20000000800 */
[----:B------:R-:W-:Y:S01]  /*33d20*/  ISETP.LT.AND P6, PT, R5, UR5, !P0 ;  /* 0x0000000505007c0c */ /* 0x000fe2000c7c1270 */
[----:B------:R-:W-:Y:S01]  /*33d30*/  ULDC UR5, c[0x0][0x22c] ;  /* 0x00008b0000057ab9 */ /* 0x000fe20000000800 */
[----:B------:R-:W-:-:S02]  /*33d40*/  LEA.HI.X.SX32 R5, R10, R64, 0x1, P5 ;  /* 0x000000400a057211 */ /* 0x000fc400028f0eff */
[----:B------:R-:W-:Y:S01]  /*33d50*/  PRMT R45, R45, 0x7773, RZ ;  /* 0x000077732d2d7816 */ /* 0x000fe200000000ff */
[----:B0-----:R-:W-:Y:S01]  /*33d60*/  VIADD R11, R10, UR4 ;  /* 0x000000040a0b7c36 */ /* 0x001fe20008000000 */
[----:B------:R-:W-:Y:S01]  /*33d70*/  ULDC UR4, c[0x0][0x22c] ;  /* 0x00008b0000047ab9 */ /* 0x000fe20000000800 */
[----:B------:R-:W-:Y:S02]  /*33d80*/  VIADD R7, R0, 0x9f ;  /* 0x0000009f00077836 */ /* 0x000fe40000000000 */
[----:B------:R0:W-:Y:S01]  /*33d90*/  @P3 STG.E.U8 desc[UR16][R4.64], R45 ;  /* 0x0000002d04003986 */ /* 0x0001e2000c101110 */
[----:B------:R-:W-:Y:S02]  /*33da0*/  IADD3 R6, P5, R11, R3, RZ ;  /* 0x000000030b067210 */ /* 0x000fe40007fbe0ff */
[----:B------:R-:W-:Y:S01]  /*33db0*/  ISETP.LT.AND P3, PT, R7, UR4, !P0 ;  /* 0x0000000407007c0c */ /* 0x000fe2000c761270 */
[----:B------:R-:W-:Y:S01]  /*33dc0*/  ULDC UR4, c[0x0][0x248] ;  /* 0x0000920000047ab9 */ /* 0x000fe20000000800 */
[C---:B------:R-:W-:Y:S01]  /*33dd0*/  LEA.HI.X.SX32 R7, R11.reuse, R64, 0x1, P5 ;  /* 0x000000400b077211 */ /* 0x040fe200028f0eff */
[----:B------:R-:W-:Y:S01]  /*33de0*/  VIADD R11, R11, UR4 ;  /* 0x000000040b0b7c36 */ /* 0x000fe20008000000 */
[----:B--2---:R-:W-:Y:S01]  /*33df0*/  PRMT R13, R46, 0x7772, RZ ;  /* 0x000077722e0d7816 */ /* 0x004fe200000000ff */
        /* <DEDUP_REMOVED lines=16> */
[C---:B------:R-:W-:Y:S01]  /*33f00*/  PRMT R13, R47.reuse, 0x7773, RZ ;  /* 0x000077732f0d7816 */ /* 0x040fe200000000ff */
[----:B------:R-:W-:Y:S01]  /*33f10*/  ULDC UR4, c[0x0][0x248] ;  /* 0x0000920000047ab9 */ /* 0x000fe20000000800 */
[----:B------:R-:W-:Y:S01]  /*33f20*/  PRMT R47, R47, 0x7772, RZ ;  /* 0x000077722f2f7816 */ /* 0x000fe200000000ff */
[----:B------:R-:W-:Y:S01]  /*33f30*/  VIADD R10, R7, UR4 ;  /* 0x00000004070a7c36 */ /* 0x000fe20008000000 */
[----:B------:R-:W-:Y:S01]  /*33f40*/  LEA.HI.X.SX32 R5, R11, R64, 0x1, P4 ;  /* 0x000000400b057211 */ /* 0x000fe200020f0eff */
[----:B------:R-:W-:Y:S01]  /*33f50*/  VIADD R11, R0, 0xa2 ;  /* 0x000000a2000b7836 */ /* 0x000fe20000000000 */
[----:B------:R-:W-:Y:S01]  /*33f60*/  IADD3 R6, P4, R7, R3, RZ ;  /* 0x0000000307067210 */ /* 0x000fe20007f9e0ff */
[----:B------:R-:W-:-:S02]  /*33f70*/  ULDC UR4, c[0x0][0x248] ;  /* 0x0000920000047ab9 */ /* 0x000fc40000000800 */
[----:B------:R2:W-:Y:S01]  /*33f80*/  @P6 STG.E.U8 desc[UR16][R4.64], R47 ;  /* 0x0000002f04006986 */ /* 0x0005e2000c101110 */
[-C--:B0-----:R-:W-:Y:S02]  /*33f90*/  IADD3 R8, P6, R10, R3.reuse, RZ ;  /* 0x000000030a087210 */ /* 0x081fe40007fde0ff */
[-C--:B------:R-:W-:Y:S02]  /*33fa0*/  LEA.HI.X.SX32 R7, R7, R64.reuse, 0x1, P4 ;  /* 0x0000004007077211 */ /* 0x080fe400020f0eff */
[----:B------:R-:W-:Y:S01]  /*33fb0*/  ISETP.LT.AND P4, PT, R11, UR5, !P0 ;  /* 0x000000050b007c0c */ /* 0x000fe2000c781270 */
[----:B------:R-:W-:Y:S01]  /*33fc0*/  VIADD R11, R0, 0xa3 ;  /* 0x000000a3000b7836 */ /* 0x000fe20000000000 */
[CC--:B------:R-:W-:Y:S01]  /*33fd0*/  LEA.HI.X.SX32 R9, R10.reuse, R64.reuse, 0x1, P6 ;  /* 0x000000400a097211 */ /* 0x0c0fe200030f0eff */
[----:B------:R-:W-:Y:S01]  /*33fe0*/  VIADD R10, R10, UR4 ;  /* 0x000000040a0a7c36 */ /* 0x000fe20008000000 */
[----:B------:R-:W-:Y:S01]  /*33ff0*/  PRMT R17, R32, 0x7770, RZ ;  /* 0x0000777020117816 */ /* 0x000fe200000000ff */
[----:B------:R0:W-:Y:S01]  /*34000*/  @P3 STG.E.U8 desc[UR16][R6.64], R13 ;  /* 0x0000000d06003986 */ /* 0x0001e2000c101110 */
[----:B------:R-:W-:Y:S01]  /*34010*/  ULDC UR5, c[0x0][0x22c] ;  /* 0x00008b0000057ab9 */ /* 0x000fe20000000800 */
[----:B--2---:R-:W-:Y:S01]  /*34020*/  VIADD R5, R0, 0xa4 ;  /* 0x000000a400057836 */ /* 0x004fe20000000000 */
[----:B------:R-:W-:Y:S01]  /*34030*/  ISETP.LT.AND P3, PT, R11, UR5, !P0 ;  /* 0x000000050b007c0c */ /* 0x000fe2000c761270 */
[----:B------:R2:W-:Y:S01]  /*34040*/  @P5 STG.E.U8 desc[UR16][R8.64], R17 ;  /* 0x0000001108005986 */ /* 0x0005e2000c101110 */
[CC--:B------:R-:W-:Y:S01]  /*34050*/  IADD3 R4, P5, R10.reuse, R3.reuse, RZ ;  /* 0x000000030a047210 */ /* 0x0c0fe20007fbe0ff */
[----:B------:R-:W-:Y:S01]  /*34060*/  ULDC UR5, c[0x0][0x22c] ;  /* 0x00008b0000057ab9 */ /* 0x000fe20000000800 */
[----:B------:R-:W-:Y:S01]  /*34070*/  ULDC UR4, c[0x0][0x248] ;  /* 0x0000920000047ab9 */ /* 0x000fe20000000800 */
[----:B------:R-:W-:Y:S01]  /*34080*/  ISETP.LT.AND P6, PT, R5, UR5, !P0 ;  /* 0x0000000505007c0c */ /* 0x000fe2000c7c1270 */
[C---:B------:R-:W-:Y:S01]  /*34090*/  VIADD R11, R10.reuse, UR4 ;  /* 0x000000040a0b7c36 */ /* 0x040fe20008000000 */
[----:B------:R-:W-:Y:S01]  /*340a0*/  LEA.HI.X.SX32 R5, R10, R64, 0x1, P5 ;  /* 0x000000400a057211 */ /* 0x000fe200028f0eff */
[----:B------:R-:W-:Y:S01]  /*340b0*/  ULDC UR4, c[0x0][0x22c] ;  /* 0x00008b0000047ab9 */ /* 0x000fe20000000800 */
[----:B------:R-:W-:Y:S01]  /*340c0*/  PRMT R15, R32, 0x7771, RZ ;  /* 0x00007771200f7816 */ /* 0x000fe200000000ff */
[----:B0-----:R-:W-:Y:S01]  /*340d0*/  VIADD R7, R0, 0xa5 ;  /* 0x000000a500077836 */ /* 0x001fe20000000000 */
[----:B------:R-:W-:Y:S01]  /*340e0*/  IADD3 R6, P5, R11, R3, RZ ;  /* 0x000000030b067210 */ /* 0x000fe20007fbe0ff */
[----:B------:R-:W-:-:S02]  /*340f0*/  ULDC UR5, c[0x0][0x22c] ;  /* 0x00008b0000057ab9 */ /* 0x000fc40000000800 */
[----:B------:R0:W-:Y:S01]  /*34100*/  @P2 STG.E.U8 desc[UR16][R4.64], R15 ;  /* 0x0000000f04002986 */ /* 0x0001e2000c101110 */
        /* <DEDUP_REMOVED lines=20> */
[C---:B--2---:R-:W-:Y:S01]  /*34250*/  VIADD R7, R11.reuse, UR4 ;  /* 0x000000040b077c36 */ /* 0x044fe20008000000 */
        /* <DEDUP_REMOVED lines=54> */
[----:B------:R-:W-:Y:S02]  /*345c0*/  ULDC UR4, c[0x0][0x22c] ;  /* 0x00008b0000047ab9 */ /* 0x000fe40000000800 */
[----:B------:R-:W-:Y:S01]  /*345d0*/  LEA.HI.X.SX32 R5, R11, R64, 0x1, P2 ;  /* 0x000000400b057211 */ /* 0x000fe200010f0eff */
[----:B------:R-:W-:Y:S01]  /*345e0*/  VIADD R10, R7, UR5 ;  /* 0x00000005070a7c36 */ /* 0x000fe20008000000 */
[----:B------:R-:W-:Y:S01]  /*345f0*/  PRMT R11, R33, 0x7772, RZ ;  /* 0x00007772210b7816 */ /* 0x000fe200000000ff */
[----:B------:R-:W-:Y:S01]  /*34600*/  VIADD R12, R0, 0xae ;  /* 0x000000ae000c7836 */ /* 0x000fe20000000000 */
[----:B------:R-:W-:Y:S01]  /*34610*/  IADD3 R6, P2, R7, R3, RZ ;  /* 0x0000000307067210 */ /* 0x000fe20007f5e0ff */
[----:B------:R-:W-:-:S02]  /*34620*/  ULDC UR5, c[0x0][0x22c] ;  /* 0x00008b0000057ab9 */ /* 0x000fc40000000800 */
[----:B------:R2:W-:Y:S01]  /*34630*/  @P6 STG.E.U8 desc[UR16][R4.64], R11 ;  /* 0x0000000b04006986 */ /* 0x0005e2000c101110 */
[-C--:B0-----:R-:W-:Y:S02]  /*34640*/  IADD3 R8, P6, R10, R3.reuse, RZ ;  /* 0x000000030a087210 */ /* 0x081fe40007fde0ff */
[-C--:B------:R-:W-:Y:S02]  /*34650*/  LEA.HI.X.SX32 R7, R7, R64.reuse, 0x1, P2 ;  /* 0x0000004007077211 */ /* 0x080fe400010f0eff */
[----:B------:R-:W-:Y:S01]  /*34660*/  ISETP.LT.AND P2, PT, R12, UR4, !P0 ;  /* 0x000000040c007c0c */ /* 0x000fe2000c741270 */
[----:B------:R-:W-:Y:S01]  /*34670*/  ULDC UR4, c[0x0][0x248] ;  /* 0x0000920000047ab9 */ /* 0x000fe20000000800 */
[----:B------:R-:W-:Y:S01]  /*34680*/  PRMT R33, R33, 0x7773, RZ ;  /* 0x0000777321217816 */ /* 0x000fe200000000ff */
[----:B------:R-:W-:Y:S01]  /*34690*/  VIADD R12, R0, 0xaf ;  /* 0x000000af000c7836 */ /* 0x000fe20000000000 */
[CC--:B------:R-:W-:Y:S01]  /*346a0*/  LEA.HI.X.SX32 R9, R10.reuse, R64.reuse, 0x1, P6 ;  /* 0x000000400a097211 */ /* 0x0c0fe200030f0eff */
[----:B------:R-:W-:Y:S01]  /*346b0*/  VIADD R10, R10, UR4 ;  /* 0x000000040a0a7c36 */ /* 0x000fe20008000000 */
[----:B------:R-:W-:Y:S01]  /*346c0*/  PRMT R13, R34, 0x7772, RZ ;  /* 0x00007772220d7816 */ /* 0x000fe200000000ff */
[----:B------:R0:W-:Y:S01]  /*346d0*/  @P4 STG.E.U8 desc[UR16][R6.64], R33 ;  /* 0x0000002106004986 */ /* 0x0001e2000c101110 */
[----:B--2---:R-:W-:Y:S01]  /*346e0*/  VIADD R5, R0, 0xb0 ;  /* 0x000000b000057836 */ /* 0x004fe20000000000 */
[----:B------:R-:W-:Y:S01]  /*346f0*/  ISETP.LT.AND P4, PT, R12, UR5, !P0 ;  /* 0x000000050c007c0c */ /* 0x000fe2000c781270 */
[----:B------:R-:W-:Y:S01]  /*34700*/  ULDC UR5, c[0x0][0x22c] ;  /* 0x00008b0000057ab9 */ /* 0x000fe20000000800 */
[----:B------:R2:W-:Y:S01]  /*34710*/  @P5 STG.E.U8 desc[UR16][R8.64], R13 ;  /* 0x0000000d08005986 */ /* 0x0005e2000c101110 */
[CC--:B------:R-:W-:Y:S01]  /*34720*/  IADD3 R4, P5, R10.reuse, R3.reuse, RZ ;  /* 0x000000030a047210 */ /* 0x0c0fe20007fbe0ff */
        /* <DEDUP_REMOVED lines=18> */
[-C--:B------:R-:W-:Y:S02]  /*34850*/  IADD3 R8, P2, R11, R3.reuse, RZ ;  /* 0x000000030b087210 */ /* 0x080fe40007f5e0ff */
[----:B------:R-:W-:Y:S01]  /*34860*/  ISETP.LT.AND P5, PT, R9, UR4, !P0 ;  /* 0x0000000409007c0c */ /* 0x000fe2000c7a1270 */
[----:B------:R-:W-:Y:S01]  /*34870*/  ULDC UR4, c[0x0][0x248] ;  /* 0x0000920000047ab9 */ /* 0x000fe20000000800 */
[----:B------:R-:W-:Y:S01]  /*34880*/  PRMT R35, R35, 0x7773, RZ ;  /* 0x0000777323237816 */ /* 0x000fe200000000ff */
[----:B0-----:R-:W-:Y:S01]  /*34890*/  VIADD R4, R0, 0xb3 ;  /* 0x000000b300047836 */ /* 0x001fe20000000000 */
[CC--:B------:R-:W-:Y:S01]  /*348a0*/  LEA.HI.X.SX32 R9, R11.reuse, R64.reuse, 0x1, P2 ;  /* 0x000000400b097211 */ /* 0x0c0fe200010f0eff */
[----:B------:R-:W-:Y:S01]  /*348b0*/  VIADD R11, R11, UR4 ;  /* 0x000000040b0b7c36 */ /* 0x000fe20008000000 */
[----:B------:R-:W-:Y:S02]  /*348c0*/  ULDC UR4, c[0x0][0x248] ;  /* 0x0000920000047ab9 */ /* 0x000fe40000000800 */
[----:B------:R-:W-:Y:S01]  /*348d0*/  ISETP.LT.AND P2, PT, R4, UR5, !P0 ;  /* 0x0000000504007c0c */ /* 0x000fe2000c741270 */
[----:B------:R0:W-:Y:S01]  /*348e0*/  @P4 STG.E.U8 desc[UR16][R8.64], R35 ;  /* 0x0000002308004986 */ /* 0x0001e2000c101110 */
[CC--:B------:R-:W-:Y:S01]  /*348f0*/  IADD3 R4, P4, R11.reuse, R3.reuse, RZ ;  /* 0x000000030b047210 */ /* 0x0c0fe20007f9e0ff */
[C---:B--2---:R-:W-:Y:S01]  /*34900*/  VIADD R7, R11.reuse, UR4 ;  /* 0x000000040b077c36 */ /* 0x044fe20008000000 */
[----:B------:R-:W-:Y:S01]  /*34910*/  ULDC UR5, c[0x0][0x248] ;  /* 0x0000920000057ab9 */ /* 0x000fe20000000800 */
        /* <DEDUP_REMOVED lines=8> */
[----:B0-----:R-:W-:Y:S01]  /*349a0*/  IADD3 R8, P6, R10, R3, RZ ;  /* 0x000000030a087210 */ /* 0x001fe20007fde0ff */
        /* <DEDUP_REMOVED lines=49> */
[-C--:B------:R-:W-:Y:S01]  /*34cc0*/  IADD3 R6, P3, R7, R3.reuse, RZ ;  /* 0x0000000307067210 */ /* 0x080fe20007f7e0ff */
        /* <DEDUP_REMOVED lines=25> */
[C---:B------:R-:W-:Y:S02]  /*34e60*/  VIADD R7, R0.reuse, 0xbd ;  /* 0x000000bd00077836 */ /* 0x040fe40000000000 */
        /* <DEDUP_REMOVED lines=200> */
[----:B-1----:R-:W-:Y:S01]  /*35af0*/  PRMT R17, R56, 0x7770, RZ ;  /* 0x0000777038117816 */ /* 0x002fe200000000ff */
        /* <DEDUP_REMOVED lines=22> */
[----:B-1----:R-:W-:Y:S01]  /*35c60*/  VIADD R9, R0, 0xd6 ;  /* 0x000000d600097836 */ /* 0x002fe20000000000 */
        /* <DEDUP_REMOVED lines=14> */
[C---:B-1----:R-:W-:Y:S01]  /*35d50*/  VIADD R7, R11.reuse, UR4 ;  /* 0x000000040b077c36 */ /* 0x042fe20008000000 */
        /* <DEDUP_REMOVED lines=18> */
[----:B-1----:R-:W-:Y:S01]  /*35e80*/  VIADD R5, R0, 0xda ;  /* 0x000000da00057836 */ /* 0x002fe20000000000 */
        /* <DEDUP_REMOVED lines=18> */
[----:B-1----:R-:W-:Y:S01]  /*35fb0*/  PRMT R15, R56, 0x7772, RZ ;  /* 0x00007772380f7816 */ /* 0x002fe200000000ff */
        /* <DEDUP_REMOVED lines=34> */
[----:B-1----:R-:W-:Y:S01]  /*361e0*/  VIADD R5, R0, 0xe0 ;  /* 0x000000e000057836 */ /* 0x002fe20000000000 */
        /* <DEDUP_REMOVED lines=33> */
[C---:B-1----:R-:W-:Y:S01]  /*36400*/  VIADD R7, R11.reuse, UR4 ;  /* 0x000000040b077c36 */ /* 0x042fe20008000000 */
        /* <DEDUP_REMOVED lines=54> */
[----:B-1----:R-:W-:Y:S01]  /*36770*/  VIADD R7, R11, UR4 ;  /* 0x000000040b077c36 */ /* 0x002fe20008000000 */
        /* <DEDUP_REMOVED lines=50> */
[C---:B------:R-:W-:Y:S01]  /*36aa0*/  VIADD R14, R11.reuse, UR4 ;  /* 0x000000040b0e7c36 */ /* 0x040fe20008000000 */
[----:B------:R-:W0:Y:S01]  /*36ab0*/  LDS.128 R4, [R2] ;  /* 0x0000000002047984 */ /* 0x000e220000000c00 */
[----:B------:R-:W-:Y:S01]  /*36ac0*/  VIADD R16, R0, 0xf0 ;  /* 0x000000f000107836 */ /* 0x000fe20000000000 */
[----:B------:R-:W-:Y:S01]  /*36ad0*/  ULDC UR4, c[0x0][0x22c] ;  /* 0x00008b0000047ab9 */ /* 0x000fe20000000800 */
[----:B------:R-:W-:Y:S01]  /*36ae0*/  PRMT R15, R62, 0x7772, RZ ;  /* 0x000077723e0f7816 */ /* 0x000fe200000000ff */
[----:B------:R2:W-:Y:S01]  /*36af0*/  @P3 STG.E.U8 desc[UR16][R8.64], R61 ;  /* 0x0000003d08003986 */ /* 0x0005e2000c101110 */
[----:B------:R-:W-:Y:S01]  /*36b00*/  IADD3 R10, P3, R11, R3, RZ ;  /* 0x000000030b0a7210 */ /* 0x000fe20007f7e0ff */
[----:B------:R-:W-:-:S03]  /*36b10*/  ULDC UR5, c[0x0][0x22c] ;  /* 0x00008b0000057ab9 */ /* 0x000fc60000000800 */
[----:B------:R-:W-:Y:S02]  /*36b20*/  LEA.HI.X.SX32 R11, R11, R64, 0x1, P3 ;  /* 0x000000400b0b7211 */ /* 0x000fe400018f0eff */
[----:B------:R-:W-:-:S04]  /*36b30*/  IADD3 R12, P3, R14, R3, RZ ;  /* 0x000000030e0c7210 */ /* 0x000fc80007f7e0ff */
[-C--:B-1----:R-:W-:Y:S02]  /*36b40*/  LEA.HI.X.SX32 R13, R14, R64.reuse, 0x1, P3 ;  /* 0x000000400e0d7211 */ /* 0x082fe400018f0eff */
[----:B------:R-:W-:Y:S01]  /*36b50*/  ISETP.LT.AND P3, PT, R16, UR4, !P0 ;  /* 0x0000000410007c0c */ /* 0x000fe2000c761270 */
[----:B------:R-:W-:Y:S02]  /*36b60*/  ULDC UR4, c[0x0][0x248] ;  /* 0x0000920000047ab9 */ /* 0x000fe40000000800 */
[----:B------:R-:W-:Y:S01]  /*36b70*/  VIADD R14, R14, UR4 ;  /* 0x000000040e0e7c36 */ /* 0x000fe20008000000 */
[----:B------:R-:W-:Y:S01]  /*36b80*/  PRMT R17, R62, 0x7773, RZ ;  /* 0x000077733e117816 */ /* 0x000fe200000000ff */
[----:B--2---:R-:W-:Y:S01]  /*36b90*/  VIADD R9, R0, 0xf1 ;  /* 0x000000f100097836 */ /* 0x004fe20000000000 */
[----:B------:R1:W-:Y:S01]  /*36ba0*/  @P6 STG.E.U8 desc[UR16][R10.64], R15 ;  /* 0x0000000f0a006986 */ /* 0x0003e2000c101110 */
[----:B------:R-:W-:Y:S01]  /*36bb0*/  ULDC UR4, c[0x0][0x248] ;  /* 0x0000920000047ab9 */ /* 0x000fe20000000800 */
[C---:B------:R-:W-:Y:S01]  /*36bc0*/  IADD3 R8, P6, R14.reuse, R3, RZ ;  /* 0x000000030e087210 */ /* 0x040fe20007fde0ff */
[C---:B------:R-:W-:Y:S01]  /*36bd0*/  VIADD R2, R14.reuse, UR4 ;  /* 0x000000040e027c36 */ /* 0x040fe20008000000 */
[----:B------:R2:W-:Y:S01]  /*36be0*/  @P2 STG.E.U8 desc[UR16][R12.64], R17 ;  /* 0x000000110c002986 */ /* 0x0005e2000c101110 */
[----:B------:R-:W-:Y:S01]  /*36bf0*/  ISETP.LT.AND P2, PT, R9, UR5, !P0 ;  /* 0x0000000509007c0c */ /* 0x000fe2000c741270 */
[----:B------:R-:W-:Y:S01]  /*36c00*/  ULDC UR4, c[0x0][0x22c] ;  /* 0x00008b0000047ab9 */ /* 0x000fe20000000800 */
[----:B------:R-:W-:Y:S01]  /*36c10*/  LEA.HI.X.SX32 R9, R14, R64, 0x1, P6 ;  /* 0x000000400e097211 */ /* 0x000fe200030f0eff */
[----:B------:R-:W-:Y:S01]  /*36c20*/  ULDC UR5, c[0x0][0x22c] ;  /* 0x00008b0000057ab9 */ /* 0x000fe20000000800 */
[----:B-1----:R-:W-:-:S02]  /*36c30*/  PRMT R15, R63, 0x7773, RZ ;  /* 0x000077733f0f7816 */ /* 0x002fc400000000ff */
[----:B------:R-:W-:Y:S01]  /*36c40*/  PRMT R63, R63, 0x7772, RZ ;  /* 0x000077723f3f7816 */ /* 0x000fe200000000ff */
[----:B--2---:R-:W-:Y:S01]  /*36c50*/  VIADD R12, R0, 0xf2 ;  /* 0x000000f2000c7836 */ /* 0x004fe20000000000 */
[----:B------:R-:W-:-:S03]  /*36c60*/  IADD3 R10, P6, R2, R3, RZ ;  /* 0x00000003020a7210 */ /* 0x000fc60007fde0ff */
[----:B------:R1:W-:Y:S01]  /*36c70*/  @P5 STG.E.U8 desc[UR16][R8.64], R63 ;  /* 0x0000003f08005986 */ /* 0x0003e2000c101110 */
[----:B------:R-:W-:Y:S01]  /*36c80*/  ISETP.LT.AND P5, PT, R12, UR4, !P0 ;  /* 0x000000040c007c0c */ /* 0x000fe2000c7a1270 */
[----:B------:R-:W-:Y:S01]  /*36c90*/  ULDC UR4, c[0x0][0x248] ;  /* 0x0000920000047ab9 */ /* 0x000fe20000000800 */
[C---:B------:R-:W-:Y:S01]  /*36ca0*/  LEA.HI.X.SX32 R11, R2.reuse, R64, 0x1, P6 ;  /* 0x00000040020b7211 */ /* 0x040fe200030f0eff */
[----:B------:R-:W-:Y:S01]  /*36cb0*/  VIADD R2, R2, UR4 ;  /* 0x0000000402027c36 */ /* 0x000fe20008000000 */
[----:B------:R-:W-:Y:S01]  /*36cc0*/  ULDC UR4, c[0x0][0x248] ;  /* 0x0000920000047ab9 */ /* 0x000fe20000000800 */
[----:B------:R-:W-:-:S03]  /*36cd0*/  VIADD R13, R0, 0xf3 ;  /* 0x000000f3000d7836 */ /* 0x000fc60000000000 */
[CC--:B------:R-:W-:Y:S01]  /*36ce0*/  IADD3 R12, P6, R2.reuse, R3.reuse, RZ ;  /* 0x00000003020c7210 */ /* 0x0c0fe20007fde0ff */
[----:B------:R2:W-:Y:S01]  /*36cf0*/  @P4 STG.E.U8 desc[UR16][R10.64], R15 ;  /* 0x0000000f0a004986 */ /* 0x0005e2000c101110 */
[C---:B------:R-:W-:Y:S01]  /*36d00*/  VIADD R14, R2.reuse, UR4 ;  /* 0x00000004020e7c36 */ /* 0x040fe20008000000 */
[----:B------:R-:W-:Y:S01]  /*36d10*/  ISETP.LT.AND P4, PT, R13, UR5, !P0 ;  /* 0x000000050d007c0c */ /* 0x000fe2000c781270 */
[----:B------:R-:W-:Y:S01]  /*36d20*/  ULDC UR4, c[0x0][0x22c] ;  /* 0x00008b0000047ab9 */ /* 0x000fe20000000800 */
[----:B------:R-:W-:Y:S01]  /*36d30*/  LEA.HI.X.SX32 R13, R2, R64, 0x1, P6 ;  /* 0x00000040020d7211 */ /* 0x000fe200030f0eff */
[----:B------:R-:W-:Y:S01]  /*36d40*/  VIADD R2, R0, 0xf4 ;  /* 0x000000f400027836 */ /* 0x000fe20000000000 */
[----:B0-----:R-:W-:Y:S01]  /*36d50*/  PRMT R17, R4, 0x7770, RZ ;  /* 0x0000777004117816 */ /* 0x001fe200000000ff */
[----:B------:R-:W-:Y:S01]  /*36d60*/  ULDC UR5, c[0x0][0x22c] ;  /* 0x00008b0000057ab9 */ /* 0x000fe20000000800 */
[----:B-1----:R-:W-:-:S03]  /*36d70*/  IADD3 R8, P6, R14, R3, RZ ;  /* 0x000000030e087210 */ /* 0x002fc60007fde0ff */
[----:B------:R0:W-:Y:S01]  /*36d80*/  @P3 STG.E.U8 desc[UR16][R12.64], R17 ;  /* 0x000000110c003986 */ /* 0x0001e2000c101110 */
[----:B------:R-:W-:Y:S01]  /*36d90*/  ISETP.LT.AND P3, PT, R2, UR4, !P0 ;  /* 0x0000000402007c0c */ /* 0x000fe2000c761270 */
[----:B------:R-:W-:Y:S01]  /*36da0*/  ULDC UR4, c[0x0][0x248] ;  /* 0x0000920000047ab9 */ /* 0x000fe20000000800 */
[CC--:B------:R-:W-:Y:S01]  /*36db0*/  LEA.HI.X.SX32 R9, R14.reuse, R64.reuse, 0x1, P6 ;  /* 0x000000400e097211 */ /* 0x0c0fe200030f0eff */
[----:B------:R-:W-:Y:S01]  /*36dc0*/  VIADD R14, R14, UR4 ;  /* 0x000000040e0e7c36 */ /* 0x000fe20008000000 */
[----:B--2---:R-:W-:Y:S01]  /*36dd0*/  PRMT R15, R4, 0x7771, RZ ;  /* 0x00007771040f7816 */ /* 0x004fe200000000ff */
[----:B------:R-:W-:Y:S01]  /*36de0*/  VIADD R11, R0, 0xf5 ;  /* 0x000000f5000b7836 */ /* 0x000fe20000000000 */
[----:B------:R-:W-:Y:S02]  /*36df0*/  ULDC UR4, c[0x0][0x248] ;  /* 0x0000920000047ab9 */ /* 0x000fe40000000800 */
[C---:B------:R-:W-:Y:S01]  /*36e00*/  IADD3 R10, P6, R14.reuse, R3, RZ ;  /* 0x000000030e0a7210 */ /* 0x040fe20007fde0ff */
[----:B------:R1:W-:Y:S01]  /*36e10*/  @P2 STG.E.U8 desc[UR16][R8.64], R15 ;  /* 0x0000000f08002986 */ /* 0x0003e2000c101110 */
[C---:B------:R-:W-:Y:S01]  /*36e20*/  VIADD R2, R14.reuse, UR4 ;  /* 0x000000040e027c36 */ /* 0x040fe20008000000 */
[----:B------:R-:W-:Y:S01]  /*36e30*/  ISETP.LT.AND P2, PT, R11, UR5, !P0 ;  /* 0x000000050b007c0c */ /* 0x000fe2000c741270 */
[----:B------:R-:W-:Y:S01]  /*36e40*/  ULDC UR4, c[0x0][0x22c] ;  /* 0x00008b0000047ab9 */ /* 0x000fe20000000800 */
[----:B------:R-:W-:Y:S01]  /*36e50*/  LEA.HI.X.SX32 R11, R14, R64, 0x1, P6 ;  /* 0x000000400e0b7211 */ /* 0x000fe200030f0eff */
[----:B------:R-:W-:Y:S01]  /*36e60*/  ULDC UR5, c[0x0][0x22c] ;  /* 0x00008b0000057ab9 */ /* 0x000fe20000000800 */
[----:B0-----:R-:W-:-:S02]  /*36e70*/  PRMT R17, R5, 0x7770, RZ ;  /* 0x0000777005117816 */ /* 0x001fc400000000ff */
[----:B------:R-:W-:Y:S01]  /*36e80*/  IADD3 R12, P6, R2, R3, RZ ;  /* 0x00000003020c7210 */ /* 0x000fe20007fde0ff */
[----:B-1----:R-:W-:Y:S02]  /*36e90*/  VIADD R8, R0, 0xf6 ;  /* 0x000000f600087836 */ /* 0x002fe40000000000 */
[----:B------:R0:W-:Y:S01]  /*36ea0*/  @P5 STG.E.U8 desc[UR16][R10.64], R17 ;  /* 0x000000110a005986 */ /* 0x0001e2000c101110 */
[----:B------:R-:W-:Y:S02]  /*36eb0*/  LEA.HI.X.SX32 R13, R2, R64, 0x1, P6 ;  /* 0x00000040020d7211 */ /* 0x000fe400030f0eff */
[----:B------:R-:W-:Y:S01]  /*36ec0*/  ISETP.LT.AND P5, PT, R8, UR4, !P0 ;  /* 0x0000000408007c0c */ /* 0x000fe2000c7a1270 */
[----:B------:R-:W-:Y:S02]  /*36ed0*/  ULDC UR4, c[0x0][0x248] ;  /* 0x0000920000047ab9 */ /* 0x000fe40000000800 */
[----:B------:R-:W-:Y:S01]  /*36ee0*/  VIADD R2, R2, UR4 ;  /* 0x0000000402027c36 */ /* 0x000fe20008000000 */
[----:B------:R-:W-:Y:S01]  /*36ef0*/  PRMT R15, R5, 0x7771, RZ ;  /* 0x00007771050f7816 */ /* 0x000fe200000000ff */
[----:B------:R-:W-:Y:S01]  /*36f00*/  VIADD R9, R0, 0xf7 ;  /* 0x000000f700097836 */ /* 0x000fe20000000000 */
[----:B------:R-:W-:-:S02]  /*36f10*/  ULDC UR4, c[0x0][0x248] ;  /* 0x0000920000047ab9 */ /* 0x000fc40000000800 */
        /* <DEDUP_REMOVED lines=9> */
[----:B------:R-:W-:-:S03]  /*36fb0*/  IADD3 R10, P6, R14, R3, RZ ;  /* 0x000000030e0a7210 */ /* 0x000fc60007fde0ff */
[----:B------:R0:W-:Y:S01]  /*36fc0*/  @P3 STG.E.U8 desc[UR16][R8.64], R17 ;  /* 0x0000001108003986 */ /* 0x0001e2000c101110 */
[----:B------:R-:W-:Y:S01]  /*36fd0*/  ISETP.LT.AND P3, PT, R2, UR4, !P0 ;  /* 0x0000000402007c0c */ /* 0x000fe2000c761270 */
[----:B------:R-:W-:Y:S01]  /*36fe0*/  ULDC UR4, c[0x0][0x248] ;  /* 0x0000920000047ab9 */ /* 0x000fe20000000800 */
[CC--:B------:R-:W-:Y:S01]  /*36ff0*/  LEA.HI.X.SX32 R11, R14.reuse, R64.reuse, 0x1, P6 ;  /* 0x000000400e0b7211 */ /* 0x0c0fe200030f0eff */
[----:B------:R-:W-:Y:S01]  /*37000*/  VIADD R14, R14, UR4 ;  /* 0x000000040e0e7c36 */ /* 0x000fe20008000000 */
[----:B-1----:R-:W-:Y:S01]  /*37010*/  PRMT R15, R6, 0x7771, RZ ;  /* 0x00007771060f7816 */ /* 0x002fe200000000ff */
        /* <DEDUP_REMOVED lines=25> */
[-C--:B------:R-:W-:Y:S01]  /*371b0*/  LEA.HI.X.SX32 R11, R2, R64.reuse, 0x1, P6 ;  /* 0x00000040020b7211 */ /* 0x080fe200030f0eff */
[----:B------:R-:W-:Y:S01]  /*371c0*/  VIADD R2, R0, 0xfc ;  /* 0x000000fc00027836 */ /* 0x000fe20000000000 */
[----:B0-----:R-:W-:Y:S01]  /*371d0*/  IADD3 R12, P6, R14, R3, RZ ;  /* 0x000000030e0c7210 */ /* 0x001fe20007fde0ff */
[----:B------:R-:W-:Y:S01]  /*371e0*/  ULDC UR5, c[0x0][0x248] ;  /* 0x0000920000057ab9 */ /* 0x000fe20000000800 */
[----:B-1----:R-:W-:Y:S02]  /*371f0*/  PRMT R9, R4, 0x7772, RZ ;  /* 0x0000777204097816 */ /* 0x002fe400000000ff */
[----:B------:R-:W-:-:S03]  /*37200*/  LEA.HI.X.SX32 R13, R14, R64, 0x1, P6 ;  /* 0x000000400e0d7211 */ /* 0x000fc600030f0eff */
[----:B------:R0:W-:Y:S01]  /*37210*/  @P3 STG.E.U8 desc[UR16][R10.64], R9 ;  /* 0x000000090a003986 */ /* 0x0001e2000c101110 */
[----:B------:R-:W-:Y:S01]  /*37220*/  ISETP.LT.AND P3, PT, R2, UR4, !P0 ;  /* 0x0000000402007c0c */ /* 0x000fe2000c761270 */
[----:B------:R-:W-:Y:S02]  /*37230*/  ULDC UR4, c[0x0][0x248] ;  /* 0x0000920000047ab9 */ /* 0x000fe40000000800 */
[----:B------:R-:W-:Y:S01]  /*37240*/  VIADD R14, R14, UR4 ;  /* 0x000000040e0e7c36 */ /* 0x000fe20008000000 */
[----:B------:R-:W-:Y:S01]  /*37250*/  ULDC UR4, c[0x0][0x248] ;  /* 0x0000920000047ab9 */ /* 0x000fe20000000800 */
[----:B------:R-:W-:Y:S02]  /*37260*/  PRMT R15, R4, 0x7773, RZ ;  /* 0x00007773040f7816 */ /* 0x000fe400000000ff */
[----:B------:R-:W-:Y:S01]  /*37270*/  VIADD R2, R14, UR4 ;  /* 0x000000040e027c36 */ /* 0x000fe20008000000 */
[----:B------:R-:W-:-:S03]  /*37280*/  ULDC UR4, c[0x0][0x248] ;  /* 0x0000920000047ab9 */ /* 0x000fc60000000800 */
[----:B------:R-:W-:Y:S01]  /*37290*/  VIADD R4, R2, UR5 ;  /* 0x0000000502047c36 */ /* 0x000fe20008000000 */
[----:B------:R1:W-:Y:S01]  /*372a0*/  @P2 STG.E.U8 desc[UR16][R12.64], R15 ;  /* 0x0000000f0c002986 */ /* 0x0003e2000c101110 */
[----:B------:R-:W-:Y:S01]  /*372b0*/  VIADD R18, R0, 0xfd ;  /* 0x000000fd00127836 */ /* 0x000fe20000000000 */
[-C--:B------:R-:W-:Y:S01]  /*372c0*/  IADD3 R8, P2, R14, R3.reuse, RZ ;  /* 0x000000030e087210 */ /* 0x080fe20007f5e0ff */
[----:B------:R-:W-:Y:S01]  /*372d0*/  VIADD R19, R0, 0xfe ;  /* 0x000000fe00137836 */ /* 0x000fe20000000000 */
[----:B------:R-:W-:Y:S01]  /*372e0*/  ULDC UR5, c[0x0][0x248] ;  /* 0x0000920000057ab9 */ /* 0x000fe20000000800 */
[----:B------:R-:W-:Y:S01]  /*372f0*/  VIADD R0, R4, UR6 ;  /* 0x0000000604007c36 */ /* 0x000fe20008000000 */
[----:B0-----:R-:W-:Y:S02]  /*37300*/  LEA.HI.X.SX32 R9, R14, R64, 0x1, P2 ;  /* 0x000000400e097211 */ /* 0x001fe400010f0eff */
[-C--:B------:R-:W-:Y:S01]  /*37310*/  IADD3 R10, P2, R2, R3.reuse, RZ ;  /* 0x00000003020a7210 */ /* 0x080fe20007f5e0ff */
[----:B------:R-:W-:Y:S01]  /*37320*/  VIADD R17, R0, UR4 ;  /* 0x0000000400117c36 */ /* 0x000fe20008000000 */
[----:B------:R-:W-:Y:S01]  /*37330*/  ULDC UR4, c[0x0][0x22c] ;  /* 0x00008b0000047ab9 */ /* 0x000fe20000000800 */
[----:B-1----:R-:W-:-:S02]  /*37340*/  IADD3 R12, P6, R4, R3, RZ ;  /* 0x00000003040c7210 */ /* 0x002fc40007fde0ff */
[-C--:B------:R-:W-:Y:S02]  /*37350*/  LEA.HI.X.SX32 R11, R2, R64.reuse, 0x1, P2 ;  /* 0x00000040020b7211 */ /* 0x080fe400010f0eff */
[-C--:B------:R-:W-:Y:S01]  /*37360*/  LEA.HI.X.SX32 R13, R4, R64.reuse, 0x1, P6 ;  /* 0x00000040040d7211 */ /* 0x080fe200030f0eff */
[C---:B------:R-:W-:Y:S01]  /*37370*/  VIADD R4, R17.reuse, UR5 ;  /* 0x0000000511047c36 */ /* 0x040fe20008000000 */
[CC--:B------:R-:W-:Y:S02]  /*37380*/  IADD3 R14, P6, R0.reuse, R3.reuse, RZ ;  /* 0x00000003000e7210 */ /* 0x0c0fe40007fde0ff */
[-C--:B------:R-:W-:Y:S02]  /*37390*/  IADD3 R2, P2, R17, R3.reuse, RZ ;  /* 0x0000000311027210 */ /* 0x080fe40007f5e0ff */
[----:B------:R-:W-:Y:S02]  /*373a0*/  LEA.HI.X.SX32 R15, R0, R64, 0x1, P6 ;  /* 0x00000040000f7211 */ /* 0x000fe400030f0eff */
[----:B------:R-:W-:-:S02]  /*373b0*/  IADD3 R16, P6, R4, R3, RZ ;  /* 0x0000000304107210 */ /* 0x000fc40007fde0ff */
[----:B------:R-:W-:Y:S02]  /*373c0*/  LEA.HI.X.SX32 R3, R17, R64, 0x1, P2 ;  /* 0x0000004011037211 */ /* 0x000fe400010f0eff */
[----:B------:R-:W-:Y:S02]  /*373d0*/  ISETP.LT.AND P2, PT, R18, UR7, !P0 ;  /* 0x0000000712007c0c */ /* 0x000fe4000c741270 */
[----:B------:R-:W-:Y:S02]  /*373e0*/  ISETP.LT.AND P0, PT, R19, UR4, !P0 ;  /* 0x0000000413007c0c */ /* 0x000fe4000c701270 */
[C---:B------:R-:W-:Y:S02]  /*373f0*/  PRMT R25, R5.reuse, 0x7772, RZ ;  /* 0x0000777205197816 */ /* 0x040fe400000000ff */
[----:B------:R-:W-:Y:S02]  /*37400*/  PRMT R23, R5, 0x7773, RZ ;  /* 0x0000777305177816 */ /* 0x000fe400000000ff */
[----:B------:R-:W-:-:S02]  /*37410*/  PRMT R21, R6, 0x7772, RZ ;  /* 0x0000777206157816 */ /* 0x000fc400000000ff */
[----:B------:R-:W-:Y:S02]  /*37420*/  PRMT R19, R6, 0x7773, RZ ;  /* 0x0000777306137816 */ /* 0x000fe400000000ff */
[C---:B------:R-:W-:Y:S01]  /*37430*/  PRMT R5, R7.reuse, 0x7773, RZ ;  /* 0x0000777307057816 */ /* 0x040fe200000000ff */
[----:B------:R0:W-:Y:S01]  /*37440*/  @P5 STG.E.U8 desc[UR16][R8.64], R25 ;  /* 0x0000001908005986 */ /* 0x0001e2000c101110 */
[----:B------:R-:W-:-:S03]  /*37450*/  PRMT R7, R7, 0x7772, RZ ;  /* 0x0000777207077816 */ /* 0x000fc600000000ff */
[----:B------:R0:W-:Y:S04]  /*37460*/  @P4 STG.E.U8 desc[UR16][R10.64], R23 ;  /* 0x000000170a004986 */ /* 0x0001e8000c101110 */
[----:B------:R0:W-:Y:S04]  /*37470*/  @P3 STG.E.U8 desc[UR16][R12.64], R21 ;  /* 0x000000150c003986 */ /* 0x0001e8000c101110 */
[----:B------:R0:W-:Y:S01]  /*37480*/  @P2 STG.E.U8 desc[UR16][R14.64], R19 ;  /* 0x000000130e002986 */ /* 0x0001e2000c101110 */
[----:B------:R-:W-:-:S03]  /*37490*/  LEA.HI.X.SX32 R17, R4, R64, 0x1, P6 ;  /* 0x0000004004117211 */ /* 0x000fc600030f0eff */
[----:B------:R0:W-:Y:S01]  /*374a0*/  @P0 STG.E.U8 desc[UR16][R2.64], R7 ;  /* 0x0000000702000986 */ /* 0x0001e2000c101110 */
[----:B------:R-:W-:Y:S05]  /*374b0*/  @!P1 EXIT ;  /* 0x000000000000994d */ /* 0x000fea0003800000 */
[----:B------:R-:W-:Y:S01]  /*374c0*/  STG.E.U8 desc[UR16][R16.64], R5 ;  /* 0x0000000510007986 */ /* 0x000fe2000c101110 */
[----:B------:R-:W-:Y:S05]  /*374d0*/  EXIT ;  /* 0x000000000000794d */ /* 0x000fea0003800000 */
.L_x_3:
[----:B------:R-:W-:-:S00]  /*374e0*/  BRA `(.L_x_3) ;  /* 0xfffffffc00fc7947 */ /* 0x000fc0000383ffff */
[----:B------:R-:W-:-:S00]  /*374f0*/  NOP ;  /* 0x0000000000007918 */ /* 0x000fc00000000000 */
        /* <DEDUP_REMOVED lines=8> */
.L_x_4:


//--------------------- .nv.shared.matmul_kernel  --------------------------
	.section	.nv.shared.matmul_kernel,"aw",@nobits
	.sectionflags	@""
	.align	16
	.zero		1024


//--------------------- .nv.shared.reserved.0     --------------------------
	.section	.nv.shared.reserved.0,"aw",@nobits
	.weak		__nv_reservedSMEM_offset_0_alias
	.size		__nv_reservedSMEM_offset_0_alias, 0, 0
	.other		__nv_reservedSMEM_offset_0_alias,@"STO_CUDA_RESERVED_SHARED STV_DEFAULT"
__nv_reservedSMEM_offset_0_alias:
	.zero		0


//--------------------- .nv.constant0.matmul_kernel --------------------------
	.section	.nv.constant0.matmul_kernel,"a",@progbits
	.sectionflags	@""
	.align	4
.nv.constant0.matmul_kernel:
	.zero		608


//--------------------- SYMBOLS --------------------------

	.type		.nv.reservedSmem.offset0,@object
	.size		.nv.reservedSmem.offset0,0x4
